	.target	sm_100a

	.elftype	@"ET_EXEC"


//--------------------- .note.nv.tkinfo           --------------------------
	.section	.note.nv.tkinfo,"",@"SHT_NOTE"
	.sectionflags	@"SHF_NOTE_NV_TKINFO"
	.tkinfo
        /*0018*/ 	.word	0x00000002
        /*0030*/ 	.string	""
        /*0030*/ 	.string	"ptxas"
        /*0030*/ 	.string	"Cuda compilation tools, release 13.0, V13.0.88"
        /*0030*/ 	.string	"Build cuda_13.0.r13.0/compiler.36424714_0"
        /*0030*/ 	.string	"-arch sm_100a -m 64 "



//--------------------- .note.nv.cuinfo           --------------------------
	.section	.note.nv.cuinfo,"",@"SHT_NOTE"
	.sectionflags	@"SHF_NOTE_NV_CUINFO"
        /*0018*/ 	.short	0x0002
        /*001a*/ 	.short	0x0064
        /*001c*/ 	.short	0x0082
	.zero		2


//--------------------- .nv.info                  --------------------------
	.section	.nv.info,"",@"SHT_CUDA_INFO"
	.align	4


	//----- nvinfo : EIATTR_REGCOUNT
	.align		4
        /*0000*/ 	.byte	0x04, 0x2f
        /*0002*/ 	.short	(.L_19 - .L_18)
	.align		4
.L_18:
        /*0004*/ 	.word	index@(_ZN7cutlass13device_kernelINS_4gemm6kernel13GemmUniversalIN4cute5tupleIJiiiiEEENS1_10collective13CollectiveMmaINS1_35MainloopSm100TmaUmmaWarpSpecializedILi2ELi2ELi2ENS5_IJNS4_1CILi8EEENSA_ILi1EEESC_EEEEENS5_IJNSA_ILi256EEESF_NSA_ILi64EEEEEENS_10tfloat32_tENS5_IJlSC_lEEESI_SJ_NS4_8TiledMMAINS4_8MMA_AtomIJNS4_23SM100_MMA_TF32_2x1SM_SSISI_SI_fLi256ELi256ELNS4_4UMMA5MajorE0ELSO_0ELNSN_7ScaleInE0ELSP_0EEEEEENS4_6LayoutINS5_IJSC_SC_SC_EEENS5_IJNSA_ILi0EEESU_SU_EEEEENS5_IJNS4_10UnderscoreESX_SX_EEEEENS4_18SM100_TMA_2SM_LOADENS4_14ComposedLayoutINS4_7SwizzleILi3ELi4ELi3EEENS4_18smem_ptr_flag_bitsILi32EEENSS_INS5_IJSB_NSA_ILi32EEEEEENS5_IJS16_SC_EEEEEEEvNS4_8identityENS4_28SM100_TMA_2SM_LOAD_MULTICASTES1A_vS1B_EENS_8epilogue10collective18CollectiveEpilogueINS1E_23Sm100TmaWarpSpecializedILi4ELi2ELi32ELb1ELb0EEEJNS5_IJNSA_ILi128EEESF_SG_EEENS5_IJNSS_IS1J_SC_EENSS_IS16_SC_EEEEESI_SJ_SI_SJ_NS1E_6fusion15FusionCallbacksIS1I_NS1O_17LinearCombinationISI_fSI_fLNS_15FloatRoundStyleE2EEES1K_S1N_JEEENS4_5SM1004TMEM4LOAD26SM100_TMEM_LOAD_32dp32b32xENS4_13SM90_TMA_LOADES1A_NS4_39AutoVectorizingCopyWithAssumedAlignmentILi128EEENS4_14SM90_TMA_STOREES1A_S20_S20_EEEvvEEEEvNT_6ParamsE)
        /*0008*/ 	.word	0x00000080


	//----- nvinfo : EIATTR_FRAME_SIZE
	.align		4
.L_19:
        /*000c*/ 	.byte	0x04, 0x11
        /*000e*/ 	.short	(.L_21 - .L_20)
	.align		4
.L_20:
        /*0010*/ 	.word	index@($__internal_2_$__cuda_sm10x_tcgen05_guardrail_trap_unallocated_columns_being_dealloced)
        /*0014*/ 	.word	0x00000000


	//----- nvinfo : EIATTR_FRAME_SIZE
	.align		4
.L_21:
        /*0018*/ 	.byte	0x04, 0x11
        /*001a*/ 	.short	(.L_23 - .L_22)
	.align		4
.L_22:
        /*001c*/ 	.word	index@($__internal_1_$__cuda_sm10x_tcgen05_guardrail_trap_phase_invalid_during_alloc)
        /*0020*/ 	.word	0x00000000


	//----- nvinfo : EIATTR_FRAME_SIZE
	.align		4
.L_23:
        /*0024*/ 	.byte	0x04, 0x11
        /*0026*/ 	.short	(.L_25 - .L_24)
	.align		4
.L_24:
        /*0028*/ 	.word	index@($__internal_0_$__cuda_sm10x_tcgen05_guardrail_trap_col_being_dealloced_not_returned_by_alloc)
        /*002c*/ 	.word	0x00000000


	//----- nvinfo : EIATTR_FRAME_SIZE
	.align		4
.L_25:
        /*0030*/ 	.byte	0x04, 0x11
        /*0032*/ 	.short	(.L_27 - .L_26)
	.align		4
.L_26:
        /*0034*/ 	.word	index@(_ZN7cutlass13device_kernelINS_4gemm6kernel13GemmUniversalIN4cute5tupleIJiiiiEEENS1_10collective13CollectiveMmaINS1_35MainloopSm100TmaUmmaWarpSpecializedILi2ELi2ELi2ENS5_IJNS4_1CILi8EEENSA_ILi1EEESC_EEEEENS5_IJNSA_ILi256EEESF_NSA_ILi64EEEEEENS_10tfloat32_tENS5_IJlSC_lEEESI_SJ_NS4_8TiledMMAINS4_8MMA_AtomIJNS4_23SM100_MMA_TF32_2x1SM_SSISI_SI_fLi256ELi256ELNS4_4UMMA5MajorE0ELSO_0ELNSN_7ScaleInE0ELSP_0EEEEEENS4_6LayoutINS5_IJSC_SC_SC_EEENS5_IJNSA_ILi0EEESU_SU_EEEEENS5_IJNS4_10UnderscoreESX_SX_EEEEENS4_18SM100_TMA_2SM_LOADENS4_14ComposedLayoutINS4_7SwizzleILi3ELi4ELi3EEENS4_18smem_ptr_flag_bitsILi32EEENSS_INS5_IJSB_NSA_ILi32EEEEEENS5_IJS16_SC_EEEEEEEvNS4_8identityENS4_28SM100_TMA_2SM_LOAD_MULTICASTES1A_vS1B_EENS_8epilogue10collective18CollectiveEpilogueINS1E_23Sm100TmaWarpSpecializedILi4ELi2ELi32ELb1ELb0EEEJNS5_IJNSA_ILi128EEESF_SG_EEENS5_IJNSS_IS1J_SC_EENSS_IS16_SC_EEEEESI_SJ_SI_SJ_NS1E_6fusion15FusionCallbacksIS1I_NS1O_17LinearCombinationISI_fSI_fLNS_15FloatRoundStyleE2EEES1K_S1N_JEEENS4_5SM1004TMEM4LOAD26SM100_TMEM_LOAD_32dp32b32xENS4_13SM90_TMA_LOADES1A_NS4_39AutoVectorizingCopyWithAssumedAlignmentILi128EEENS4_14SM90_TMA_STOREES1A_S20_S20_EEEvvEEEEvNT_6ParamsE)
        /*0038*/ 	.word	0x00000000


	//----- nvinfo : EIATTR_MIN_STACK_SIZE
	.align		4
.L_27:
        /*003c*/ 	.byte	0x04, 0x12
        /*003e*/ 	.short	(.L_29 - .L_28)
	.align		4
.L_28:
        /*0040*/ 	.word	index@(_ZN7cutlass13device_kernelINS_4gemm6kernel13GemmUniversalIN4cute5tupleIJiiiiEEENS1_10collective13CollectiveMmaINS1_35MainloopSm100TmaUmmaWarpSpecializedILi2ELi2ELi2ENS5_IJNS4_1CILi8EEENSA_ILi1EEESC_EEEEENS5_IJNSA_ILi256EEESF_NSA_ILi64EEEEEENS_10tfloat32_tENS5_IJlSC_lEEESI_SJ_NS4_8TiledMMAINS4_8MMA_AtomIJNS4_23SM100_MMA_TF32_2x1SM_SSISI_SI_fLi256ELi256ELNS4_4UMMA5MajorE0ELSO_0ELNSN_7ScaleInE0ELSP_0EEEEEENS4_6LayoutINS5_IJSC_SC_SC_EEENS5_IJNSA_ILi0EEESU_SU_EEEEENS5_IJNS4_10UnderscoreESX_SX_EEEEENS4_18SM100_TMA_2SM_LOADENS4_14ComposedLayoutINS4_7SwizzleILi3ELi4ELi3EEENS4_18smem_ptr_flag_bitsILi32EEENSS_INS5_IJSB_NSA_ILi32EEEEEENS5_IJS16_SC_EEEEEEEvNS4_8identityENS4_28SM100_TMA_2SM_LOAD_MULTICASTES1A_vS1B_EENS_8epilogue10collective18CollectiveEpilogueINS1E_23Sm100TmaWarpSpecializedILi4ELi2ELi32ELb1ELb0EEEJNS5_IJNSA_ILi128EEESF_SG_EEENS5_IJNSS_IS1J_SC_EENSS_IS16_SC_EEEEESI_SJ_SI_SJ_NS1E_6fusion15FusionCallbacksIS1I_NS1O_17LinearCombinationISI_fSI_fLNS_15FloatRoundStyleE2EEES1K_S1N_JEEENS4_5SM1004TMEM4LOAD26SM100_TMEM_LOAD_32dp32b32xENS4_13SM90_TMA_LOADES1A_NS4_39AutoVectorizingCopyWithAssumedAlignmentILi128EEENS4_14SM90_TMA_STOREES1A_S20_S20_EEEvvEEEEvNT_6ParamsE)
        /*0044*/ 	.word	0x00000000
.L_29:


//--------------------- .nv.compat                --------------------------
	.section	.nv.compat,"",@"SHT_CUDA_COMPAT_INFO"
	.align	4
        /*0000*/ 	.byte	0x02, 0x09, 0x01, 0x00, 0x02, 0x02, 0x02, 0x00, 0x02, 0x05, 0x05, 0x00, 0x03, 0x07, 0x01, 0x01
        /*0010*/ 	.byte	0x02, 0x03, 0x01, 0x00, 0x02, 0x06, 0x01, 0x00, 0x04, 0x0b, 0x08, 0x00, 0x09, 0x00, 0x00, 0x00
        /*0020*/ 	.byte	0x00, 0x00, 0x00, 0x00


//--------------------- .nv.info._ZN7cutlass13device_kernelINS_4gemm6kernel13GemmUniversalIN4cute5tupleIJiiiiEEENS1_10collective13CollectiveMmaINS1_35MainloopSm100TmaUmmaWarpSpecializedILi2ELi2ELi2ENS5_IJNS4_1CILi8EEENSA_ILi1EEESC_EEEEENS5_IJNSA_ILi256EEESF_NSA_ILi64EEEEEENS_10tfloat32_tENS5_IJlSC_lEEESI_SJ_NS4_8TiledMMAINS4_8MMA_AtomIJNS4_23SM100_MMA_TF32_2x1SM_SSISI_SI_fLi256ELi256ELNS4_4UMMA5MajorE0ELSO_0ELNSN_7ScaleInE0ELSP_0EEEEEENS4_6LayoutINS5_IJSC_SC_SC_EEENS5_IJNSA_ILi0EEESU_SU_EEEEENS5_IJNS4_10UnderscoreESX_SX_EEEEENS4_18SM100_TMA_2SM_LOADENS4_14ComposedLayoutINS4_7SwizzleILi3ELi4ELi3EEENS4_18smem_ptr_flag_bitsILi32EEENSS_INS5_IJSB_NSA_ILi32EEEEEENS5_IJS16_SC_EEEEEEEvNS4_8identityENS4_28SM100_TMA_2SM_LOAD_MULTICASTES1A_vS1B_EENS_8epilogue10collective18CollectiveEpilogueINS1E_23Sm100TmaWarpSpecializedILi4ELi2ELi32ELb1ELb0EEEJNS5_IJNSA_ILi128EEESF_SG_EEENS5_IJNSS_IS1J_SC_EENSS_IS16_SC_EEEEESI_SJ_SI_SJ_NS1E_6fusion15FusionCallbacksIS1I_NS1O_17LinearCombinationISI_fSI_fLNS_15FloatRoundStyleE2EEES1K_S1N_JEEENS4_5SM1004TMEM4LOAD26SM100_TMEM_LOAD_32dp32b32xENS4_13SM90_TMA_LOADES1A_NS4_39AutoVectorizingCopyWithAssumedAlignmentILi128EEENS4_14SM90_TMA_STOREES1A_S20_S20_EEEvvEEEEvNT_6ParamsE --------------------------
	.section	.nv.info._ZN7cutlass13device_kernelINS_4gemm6kernel13GemmUniversalIN4cute5tupleIJiiiiEEENS1_10collective13CollectiveMmaINS1_35MainloopSm100TmaUmmaWarpSpecializedILi2ELi2ELi2ENS5_IJNS4_1CILi8EEENSA_ILi1EEESC_EEEEENS5_IJNSA_ILi256EEESF_NSA_ILi64EEEEEENS_10tfloat32_tENS5_IJlSC_lEEESI_SJ_NS4_8TiledMMAINS4_8MMA_AtomIJNS4_23SM100_MMA_TF32_2x1SM_SSISI_SI_fLi256ELi256ELNS4_4UMMA5MajorE0ELSO_0ELNSN_7ScaleInE0ELSP_0EEEEEENS4_6LayoutINS5_IJSC_SC_SC_EEENS5_IJNSA_ILi0EEESU_SU_EEEEENS5_IJNS4_10UnderscoreESX_SX_EEEEENS4_18SM100_TMA_2SM_LOADENS4_14ComposedLayoutINS4_7SwizzleILi3ELi4ELi3EEENS4_18smem_ptr_flag_bitsILi32EEENSS_INS5_IJSB_NSA_ILi32EEEEEENS5_IJS16_SC_EEEEEEEvNS4_8identityENS4_28SM100_TMA_2SM_LOAD_MULTICASTES1A_vS1B_EENS_8epilogue10collective18CollectiveEpilogueINS1E_23Sm100TmaWarpSpecializedILi4ELi2ELi32ELb1ELb0EEEJNS5_IJNSA_ILi128EEESF_SG_EEENS5_IJNSS_IS1J_SC_EENSS_IS16_SC_EEEEESI_SJ_SI_SJ_NS1E_6fusion15FusionCallbacksIS1I_NS1O_17LinearCombinationISI_fSI_fLNS_15FloatRoundStyleE2EEES1K_S1N_JEEENS4_5SM1004TMEM4LOAD26SM100_TMEM_LOAD_32dp32b32xENS4_13SM90_TMA_LOADES1A_NS4_39AutoVectorizingCopyWithAssumedAlignmentILi128EEENS4_14SM90_TMA_STOREES1A_S20_S20_EEEvvEEEEvNT_6ParamsE,"",@"SHT_CUDA_INFO"
	.sectionflags	@""
	.align	4


	//----- nvinfo : EIATTR_CUDA_API_VERSION
	.align		4
        /*0000*/ 	.byte	0x04, 0x37
        /*0002*/ 	.short	(.L_31 - .L_30)
.L_30:
        /*0004*/ 	.word	0x00000082


	//----- nvinfo : EIATTR_KPARAM_INFO
	.align		4
.L_31:
        /*0008*/ 	.byte	0x04, 0x17
        /*000a*/ 	.short	(.L_33 - .L_32)
.L_32:
        /*000c*/ 	.word	0x00000000
        /*0010*/ 	.short	0x0000
        /*0012*/ 	.short	0x0000
        /*0014*/ 	.byte	0x00, 0xf0, 0x01, 0x20


	//----- nvinfo : EIATTR_AT_ENTRY_FRAGMENTS
	.align		4
.L_33:
        /*0018*/ 	.byte	0x04, 0x4f
        /*001a*/ 	.short	(.L_35 - .L_34)


	//   ....[0]....
.L_34:
        /*001c*/ 	.word	0x00000007


	//----- nvinfo : EIATTR_RESERVED_SMEM_USED
	.align		4
.L_35:
        /*0020*/ 	.byte	0x01, 0x41
	.zero		2


	//----- nvinfo : EIATTR_SPARSE_MMA_MASK
	.align		4
        /*0024*/ 	.byte	0x03, 0x50
        /*0026*/ 	.short	0x0000


	//----- nvinfo : EIATTR_TCGEN05_2CTA_USED
	.align		4
        /*0028*/ 	.byte	0x01, 0x52
	.zero		2


	//----- nvinfo : EIATTR_MAXREG_COUNT
	.align		4
        /*002c*/ 	.byte	0x03, 0x1b
        /*002e*/ 	.short	0x00ff


	//----- nvinfo : EIATTR_NUM_BARRIERS
	.align		4
        /*0030*/ 	.byte	0x02, 0x4c
        /*0032*/ 	.byte	0x07
	.zero		1


	//----- nvinfo : EIATTR_EXTERNS
	.align		4
        /*0034*/ 	.byte	0x04, 0x0f
        /*0036*/ 	.short	(.L_37 - .L_36)


	//   ....[0]....
	.align		4
.L_36:
        /*0038*/ 	.word	index@(__assertfail)


	//----- nvinfo : EIATTR_MERCURY_ISA_VERSION
	.align		4
.L_37:
        /*003c*/ 	.byte	0x03, 0x5f
        /*003e*/ 	.short	0x0101


	//----- nvinfo : EIATTR_INT_WARP_WIDE_INSTR_OFFSETS
	.align		4
        /*0040*/ 	.byte	0x04, 0x31
        /*0042*/ 	.short	(.L_39 - .L_38)


	//   ....[0]....
.L_38:
        /*0044*/ 	.word	0x00000cf0


	//   ....[1]....
        /*0048*/ 	.word	0x00000d90


	//   ....[2]....
        /*004c*/ 	.word	0x00004410


	//   ....[3]....
        /*0050*/ 	.word	0x00004430


	//   ....[4]....
        /*0054*/ 	.word	0x00004460


	//   ....[5]....
        /*0058*/ 	.word	0x00005010


	//   ....[6]....
        /*005c*/ 	.word	0x00005070


	//   ....[7]....
        /*0060*/ 	.word	0x00005170


	//   ....[8]....
        /*0064*/ 	.word	0x000051f0


	//   ....[9]....
        /*0068*/ 	.word	0x000052e0


	//   ....[10]....
        /*006c*/ 	.word	0x00005360


	//   ....[11]....
        /*0070*/ 	.word	0x00005460


	//   ....[12]....
        /*0074*/ 	.word	0x000054f0


	//   ....[13]....
        /*0078*/ 	.word	0x000055f0


	//   ....[14]....
        /*007c*/ 	.word	0x00005670


	//   ....[15]....
        /*0080*/ 	.word	0x00005770


	//   ....[16]....
        /*0084*/ 	.word	0x000057f0


	//   ....[17]....
        /*0088*/ 	.word	0x000058f0


	//   ....[18]....
        /*008c*/ 	.word	0x00005980


	//   ....[19]....
        /*0090*/ 	.word	0x00005a80


	//   ....[20]....
        /*0094*/ 	.word	0x00005b10


	//----- nvinfo : EIATTR_COOP_GROUP_MASK_REGIDS
	.align		4
.L_39:
        /*0098*/ 	.byte	0x04, 0x29
        /*009a*/ 	.short	(.L_41 - .L_40)


	//   ....[0]....
.L_40:
        /*009c*/ 	.word	0xffffffff


	//   ....[1]....
        /*00a0*/ 	.word	0xffffffff


	//   ....[2]....
        /*00a4*/ 	.word	0xffffffff


	//   ....[3]....
        /*00a8*/ 	.word	0xffffffff


	//   ....[4]....
        /*00ac*/ 	.word	0xffffffff


	//   ....[5]....
        /*00b0*/ 	.word	0xffffffff


	//   ....[6]....
        /*00b4*/ 	.word	0xffffffff


	//   ....[7]....
        /*00b8*/ 	.word	0xffffffff


	//   ....[8]....
        /*00bc*/ 	.word	0xffffffff


	//   ....[9]....
        /*00c0*/ 	.word	0xffffffff


	//   ....[10]....
        /*00c4*/ 	.word	0xffffffff


	//   ....[11]....
        /*00c8*/ 	.word	0xffffffff


	//   ....[12]....
        /*00cc*/ 	.word	0xffffffff


	//   ....[13]....
        /*00d0*/ 	.word	0xffffffff


	//----- nvinfo : EIATTR_COOP_GROUP_INSTR_OFFSETS
	.align		4
.L_41:
        /*00d4*/ 	.byte	0x04, 0x28
        /*00d6*/ 	.short	(.L_43 - .L_42)


	//   ....[0]....
.L_42:
        /*00d8*/ 	.word	0x000000b0


	//   ....[1]....
        /*00dc*/ 	.word	0x00000520


	//   ....[2]....
        /*00e0*/ 	.word	0x000006a0


	//   ....[3]....
        /*00e4*/ 	.word	0x00000830


	//   ....[4]....
        /*00e8*/ 	.word	0x00000920


	//   ....[5]....
        /*00ec*/ 	.word	0x00000a80


	//   ....[6]....
        /*00f0*/ 	.word	0x00000bd0


	//   ....[7]....
        /*00f4*/ 	.word	0x00000e10


	//   ....[8]....
        /*00f8*/ 	.word	0x000023b0


	//   ....[9]....
        /*00fc*/ 	.word	0x00003150


	//   ....[10]....
        /*0100*/ 	.word	0x00003620


	//   ....[11]....
        /*0104*/ 	.word	0x00003650


	//   ....[12]....
        /*0108*/ 	.word	0x00004310


	//   ....[13]....
        /*010c*/ 	.word	0x00004520


	//----- nvinfo : EIATTR_VRC_CTA_INIT_COUNT
	.align		4
.L_43:
        /*0110*/ 	.byte	0x02, 0x4a
        /*0112*/ 	.byte	0x80
	.zero		1


	//----- nvinfo : EIATTR_SYSCALL_OFFSETS
	.align		4
        /*0114*/ 	.byte	0x04, 0x46
        /*0116*/ 	.short	(.L_45 - .L_44)


	//   ....[0]....
.L_44:
        /*0118*/ 	.word	0x000067e0


	//   ....[1]....
        /*011c*/ 	.word	0x000068d0


	//   ....[2]....
        /*0120*/ 	.word	0x000072a0


	//   ....[3]....
        /*0124*/ 	.word	0x000080f0


	//   ....[4]....
        /*0128*/ 	.word	0x00008f10


	//   ....[5]....
        /*012c*/ 	.word	0x00009d60


	//   ....[6]....
        /*0130*/ 	.word	0x0000abc0


	//   ....[7]....
        /*0134*/ 	.word	0x0000ba50


	//   ....[8]....
        /*0138*/ 	.word	0x0000c8b0


	//   ....[9]....
        /*013c*/ 	.word	0x0000d6c0


	//----- nvinfo : EIATTR_MBARRIER_INSTR_OFFSETS
	.align		4
.L_45:
        /*0140*/ 	.byte	0x04, 0x39
        /*0142*/ 	.short	(.L_47 - .L_46)


	//   ....[0]....
.L_46:
        /*0144*/ 	.word	0x00000650
        /*0148*/ 	.word	0x000000ff
        /*014c*/ 	.word	0x00000000
        /*0150*/ 	.short	0x0100
        /*0152*/ 	.byte	0x04
	.zero		1


	//   ....[1]....
        /*0154*/ 	.word	0x00000660
        /*0158*/ 	.word	0x000000ff
        /*015c*/ 	.word	0x00000010
        /*0160*/ 	.short	0x0100
        /*0162*/ 	.byte	0x04
	.zero		1


	//   ....[2]....
        /*0164*/ 	.word	0x00000670
        /*0168*/ 	.word	0x000000ff
        /*016c*/ 	.word	0x00000008
        /*0170*/ 	.short	0x0100
        /*0172*/ 	.byte	0x04
	.zero		1


	//   ....[3]....
        /*0174*/ 	.word	0x00000680
        /*0178*/ 	.word	0x000000ff
        /*017c*/ 	.word	0x00000018
        /*0180*/ 	.short	0x0100
        /*0182*/ 	.byte	0x04
	.zero		1


	//   ....[4]....
        /*0184*/ 	.word	0x000007a0
        /*0188*/ 	.word	0x000000ff
        /*018c*/ 	.word	0x00000020
        /*0190*/ 	.short	0x0100
        /*0192*/ 	.byte	0x04
	.zero		1


	//   ....[5]....
        /*0194*/ 	.word	0x000007b0
        /*0198*/ 	.word	0x000000ff
        /*019c*/ 	.word	0x00000040
        /*01a0*/ 	.short	0x0100
        /*01a2*/ 	.byte	0x04
	.zero		1


	//   ....[6]....
        /*01a4*/ 	.word	0x000007c0
        /*01a8*/ 	.word	0x000000ff
        /*01ac*/ 	.word	0x00000028
        /*01b0*/ 	.short	0x0100
        /*01b2*/ 	.byte	0x04
	.zero		1


	//   ....[7]....
        /*01b4*/ 	.word	0x000007d0
        /*01b8*/ 	.word	0x000000ff
        /*01bc*/ 	.word	0x00000048
        /*01c0*/ 	.short	0x0100
        /*01c2*/ 	.byte	0x04
	.zero		1


	//   ....[8]....
        /*01c4*/ 	.word	0x000007e0
        /*01c8*/ 	.word	0x000000ff
        /*01cc*/ 	.word	0x00000030
        /*01d0*/ 	.short	0x0100
        /*01d2*/ 	.byte	0x04
	.zero		1


	//   ....[9]....
        /*01d4*/ 	.word	0x000007f0
        /*01d8*/ 	.word	0x000000ff
        /*01dc*/ 	.word	0x00000050
        /*01e0*/ 	.short	0x0100
        /*01e2*/ 	.byte	0x04
	.zero		1


	//   ....[10]....
        /*01e4*/ 	.word	0x00000800
        /*01e8*/ 	.word	0x000000ff
        /*01ec*/ 	.word	0x00000038
        /*01f0*/ 	.short	0x0100
        /*01f2*/ 	.byte	0x04
	.zero		1


	//   ....[11]....
        /*01f4*/ 	.word	0x00000810
        /*01f8*/ 	.word	0x000000ff
        /*01fc*/ 	.word	0x00000058
        /*0200*/ 	.short	0x0100
        /*0202*/ 	.byte	0x04
	.zero		1


	//   ....[12]....
        /*0204*/ 	.word	0x000008f0
        /*0208*/ 	.word	0x000000ff
        /*020c*/ 	.word	0x00000060
        /*0210*/ 	.short	0x0100
        /*0212*/ 	.byte	0x06
	.zero		1


	//   ....[13]....
        /*0214*/ 	.word	0x00000900
        /*0218*/ 	.word	0x000000ff
        /*021c*/ 	.word	0x00000068
        /*0220*/ 	.short	0x0100
        /*0222*/ 	.byte	0x06
	.zero		1


	//   ....[14]....
        /*0224*/ 	.word	0x00000a30
        /*0228*/ 	.word	0x000000ff
        /*022c*/ 	.word	0x00000070
        /*0230*/ 	.short	0x0100
        /*0232*/ 	.byte	0x06
	.zero		1


	//   ....[15]....
        /*0234*/ 	.word	0x00000a40
        /*0238*/ 	.word	0x000000ff
        /*023c*/ 	.word	0x00000080
        /*0240*/ 	.short	0x0100
        /*0242*/ 	.byte	0x06
	.zero		1


	//   ....[16]....
        /*0244*/ 	.word	0x00000a50
        /*0248*/ 	.word	0x000000ff
        /*024c*/ 	.word	0x00000078
        /*0250*/ 	.short	0x0100
        /*0252*/ 	.byte	0x06
	.zero		1


	//   ....[17]....
        /*0254*/ 	.word	0x00000a60
        /*0258*/ 	.word	0x000000ff
        /*025c*/ 	.word	0x00000088
        /*0260*/ 	.short	0x0100
        /*0262*/ 	.byte	0x06
	.zero		1


	//   ....[18]....
        /*0264*/ 	.word	0x00000b80
        /*0268*/ 	.word	0x000000ff
        /*026c*/ 	.word	0x00000090
        /*0270*/ 	.short	0x0100
        /*0272*/ 	.byte	0x04
	.zero		1


	//   ....[19]....
        /*0274*/ 	.word	0x00000b90
        /*0278*/ 	.word	0x000000ff
        /*027c*/ 	.word	0x000000a0
        /*0280*/ 	.short	0x0100
        /*0282*/ 	.byte	0x04
	.zero		1


	//   ....[20]....
        /*0284*/ 	.word	0x00000ba0
        /*0288*/ 	.word	0x000000ff
        /*028c*/ 	.word	0x00000098
        /*0290*/ 	.short	0x0100
        /*0292*/ 	.byte	0x04
	.zero		1


	//   ....[21]....
        /*0294*/ 	.word	0x00000bb0
        /*0298*/ 	.word	0x000000ff
        /*029c*/ 	.word	0x000000a8
        /*02a0*/ 	.short	0x0100
        /*02a2*/ 	.byte	0x04
	.zero		1


	//   ....[22]....
        /*02a4*/ 	.word	0x00000ca0
        /*02a8*/ 	.word	0x000000ff
        /*02ac*/ 	.word	0x000000b0
        /*02b0*/ 	.short	0x0100
        /*02b2*/ 	.byte	0x04
	.zero		1


	//   ....[23]....
        /*02b4*/ 	.word	0x00000cb0
        /*02b8*/ 	.word	0x000000ff
        /*02bc*/ 	.word	0x000000c0
        /*02c0*/ 	.short	0x0100
        /*02c2*/ 	.byte	0x04
	.zero		1


	//   ....[24]....
        /*02c4*/ 	.word	0x00000cc0
        /*02c8*/ 	.word	0x000000ff
        /*02cc*/ 	.word	0x000000b8
        /*02d0*/ 	.short	0x0100
        /*02d2*/ 	.byte	0x04
	.zero		1


	//   ....[25]....
        /*02d4*/ 	.word	0x00000cd0
        /*02d8*/ 	.word	0x000000ff
        /*02dc*/ 	.word	0x000000c8
        /*02e0*/ 	.short	0x0100
        /*02e2*/ 	.byte	0x04
	.zero		1


	//   ....[26]....
        /*02e4*/ 	.word	0x00000dd0
        /*02e8*/ 	.word	0x000000ff
        /*02ec*/ 	.word	0x000000d0
        /*02f0*/ 	.short	0x0100
        /*02f2*/ 	.byte	0x06
	.zero		1


	//   ....[27]....
        /*02f4*/ 	.word	0x00001a10
        /*02f8*/ 	.word	0x00000003
        /*02fc*/ 	.word	0x000000c0
        /*0300*/ 	.short	0x010a
        /*0302*/ 	.byte	0xff
	.zero		1


	//   ....[28]....
        /*0304*/ 	.word	0x00001a40
        /*0308*/ 	.word	0x00000003
        /*030c*/ 	.word	0x000000b0
        /*0310*/ 	.short	0x0101
        /*0312*/ 	.byte	0xff
	.zero		1


	//   ....[29]....
        /*0314*/ 	.word	0x00001b00
        /*0318*/ 	.word	0x000000ff
        /*031c*/ 	.word	0x00000010
        /*0320*/ 	.short	0x010a
        /*0322*/ 	.byte	0x04
	.zero		1


	//   ....[30]....
        /*0324*/ 	.word	0x00001bc0
        /*0328*/ 	.word	0x000000ff
        /*032c*/ 	.word	0x00000010
        /*0330*/ 	.short	0x010a
        /*0332*/ 	.byte	0x21
	.zero		1


	//   ....[31]....
        /*0334*/ 	.word	0x00001d70
        /*0338*/ 	.word	0x000000ff
        /*033c*/ 	.word	0x00000010
        /*0340*/ 	.short	0x010a
        /*0342*/ 	.byte	0x05
	.zero		1


	//   ....[32]....
        /*0344*/ 	.word	0x00001f50
        /*0348*/ 	.word	0x000000ff
        /*034c*/ 	.word	0x00000068
        /*0350*/ 	.short	0x0101
        /*0352*/ 	.byte	0x0e
	.zero		1


	//   ....[33]....
        /*0354*/ 	.word	0x00001f70
        /*0358*/ 	.word	0x000000ff
        /*035c*/ 	.word	0x00000010
        /*0360*/ 	.short	0x010a
        /*0362*/ 	.byte	0x04
	.zero		1


	//   ....[34]....
        /*0364*/ 	.word	0x00001ff0
        /*0368*/ 	.word	0x000000ff
        /*036c*/ 	.word	0x00000010
        /*0370*/ 	.short	0x010a
        /*0372*/ 	.byte	0x07
	.zero		1


	//   ....[35]....
        /*0374*/ 	.word	0x00002130
        /*0378*/ 	.word	0x000000ff
        /*037c*/ 	.word	0x00000010
        /*0380*/ 	.short	0x010a
        /*0382*/ 	.byte	0x04
	.zero		1


	//   ....[36]....
        /*0384*/ 	.word	0x000023e0
        /*0388*/ 	.word	0x00000003
        /*038c*/ 	.word	0x00000070
        /*0390*/ 	.short	0x010a
        /*0392*/ 	.byte	0xff
	.zero		1


	//   ....[37]....
        /*0394*/ 	.word	0x00002530
        /*0398*/ 	.word	0x00000000
        /*039c*/ 	.word	0x00000000
        /*03a0*/ 	.short	0x0101
        /*03a2*/ 	.byte	0xff
	.zero		1


	//   ....[38]....
        /*03a4*/ 	.word	0x00002af0
        /*03a8*/ 	.word	0x000000ff
        /*03ac*/ 	.word	0x00000000
        /*03b0*/ 	.short	0x010a
        /*03b2*/ 	.byte	0x04
	.zero		1


	//   ....[39]....
        /*03b4*/ 	.word	0x00002b90
        /*03b8*/ 	.word	0x00000000
        /*03bc*/ 	.word	0x00000000
        /*03c0*/ 	.short	0x010a
        /*03c2*/ 	.byte	0xff
	.zero		1


	//   ....[40]....
        /*03c4*/ 	.word	0x00002cb0
        /*03c8*/ 	.word	0x00000000
        /*03cc*/ 	.word	0x000000b0
        /*03d0*/ 	.short	0x010a
        /*03d2*/ 	.byte	0xff
	.zero		1


	//   ....[41]....
        /*03d4*/ 	.word	0x00002d20
        /*03d8*/ 	.word	0x00000004
        /*03dc*/ 	.word	0x00000000
        /*03e0*/ 	.short	0x0101
        /*03e2*/ 	.byte	0xff
	.zero		1


	//   ....[42]....
        /*03e4*/ 	.word	0x00002d40
        /*03e8*/ 	.word	0x000000ff
        /*03ec*/ 	.word	0x00000080
        /*03f0*/ 	.short	0x010a
        /*03f2*/ 	.byte	0x04
	.zero		1


	//   ....[43]....
        /*03f4*/ 	.word	0x00002e60
        /*03f8*/ 	.word	0x00000000
        /*03fc*/ 	.word	0x00000070
        /*0400*/ 	.short	0x010a
        /*0402*/ 	.byte	0xff
	.zero		1


	//   ....[44]....
        /*0404*/ 	.word	0x00002f60
        /*0408*/ 	.word	0x00000000
        /*040c*/ 	.word	0x00000000
        /*0410*/ 	.short	0x0101
        /*0412*/ 	.byte	0xff
	.zero		1


	//   ....[45]....
        /*0414*/ 	.word	0x00002ff0
        /*0418*/ 	.word	0x000000ff
        /*041c*/ 	.word	0x00000080
        /*0420*/ 	.short	0x0106
        /*0422*/ 	.byte	0x04
	.zero		1


	//   ....[46]....
        /*0424*/ 	.word	0x00003010
        /*0428*/ 	.word	0x000000ff
        /*042c*/ 	.word	0x00000080
        /*0430*/ 	.short	0x010a
        /*0432*/ 	.byte	0x04
	.zero		1


	//   ....[47]....
        /*0434*/ 	.word	0x000030a0
        /*0438*/ 	.word	0x000000ff
        /*043c*/ 	.word	0x00000080
        /*0440*/ 	.short	0x0106
        /*0442*/ 	.byte	0x07
	.zero		1


	//   ....[48]....
        /*0444*/ 	.word	0x000030e0
        /*0448*/ 	.word	0x00000000
        /*044c*/ 	.word	0x00000080
        /*0450*/ 	.short	0x010a
        /*0452*/ 	.byte	0xff
	.zero		1


	//   ....[49]....
        /*0454*/ 	.word	0x00003320
        /*0458*/ 	.word	0x000000ff
        /*045c*/ 	.word	0x00000008
        /*0460*/ 	.short	0x010a
        /*0462*/ 	.byte	0x05
	.zero		1


	//   ....[50]....
        /*0464*/ 	.word	0x00003340
        /*0468*/ 	.word	0x000000ff
        /*046c*/ 	.word	0x00000008
        /*0470*/ 	.short	0x010a
        /*0472*/ 	.byte	0x05
	.zero		1


	//   ....[51]....
        /*0474*/ 	.word	0x000034d0
        /*0478*/ 	.word	0x000000ff
        /*047c*/ 	.word	0x00000008
        /*0480*/ 	.short	0x010a
        /*0482*/ 	.byte	0x05
	.zero		1


	//   ....[52]....
        /*0484*/ 	.word	0x000034f0
        /*0488*/ 	.word	0x000000ff
        /*048c*/ 	.word	0x00000008
        /*0490*/ 	.short	0x010a
        /*0492*/ 	.byte	0x05
	.zero		1


	//   ....[53]....
        /*0494*/ 	.word	0x000035b0
        /*0498*/ 	.word	0x000000ff
        /*049c*/ 	.word	0x00000000
        /*04a0*/ 	.short	0x0101
        /*04a2*/ 	.byte	0x04
	.zero		1


	//   ....[54]....
        /*04a4*/ 	.word	0x00003970
        /*04a8*/ 	.word	0x00000000
        /*04ac*/ 	.word	0x00000070
        /*04b0*/ 	.short	0x010a
        /*04b2*/ 	.byte	0xff
	.zero		1


	//   ....[55]....
        /*04b4*/ 	.word	0x00003a30
        /*04b8*/ 	.word	0x00000000
        /*04bc*/ 	.word	0x00000000
        /*04c0*/ 	.short	0x0101
        /*04c2*/ 	.byte	0xff
	.zero		1


	//   ....[56]....
        /*04c4*/ 	.word	0x00003af0
        /*04c8*/ 	.word	0x000000ff
        /*04cc*/ 	.word	0x00000000
        /*04d0*/ 	.short	0x010a
        /*04d2*/ 	.byte	0x04
	.zero		1


	//   ....[57]....
        /*04d4*/ 	.word	0x00003b00
        /*04d8*/ 	.word	0x000000ff
        /*04dc*/ 	.word	0x000000a0
        /*04e0*/ 	.short	0x010a
        /*04e2*/ 	.byte	0x2e
	.zero		1


	//   ....[58]....
        /*04e4*/ 	.word	0x00003bb0
        /*04e8*/ 	.word	0x000000ff
        /*04ec*/ 	.word	0x00000000
        /*04f0*/ 	.short	0x010a
        /*04f2*/ 	.byte	0x07
	.zero		1


	//   ....[59]....
        /*04f4*/ 	.word	0x00003ce0
        /*04f8*/ 	.word	0x000000ff
        /*04fc*/ 	.word	0x00000000
        /*0500*/ 	.short	0x010a
        /*0502*/ 	.byte	0x04
	.zero		1


	//   ....[60]....
        /*0504*/ 	.word	0x00004120
        /*0508*/ 	.word	0x000000ff
        /*050c*/ 	.word	0x00000000
        /*0510*/ 	.short	0x010a
        /*0512*/ 	.byte	0x04
	.zero		1


	//   ....[61]....
        /*0514*/ 	.word	0x000041c0
        /*0518*/ 	.word	0x00000000
        /*051c*/ 	.word	0x00000000
        /*0520*/ 	.short	0x010a
        /*0522*/ 	.byte	0xff
	.zero		1


	//   ....[62]....
        /*0524*/ 	.word	0x00004200
        /*0528*/ 	.word	0x00000000
        /*052c*/ 	.word	0x00000000
        /*0530*/ 	.short	0x010a
        /*0532*/ 	.byte	0xff
	.zero		1


	//   ....[63]....
        /*0534*/ 	.word	0x00004270
        /*0538*/ 	.word	0x000000ff
        /*053c*/ 	.word	0x00000000
        /*0540*/ 	.short	0x0101
        /*0542*/ 	.byte	0x04
	.zero		1


	//   ....[64]....
        /*0544*/ 	.word	0x000042b0
        /*0548*/ 	.word	0x000000ff
        /*054c*/ 	.word	0x000000d0
        /*0550*/ 	.short	0x010a
        /*0552*/ 	.byte	0x29
	.zero		1


	//   ....[65]....
        /*0554*/ 	.word	0x00004300
        /*0558*/ 	.word	0x000000ff
        /*055c*/ 	.word	0x00000000
        /*0560*/ 	.short	0x0101
        /*0562*/ 	.byte	0x04
	.zero		1


	//   ....[66]....
        /*0564*/ 	.word	0x000047c0
        /*0568*/ 	.word	0x00000008
        /*056c*/ 	.word	0x00000070
        /*0570*/ 	.short	0x010a
        /*0572*/ 	.byte	0xff
	.zero		1


	//   ....[67]....
        /*0574*/ 	.word	0x00004930
        /*0578*/ 	.word	0x00000000
        /*057c*/ 	.word	0x00000000
        /*0580*/ 	.short	0x0101
        /*0582*/ 	.byte	0xff
	.zero		1


	//   ....[68]....
        /*0584*/ 	.word	0x00004e20
        /*0588*/ 	.word	0x000000ff
        /*058c*/ 	.word	0x00000068
        /*0590*/ 	.short	0x010a
        /*0592*/ 	.byte	0x15
	.zero		1


	//   ....[69]....
        /*0594*/ 	.word	0x00004fb0
        /*0598*/ 	.word	0x000000ff
        /*059c*/ 	.word	0x00000040
        /*05a0*/ 	.short	0x010a
        /*05a2*/ 	.byte	0x15
	.zero		1


	//   ....[70]....
        /*05a4*/ 	.word	0x00005110
        /*05a8*/ 	.word	0x000000ff
        /*05ac*/ 	.word	0x00000020
        /*05b0*/ 	.short	0x010b
        /*05b2*/ 	.byte	0x15
	.zero		1


	//   ....[71]....
        /*05b4*/ 	.word	0x00005130
        /*05b8*/ 	.word	0x000000ff
        /*05bc*/ 	.word	0x00000000
        /*05c0*/ 	.short	0x0101
        /*05c2*/ 	.byte	0x06
	.zero		1


	//   ....[72]....
        /*05c4*/ 	.word	0x00005140
        /*05c8*/ 	.word	0x000000ff
        /*05cc*/ 	.word	0x00000048
        /*05d0*/ 	.short	0x010a
        /*05d2*/ 	.byte	0x15
	.zero		1


	//   ....[73]....
        /*05d4*/ 	.word	0x00005290
        /*05d8*/ 	.word	0x000000ff
        /*05dc*/ 	.word	0x00000028
        /*05e0*/ 	.short	0x010b
        /*05e2*/ 	.byte	0x15
	.zero		1


	//   ....[74]....
        /*05e4*/ 	.word	0x000052a0
        /*05e8*/ 	.word	0x000000ff
        /*05ec*/ 	.word	0x00000000
        /*05f0*/ 	.short	0x0101
        /*05f2*/ 	.byte	0x07
	.zero		1


	//   ....[75]....
        /*05f4*/ 	.word	0x000052b0
        /*05f8*/ 	.word	0x000000ff
        /*05fc*/ 	.word	0x00000050
        /*0600*/ 	.short	0x010a
        /*0602*/ 	.byte	0x15
	.zero		1


	//   ....[76]....
        /*0604*/ 	.word	0x00005400
        /*0608*/ 	.word	0x000000ff
        /*060c*/ 	.word	0x00000030
        /*0610*/ 	.short	0x010b
        /*0612*/ 	.byte	0x15
	.zero		1


	//   ....[77]....
        /*0614*/ 	.word	0x00005420
        /*0618*/ 	.word	0x000000ff
        /*061c*/ 	.word	0x00000000
        /*0620*/ 	.short	0x0101
        /*0622*/ 	.byte	0x18
	.zero		1


	//   ....[78]....
        /*0624*/ 	.word	0x00005430
        /*0628*/ 	.word	0x000000ff
        /*062c*/ 	.word	0x00000058
        /*0630*/ 	.short	0x010a
        /*0632*/ 	.byte	0x15
	.zero		1


	//   ....[79]....
        /*0634*/ 	.word	0x00005590
        /*0638*/ 	.word	0x000000ff
        /*063c*/ 	.word	0x00000038
        /*0640*/ 	.short	0x010b
        /*0642*/ 	.byte	0x15
	.zero		1


	//   ....[80]....
        /*0644*/ 	.word	0x000055b0
        /*0648*/ 	.word	0x000000ff
        /*064c*/ 	.word	0x00000000
        /*0650*/ 	.short	0x0101
        /*0652*/ 	.byte	0x10
	.zero		1


	//   ....[81]....
        /*0654*/ 	.word	0x000055c0
        /*0658*/ 	.word	0x000000ff
        /*065c*/ 	.word	0x00000040
        /*0660*/ 	.short	0x010a
        /*0662*/ 	.byte	0x15
	.zero		1


	//   ....[82]....
        /*0664*/ 	.word	0x00005720
        /*0668*/ 	.word	0x000000ff
        /*066c*/ 	.word	0x00000020
        /*0670*/ 	.short	0x010b
        /*0672*/ 	.byte	0x15
	.zero		1


	//   ....[83]....
        /*0674*/ 	.word	0x00005730
        /*0678*/ 	.word	0x000000ff
        /*067c*/ 	.word	0x00000000
        /*0680*/ 	.short	0x0101
        /*0682*/ 	.byte	0x06
	.zero		1


	//   ....[84]....
        /*0684*/ 	.word	0x00005740
        /*0688*/ 	.word	0x000000ff
        /*068c*/ 	.word	0x00000048
        /*0690*/ 	.short	0x010a
        /*0692*/ 	.byte	0x15
	.zero		1


	//   ....[85]....
        /*0694*/ 	.word	0x000058a0
        /*0698*/ 	.word	0x000000ff
        /*069c*/ 	.word	0x00000028
        /*06a0*/ 	.short	0x010b
        /*06a2*/ 	.byte	0x15
	.zero		1


	//   ....[86]....
        /*06a4*/ 	.word	0x000058b0
        /*06a8*/ 	.word	0x000000ff
        /*06ac*/ 	.word	0x00000000
        /*06b0*/ 	.short	0x0101
        /*06b2*/ 	.byte	0x07
	.zero		1


	//   ....[87]....
        /*06b4*/ 	.word	0x000058c0
        /*06b8*/ 	.word	0x000000ff
        /*06bc*/ 	.word	0x00000050
        /*06c0*/ 	.short	0x010a
        /*06c2*/ 	.byte	0x15
	.zero		1


	//   ....[88]....
        /*06c4*/ 	.word	0x00005a30
        /*06c8*/ 	.word	0x000000ff
        /*06cc*/ 	.word	0x00000030
        /*06d0*/ 	.short	0x010b
        /*06d2*/ 	.byte	0x15
	.zero		1


	//   ....[89]....
        /*06d4*/ 	.word	0x00005a40
        /*06d8*/ 	.word	0x000000ff
        /*06dc*/ 	.word	0x00000000
        /*06e0*/ 	.short	0x0101
        /*06e2*/ 	.byte	0x18
	.zero		1


	//   ....[90]....
        /*06e4*/ 	.word	0x00005a50
        /*06e8*/ 	.word	0x000000ff
        /*06ec*/ 	.word	0x00000058
        /*06f0*/ 	.short	0x010a
        /*06f2*/ 	.byte	0x15
	.zero		1


	//   ....[91]....
        /*06f4*/ 	.word	0x00005c40
        /*06f8*/ 	.word	0x000000ff
        /*06fc*/ 	.word	0x00000038
        /*0700*/ 	.short	0x010b
        /*0702*/ 	.byte	0x15
	.zero		1


	//   ....[92]....
        /*0704*/ 	.word	0x00005c50
        /*0708*/ 	.word	0x000000ff
        /*070c*/ 	.word	0x00000000
        /*0710*/ 	.short	0x0101
        /*0712*/ 	.byte	0x10
	.zero		1


	//   ....[93]....
        /*0714*/ 	.word	0x00005c70
        /*0718*/ 	.word	0x000000ff
        /*071c*/ 	.word	0x00000040
        /*0720*/ 	.short	0x010a
        /*0722*/ 	.byte	0x15
	.zero		1


	//   ....[94]....
        /*0724*/ 	.word	0x00005c90
        /*0728*/ 	.word	0x000000ff
        /*072c*/ 	.word	0x00000048
        /*0730*/ 	.short	0x010a
        /*0732*/ 	.byte	0x15
	.zero		1


	//   ....[95]....
        /*0734*/ 	.word	0x00005cb0
        /*0738*/ 	.word	0x000000ff
        /*073c*/ 	.word	0x00000050
        /*0740*/ 	.short	0x010a
        /*0742*/ 	.byte	0x15
	.zero		1


	//   ....[96]....
        /*0744*/ 	.word	0x00005d00
        /*0748*/ 	.word	0x00000002
        /*074c*/ 	.word	0x00000058
        /*0750*/ 	.short	0x010a
        /*0752*/ 	.byte	0xff
	.zero		1


	//   ....[97]....
        /*0754*/ 	.word	0x00006050
        /*0758*/ 	.word	0x00000000
        /*075c*/ 	.word	0x00000070
        /*0760*/ 	.short	0x010a
        /*0762*/ 	.byte	0xff
	.zero		1


	//   ....[98]....
        /*0764*/ 	.word	0x00006120
        /*0768*/ 	.word	0x00000000
        /*076c*/ 	.word	0x00000000
        /*0770*/ 	.short	0x0101
        /*0772*/ 	.byte	0xff
	.zero		1


	//   ....[99]....
        /*0774*/ 	.word	0x00006dc0
        /*0778*/ 	.word	0x000000ff
        /*077c*/ 	.word	0x00000020
        /*0780*/ 	.short	0x010a
        /*0782*/ 	.byte	0x2b
	.zero		1


	//   ....[100]....
        /*0784*/ 	.word	0x00006ea0
        /*0788*/ 	.word	0x00000074
        /*078c*/ 	.word	0x00000090
        /*0790*/ 	.short	0x010a
        /*0792*/ 	.byte	0xff
	.zero		1


	//   ....[101]....
        /*0794*/ 	.word	0x00007050
        /*0798*/ 	.word	0x000000ff
        /*079c*/ 	.word	0x00000020
        /*07a0*/ 	.short	0x010a
        /*07a2*/ 	.byte	0x2b
	.zero		1


	//   ....[102]....
        /*07a4*/ 	.word	0x00007180
        /*07a8*/ 	.word	0x00000074
        /*07ac*/ 	.word	0x00000090
        /*07b0*/ 	.short	0x010a
        /*07b2*/ 	.byte	0xff
	.zero		1


	//   ....[103]....
        /*07b4*/ 	.word	0x00007d90
        /*07b8*/ 	.word	0x00000000
        /*07bc*/ 	.word	0x00000000
        /*07c0*/ 	.short	0x0101
        /*07c2*/ 	.byte	0xff
	.zero		1


	//   ....[104]....
        /*07c4*/ 	.word	0x00007da0
        /*07c8*/ 	.word	0x00000003
        /*07cc*/ 	.word	0x00000020
        /*07d0*/ 	.short	0x010a
        /*07d2*/ 	.byte	0xff
	.zero		1


	//   ....[105]....
        /*07d4*/ 	.word	0x00007e80
        /*07d8*/ 	.word	0x00000003
        /*07dc*/ 	.word	0x00000020
        /*07e0*/ 	.short	0x010a
        /*07e2*/ 	.byte	0xff
	.zero		1


	//   ....[106]....
        /*07e4*/ 	.word	0x00008bb0
        /*07e8*/ 	.word	0x00000079
        /*07ec*/ 	.word	0x00000000
        /*07f0*/ 	.short	0x0101
        /*07f2*/ 	.byte	0xff
	.zero		1


	//   ....[107]....
        /*07f4*/ 	.word	0x00008bd0
        /*07f8*/ 	.word	0x0000007b
        /*07fc*/ 	.word	0x00000020
        /*0800*/ 	.short	0x010a
        /*0802*/ 	.byte	0xff
	.zero		1


	//   ....[108]....
        /*0804*/ 	.word	0x00008ca0
        /*0808*/ 	.word	0x0000007b
        /*080c*/ 	.word	0x00000020
        /*0810*/ 	.short	0x010a
        /*0812*/ 	.byte	0xff
	.zero		1


	//   ....[109]....
        /*0814*/ 	.word	0x000099d0
        /*0818*/ 	.word	0x00000079
        /*081c*/ 	.word	0x00000000
        /*0820*/ 	.short	0x0101
        /*0822*/ 	.byte	0xff
	.zero		1


	//   ....[110]....
        /*0824*/ 	.word	0x000099f0
        /*0828*/ 	.word	0x0000007b
        /*082c*/ 	.word	0x00000020
        /*0830*/ 	.short	0x010a
        /*0832*/ 	.byte	0xff
	.zero		1


	//   ....[111]....
        /*0834*/ 	.word	0x00009ad0
        /*0838*/ 	.word	0x0000007b
        /*083c*/ 	.word	0x00000020
        /*0840*/ 	.short	0x010a
        /*0842*/ 	.byte	0xff
	.zero		1


	//   ....[112]....
        /*0844*/ 	.word	0x0000a820
        /*0848*/ 	.word	0x0000007b
        /*084c*/ 	.word	0x00000000
        /*0850*/ 	.short	0x0101
        /*0852*/ 	.byte	0xff
	.zero		1


	//   ....[113]....
        /*0854*/ 	.word	0x0000a840
        /*0858*/ 	.word	0x0000007c
        /*085c*/ 	.word	0x00000020
        /*0860*/ 	.short	0x010a
        /*0862*/ 	.byte	0xff
	.zero		1


	//   ....[114]....
        /*0864*/ 	.word	0x0000a910
        /*0868*/ 	.word	0x0000007c
        /*086c*/ 	.word	0x00000020
        /*0870*/ 	.short	0x010a
        /*0872*/ 	.byte	0xff
	.zero		1


	//   ....[115]....
        /*0874*/ 	.word	0x0000b6b0
        /*0878*/ 	.word	0x00000032
        /*087c*/ 	.word	0x00000000
        /*0880*/ 	.short	0x0101
        /*0882*/ 	.byte	0xff
	.zero		1


	//   ....[116]....
        /*0884*/ 	.word	0x0000b6d0
        /*0888*/ 	.word	0x00000028
        /*088c*/ 	.word	0x00000020
        /*0890*/ 	.short	0x010a
        /*0892*/ 	.byte	0xff
	.zero		1


	//   ....[117]....
        /*0894*/ 	.word	0x0000b7a0
        /*0898*/ 	.word	0x00000028
        /*089c*/ 	.word	0x00000020
        /*08a0*/ 	.short	0x010a
        /*08a2*/ 	.byte	0xff
	.zero		1


	//   ....[118]....
        /*08a4*/ 	.word	0x0000c510
        /*08a8*/ 	.word	0x0000002e
        /*08ac*/ 	.word	0x00000000
        /*08b0*/ 	.short	0x0101
        /*08b2*/ 	.byte	0xff
	.zero		1


	//   ....[119]....
        /*08b4*/ 	.word	0x0000c530
        /*08b8*/ 	.word	0x00000000
        /*08bc*/ 	.word	0x00000020
        /*08c0*/ 	.short	0x010a
        /*08c2*/ 	.byte	0xff
	.zero		1


	//   ....[120]....
        /*08c4*/ 	.word	0x0000c600
        /*08c8*/ 	.word	0x00000000
        /*08cc*/ 	.word	0x00000020
        /*08d0*/ 	.short	0x010a
        /*08d2*/ 	.byte	0xff
	.zero		1


	//   ....[121]....
        /*08d4*/ 	.word	0x0000d370
        /*08d8*/ 	.word	0x0000002e
        /*08dc*/ 	.word	0x00000000
        /*08e0*/ 	.short	0x0101
        /*08e2*/ 	.byte	0xff
	.zero		1


	//   ....[122]....
        /*08e4*/ 	.word	0x0000d390
        /*08e8*/ 	.word	0x00000000
        /*08ec*/ 	.word	0x00000020
        /*08f0*/ 	.short	0x010a
        /*08f2*/ 	.byte	0xff
	.zero		1


	//   ....[123]....
        /*08f4*/ 	.word	0x0000d460
        /*08f8*/ 	.word	0x00000000
        /*08fc*/ 	.word	0x00000020
        /*0900*/ 	.short	0x010a
        /*0902*/ 	.byte	0xff
	.zero		1


	//   ....[124]....
        /*0904*/ 	.word	0x0000d7f0
        /*0908*/ 	.word	0x00000074
        /*090c*/ 	.word	0x00000000
        /*0910*/ 	.short	0x0101
        /*0912*/ 	.byte	0xff
	.zero		1


	//   ....[125]....
        /*0914*/ 	.word	0x0000e1d0
        /*0918*/ 	.word	0x00000000
        /*091c*/ 	.word	0x00000000
        /*0920*/ 	.short	0x0101
        /*0922*/ 	.byte	0xff
	.zero		1


	//   ....[126]....
        /*0924*/ 	.word	0x0000e480
        /*0928*/ 	.word	0x000000ff
        /*092c*/ 	.word	0x00000000
        /*0930*/ 	.short	0x0101
        /*0932*/ 	.byte	0x04
	.zero		1


	//   ....[127]....
        /*0934*/ 	.word	0x0000e4a0
        /*0938*/ 	.word	0x00000003
        /*093c*/ 	.word	0x000000c0
        /*0940*/ 	.short	0x010a
        /*0942*/ 	.byte	0xff
	.zero		1


	//   ....[128]....
        /*0944*/ 	.word	0x0000e500
        /*0948*/ 	.word	0x00000000
        /*094c*/ 	.word	0x00000010
        /*0950*/ 	.short	0x010a
        /*0952*/ 	.byte	0xff
	.zero		1


	//   ....[129]....
        /*0954*/ 	.word	0x0000e560
        /*0958*/ 	.word	0x00000000
        /*095c*/ 	.word	0x00000010
        /*0960*/ 	.short	0x010a
        /*0962*/ 	.byte	0xff
	.zero		1


	//   ....[130]....
        /*0964*/ 	.word	0x0000e5b0
        /*0968*/ 	.word	0x00000003
        /*096c*/ 	.word	0x00000070
        /*0970*/ 	.short	0x010a
        /*0972*/ 	.byte	0xff
	.zero		1


	//   ....[131]....
        /*0974*/ 	.word	0x0000e610
        /*0978*/ 	.word	0x00000000
        /*097c*/ 	.word	0x00000000
        /*0980*/ 	.short	0x010a
        /*0982*/ 	.byte	0xff
	.zero		1


	//   ....[132]....
        /*0984*/ 	.word	0x0000e660
        /*0988*/ 	.word	0x00000000
        /*098c*/ 	.word	0x000000b0
        /*0990*/ 	.short	0x010a
        /*0992*/ 	.byte	0xff
	.zero		1


	//   ....[133]....
        /*0994*/ 	.word	0x0000e6c0
        /*0998*/ 	.word	0x00000000
        /*099c*/ 	.word	0x00000080
        /*09a0*/ 	.short	0x010a
        /*09a2*/ 	.byte	0xff
	.zero		1


	//   ....[134]....
        /*09a4*/ 	.word	0x0000e710
        /*09a8*/ 	.word	0x00000000
        /*09ac*/ 	.word	0x00000070
        /*09b0*/ 	.short	0x010a
        /*09b2*/ 	.byte	0xff
	.zero		1


	//   ....[135]....
        /*09b4*/ 	.word	0x0000e770
        /*09b8*/ 	.word	0x00000000
        /*09bc*/ 	.word	0x00000080
        /*09c0*/ 	.short	0x010a
        /*09c2*/ 	.byte	0xff
	.zero		1


	//   ....[136]....
        /*09c4*/ 	.word	0x0000e7d0
        /*09c8*/ 	.word	0x00000005
        /*09cc*/ 	.word	0x00000008
        /*09d0*/ 	.short	0x010a
        /*09d2*/ 	.byte	0xff
	.zero		1


	//   ....[137]....
        /*09d4*/ 	.word	0x0000e8b0
        /*09d8*/ 	.word	0x00000003
        /*09dc*/ 	.word	0x00000008
        /*09e0*/ 	.short	0x010a
        /*09e2*/ 	.byte	0xff
	.zero		1


	//   ....[138]....
        /*09e4*/ 	.word	0x0000e900
        /*09e8*/ 	.word	0x00000000
        /*09ec*/ 	.word	0x00000070
        /*09f0*/ 	.short	0x010a
        /*09f2*/ 	.byte	0xff
	.zero		1


	//   ....[139]....
        /*09f4*/ 	.word	0x0000e960
        /*09f8*/ 	.word	0x00000000
        /*09fc*/ 	.word	0x000000a0
        /*0a00*/ 	.short	0x010a
        /*0a02*/ 	.byte	0xff
	.zero		1


	//   ....[140]....
        /*0a04*/ 	.word	0x0000e9c0
        /*0a08*/ 	.word	0x00000000
        /*0a0c*/ 	.word	0x00000000
        /*0a10*/ 	.short	0x010a
        /*0a12*/ 	.byte	0xff
	.zero		1


	//   ....[141]....
        /*0a14*/ 	.word	0x0000ea20
        /*0a18*/ 	.word	0x00000000
        /*0a1c*/ 	.word	0x00000000
        /*0a20*/ 	.short	0x010a
        /*0a22*/ 	.byte	0xff
	.zero		1


	//   ....[142]....
        /*0a24*/ 	.word	0x0000ea80
        /*0a28*/ 	.word	0x00000000
        /*0a2c*/ 	.word	0x000000d0
        /*0a30*/ 	.short	0x010a
        /*0a32*/ 	.byte	0xff
	.zero		1


	//   ....[143]....
        /*0a34*/ 	.word	0x0000ead0
        /*0a38*/ 	.word	0x00000008
        /*0a3c*/ 	.word	0x00000070
        /*0a40*/ 	.short	0x010a
        /*0a42*/ 	.byte	0xff
	.zero		1


	//   ....[144]....
        /*0a44*/ 	.word	0x0000eb30
        /*0a48*/ 	.word	0x00000000
        /*0a4c*/ 	.word	0x00000068
        /*0a50*/ 	.short	0x010a
        /*0a52*/ 	.byte	0xff
	.zero		1


	//   ....[145]....
        /*0a54*/ 	.word	0x0000eb90
        /*0a58*/ 	.word	0x00000000
        /*0a5c*/ 	.word	0x00000040
        /*0a60*/ 	.short	0x010a
        /*0a62*/ 	.byte	0xff
	.zero		1


	//   ....[146]....
        /*0a64*/ 	.word	0x0000ebf0
        /*0a68*/ 	.word	0x00000000
        /*0a6c*/ 	.word	0x00000048
        /*0a70*/ 	.short	0x010a
        /*0a72*/ 	.byte	0xff
	.zero		1


	//   ....[147]....
        /*0a74*/ 	.word	0x0000ec50
        /*0a78*/ 	.word	0x00000000
        /*0a7c*/ 	.word	0x00000050
        /*0a80*/ 	.short	0x010a
        /*0a82*/ 	.byte	0xff
	.zero		1


	//   ....[148]....
        /*0a84*/ 	.word	0x0000ecb0
        /*0a88*/ 	.word	0x00000000
        /*0a8c*/ 	.word	0x00000058
        /*0a90*/ 	.short	0x010a
        /*0a92*/ 	.byte	0xff
	.zero		1


	//   ....[149]....
        /*0a94*/ 	.word	0x0000ed10
        /*0a98*/ 	.word	0x00000007
        /*0a9c*/ 	.word	0x00000040
        /*0aa0*/ 	.short	0x010a
        /*0aa2*/ 	.byte	0xff
	.zero		1


	//   ....[150]....
        /*0aa4*/ 	.word	0x0000ed70
        /*0aa8*/ 	.word	0x00000007
        /*0aac*/ 	.word	0x00000048
        /*0ab0*/ 	.short	0x010a
        /*0ab2*/ 	.byte	0xff
	.zero		1


	//   ....[151]....
        /*0ab4*/ 	.word	0x0000edd0
        /*0ab8*/ 	.word	0x00000007
        /*0abc*/ 	.word	0x00000050
        /*0ac0*/ 	.short	0x010a
        /*0ac2*/ 	.byte	0xff
	.zero		1


	//   ....[152]....
        /*0ac4*/ 	.word	0x0000ee30
        /*0ac8*/ 	.word	0x00000007
        /*0acc*/ 	.word	0x00000058
        /*0ad0*/ 	.short	0x010a
        /*0ad2*/ 	.byte	0xff
	.zero		1


	//   ....[153]....
        /*0ad4*/ 	.word	0x0000ee90
        /*0ad8*/ 	.word	0x00000000
        /*0adc*/ 	.word	0x00000040
        /*0ae0*/ 	.short	0x010a
        /*0ae2*/ 	.byte	0xff
	.zero		1


	//   ....[154]....
        /*0ae4*/ 	.word	0x0000eef0
        /*0ae8*/ 	.word	0x00000000
        /*0aec*/ 	.word	0x00000048
        /*0af0*/ 	.short	0x010a
        /*0af2*/ 	.byte	0xff
	.zero		1


	//   ....[155]....
        /*0af4*/ 	.word	0x0000ef50
        /*0af8*/ 	.word	0x00000002
        /*0afc*/ 	.word	0x00000050
        /*0b00*/ 	.short	0x010a
        /*0b02*/ 	.byte	0xff
	.zero		1


	//   ....[156]....
        /*0b04*/ 	.word	0x0000efa0
        /*0b08*/ 	.word	0x00000000
        /*0b0c*/ 	.word	0x00000070
        /*0b10*/ 	.short	0x010a
        /*0b12*/ 	.byte	0xff
	.zero		1


	//   ....[157]....
        /*0b14*/ 	.word	0x0000f000
        /*0b18*/ 	.word	0x00000000
        /*0b1c*/ 	.word	0x00000020
        /*0b20*/ 	.short	0x010a
        /*0b22*/ 	.byte	0xff
	.zero		1


	//   ....[158]....
        /*0b24*/ 	.word	0x0000f050
        /*0b28*/ 	.word	0x00000074
        /*0b2c*/ 	.word	0x00000090
        /*0b30*/ 	.short	0x010a
        /*0b32*/ 	.byte	0xff
	.zero		1


	//   ....[159]....
        /*0b34*/ 	.word	0x0000f0a0
        /*0b38*/ 	.word	0x00000003
        /*0b3c*/ 	.word	0x00000020
        /*0b40*/ 	.short	0x010a
        /*0b42*/ 	.byte	0xff
	.zero		1


	//   ....[160]....
        /*0b44*/ 	.word	0x0000f0f0
        /*0b48*/ 	.word	0x0000007b
        /*0b4c*/ 	.word	0x00000020
        /*0b50*/ 	.short	0x010a
        /*0b52*/ 	.byte	0xff
	.zero		1


	//   ....[161]....
        /*0b54*/ 	.word	0x0000f140
        /*0b58*/ 	.word	0x0000007b
        /*0b5c*/ 	.word	0x00000020
        /*0b60*/ 	.short	0x010a
        /*0b62*/ 	.byte	0xff
	.zero		1


	//   ....[162]....
        /*0b64*/ 	.word	0x0000f190
        /*0b68*/ 	.word	0x0000007c
        /*0b6c*/ 	.word	0x00000020
        /*0b70*/ 	.short	0x010a
        /*0b72*/ 	.byte	0xff
	.zero		1


	//   ....[163]....
        /*0b74*/ 	.word	0x0000f1e0
        /*0b78*/ 	.word	0x00000028
        /*0b7c*/ 	.word	0x00000020
        /*0b80*/ 	.short	0x010a
        /*0b82*/ 	.byte	0xff
	.zero		1


	//   ....[164]....
        /*0b84*/ 	.word	0x0000f230
        /*0b88*/ 	.word	0x00000000
        /*0b8c*/ 	.word	0x00000020
        /*0b90*/ 	.short	0x010a
        /*0b92*/ 	.byte	0xff
	.zero		1


	//   ....[165]....
        /*0b94*/ 	.word	0x0000f280
        /*0b98*/ 	.word	0x00000000
        /*0b9c*/ 	.word	0x00000020
        /*0ba0*/ 	.short	0x010a
        /*0ba2*/ 	.byte	0xff
	.zero		1


	//----- nvinfo : EIATTR_NUM_MBARRIERS
	.align		4
.L_47:
        /*0ba4*/ 	.byte	0x03, 0x38
        /*0ba6*/ 	.short	0x001b


	//----- nvinfo : EIATTR_EXIT_INSTR_OFFSETS
	.align		4
        /*0ba8*/ 	.byte	0x04, 0x1c
        /*0baa*/ 	.short	(.L_49 - .L_48)


	//   ....[0]....
.L_48:
        /*0bac*/ 	.word	0x00002bc0


	//   ....[1]....
        /*0bb0*/ 	.word	0x000030b0


	//   ....[2]....
        /*0bb4*/ 	.word	0x00003110


	//   ....[3]....
        /*0bb8*/ 	.word	0x00004530


	//   ....[4]....
        /*0bbc*/ 	.word	0x00005d30


	//   ....[5]....
        /*0bc0*/ 	.word	0x00005d70


	//   ....[6]....
        /*0bc4*/ 	.word	0x0000e370


	//   ....[7]....
        /*0bc8*/ 	.word	0x0000e3f0


	//   ....[8]....
        /*0bcc*/ 	.word	0x0000e420


	//   ....[9]....
        /*0bd0*/ 	.word	0x0000e490


	//----- nvinfo : EIATTR_MAX_THREADS
	.align		4
.L_49:
        /*0bd4*/ 	.byte	0x04, 0x05
        /*0bd6*/ 	.short	(.L_51 - .L_50)
.L_50:
        /*0bd8*/ 	.word	0x00000100
        /*0bdc*/ 	.word	0x00000001
        /*0be0*/ 	.word	0x00000001


	//----- nvinfo : EIATTR_CRS_STACK_SIZE
	.align		4
.L_51:
        /*0be4*/ 	.byte	0x04, 0x1e
        /*0be6*/ 	.short	(.L_53 - .L_52)
.L_52:
        /*0be8*/ 	.word	0x00000000


	//----- nvinfo : EIATTR_CBANK_PARAM_SIZE
	.align		4
.L_53:
        /*0bec*/ 	.byte	0x03, 0x19
        /*0bee*/ 	.short	0x0800


	//----- nvinfo : EIATTR_PARAM_CBANK
	.align		4
        /*0bf0*/ 	.byte	0x04, 0x0a
        /*0bf2*/ 	.short	(.L_55 - .L_54)
	.align		4
.L_54:
        /*0bf4*/ 	.word	index@(.nv.constant0._ZN7cutlass13device_kernelINS_4gemm6kernel13GemmUniversalIN4cute5tupleIJiiiiEEENS1_10collective13CollectiveMmaINS1_35MainloopSm100TmaUmmaWarpSpecializedILi2ELi2ELi2ENS5_IJNS4_1CILi8EEENSA_ILi1EEESC_EEEEENS5_IJNSA_ILi256EEESF_NSA_ILi64EEEEEENS_10tfloat32_tENS5_IJlSC_lEEESI_SJ_NS4_8TiledMMAINS4_8MMA_AtomIJNS4_23SM100_MMA_TF32_2x1SM_SSISI_SI_fLi256ELi256ELNS4_4UMMA5MajorE0ELSO_0ELNSN_7ScaleInE0ELSP_0EEEEEENS4_6LayoutINS5_IJSC_SC_SC_EEENS5_IJNSA_ILi0EEESU_SU_EEEEENS5_IJNS4_10UnderscoreESX_SX_EEEEENS4_18SM100_TMA_2SM_LOADENS4_14ComposedLayoutINS4_7SwizzleILi3ELi4ELi3EEENS4_18smem_ptr_flag_bitsILi32EEENSS_INS5_IJSB_NSA_ILi32EEEEEENS5_IJS16_SC_EEEEEEEvNS4_8identityENS4_28SM100_TMA_2SM_LOAD_MULTICASTES1A_vS1B_EENS_8epilogue10collective18CollectiveEpilogueINS1E_23Sm100TmaWarpSpecializedILi4ELi2ELi32ELb1ELb0EEEJNS5_IJNSA_ILi128EEESF_SG_EEENS5_IJNSS_IS1J_SC_EENSS_IS16_SC_EEEEESI_SJ_SI_SJ_NS1E_6fusion15FusionCallbacksIS1I_NS1O_17LinearCombinationISI_fSI_fLNS_15FloatRoundStyleE2EEES1K_S1N_JEEENS4_5SM1004TMEM4LOAD26SM100_TMEM_LOAD_32dp32b32xENS4_13SM90_TMA_LOADES1A_NS4_39AutoVectorizingCopyWithAssumedAlignmentILi128EEENS4_14SM90_TMA_STOREES1A_S20_S20_EEEvvEEEEvNT_6ParamsE)
        /*0bf8*/ 	.short	0x0380
        /*0bfa*/ 	.short	0x0800


	//----- nvinfo : EIATTR_SW_WAR
	.align		4
.L_55:
        /*0bfc*/ 	.byte	0x04, 0x36
        /*0bfe*/ 	.short	(.L_57 - .L_56)
.L_56:
        /*0c00*/ 	.word	0x00000008
.L_57:


//--------------------- .nv.callgraph             --------------------------
	.section	.nv.callgraph,"",@"SHT_CUDA_CALLGRAPH"
	.align	4
	.sectionentsize	8
	.align		4
        /*0000*/ 	.word	0x00000000
	.align		4
        /*0004*/ 	.word	0xffffffff
	.align		4
        /*0008*/ 	.word	index@(_ZN7cutlass13device_kernelINS_4gemm6kernel13GemmUniversalIN4cute5tupleIJiiiiEEENS1_10collective13CollectiveMmaINS1_35MainloopSm100TmaUmmaWarpSpecializedILi2ELi2ELi2ENS5_IJNS4_1CILi8EEENSA_ILi1EEESC_EEEEENS5_IJNSA_ILi256EEESF_NSA_ILi64EEEEEENS_10tfloat32_tENS5_IJlSC_lEEESI_SJ_NS4_8TiledMMAINS4_8MMA_AtomIJNS4_23SM100_MMA_TF32_2x1SM_SSISI_SI_fLi256ELi256ELNS4_4UMMA5MajorE0ELSO_0ELNSN_7ScaleInE0ELSP_0EEEEEENS4_6LayoutINS5_IJSC_SC_SC_EEENS5_IJNSA_ILi0EEESU_SU_EEEEENS5_IJNS4_10UnderscoreESX_SX_EEEEENS4_18SM100_TMA_2SM_LOADENS4_14ComposedLayoutINS4_7SwizzleILi3ELi4ELi3EEENS4_18smem_ptr_flag_bitsILi32EEENSS_INS5_IJSB_NSA_ILi32EEEEEENS5_IJS16_SC_EEEEEEEvNS4_8identityENS4_28SM100_TMA_2SM_LOAD_MULTICASTES1A_vS1B_EENS_8epilogue10collective18CollectiveEpilogueINS1E_23Sm100TmaWarpSpecializedILi4ELi2ELi32ELb1ELb0EEEJNS5_IJNSA_ILi128EEESF_SG_EEENS5_IJNSS_IS1J_SC_EENSS_IS16_SC_EEEEESI_SJ_SI_SJ_NS1E_6fusion15FusionCallbacksIS1I_NS1O_17LinearCombinationISI_fSI_fLNS_15FloatRoundStyleE2EEES1K_S1N_JEEENS4_5SM1004TMEM4LOAD26SM100_TMEM_LOAD_32dp32b32xENS4_13SM90_TMA_LOADES1A_NS4_39AutoVectorizingCopyWithAssumedAlignmentILi128EEENS4_14SM90_TMA_STOREES1A_S20_S20_EEEvvEEEEvNT_6ParamsE)
	.align		4
        /*000c*/ 	.word	index@(__assertfail)
	.align		4
        /*0010*/ 	.word	0x00000000
	.align		4
        /*0014*/ 	.word	0xfffffffe
	.align		4
        /*0018*/ 	.word	0x00000000
	.align		4
        /*001c*/ 	.word	0xfffffffd
	.align		4
        /*0020*/ 	.word	0x00000000
	.align		4
        /*0024*/ 	.word	0xfffffffc


//--------------------- .nv.constant4             --------------------------
	.section	.nv.constant4,"a",@progbits
	.align	8
	.align		8
.nv.constant4:
        /*0000*/ 	.dword	__assertfail
	.align		8
        /*0008*/ 	.dword	__unnamed_1
	.align		8
        /*0010*/ 	.dword	__unnamed_2
	.align		8
        /*0018*/ 	.dword	_ZN40_INTERNAL_8d357b01_4_k_cu_bb09250b_305754cuda3std3__45__cpo5beginE
	.align		8
        /*0020*/ 	.dword	_ZN40_INTERNAL_8d357b01_4_k_cu_bb09250b_305754cuda3std3__45__cpo3endE
	.align		8
        /*0028*/ 	.dword	_ZN40_INTERNAL_8d357b01_4_k_cu_bb09250b_305754cuda3std3__45__cpo6cbeginE
	.align		8
        /*0030*/ 	.dword	_ZN40_INTERNAL_8d357b01_4_k_cu_bb09250b_305754cuda3std3__45__cpo4cendE
	.align		8
        /*0038*/ 	.dword	_ZN40_INTERNAL_8d357b01_4_k_cu_bb09250b_305754cuda3std3__442_GLOBAL__N__8d357b01_4_k_cu_bb09250b_305756ignoreE
	.align		8
        /*0040*/ 	.dword	_ZN40_INTERNAL_8d357b01_4_k_cu_bb09250b_305754cuda3std3__419piecewise_constructE
	.align		8
        /*0048*/ 	.dword	_ZN40_INTERNAL_8d357b01_4_k_cu_bb09250b_305754cuda3std3__48in_placeE
	.align		8
        /*0050*/ 	.dword	_ZN40_INTERNAL_8d357b01_4_k_cu_bb09250b_305754cuda3std6ranges3__45__cpo4swapE
	.align		8
        /*0058*/ 	.dword	_ZN40_INTERNAL_8d357b01_4_k_cu_bb09250b_305754cuda3std6ranges3__45__cpo9iter_moveE
	.align		8
        /*0060*/ 	.dword	_ZN40_INTERNAL_8d357b01_4_k_cu_bb09250b_305754cute7productE
	.align		8
        /*0068*/ 	.dword	_ZN40_INTERNAL_8d357b01_4_k_cu_bb09250b_305754cute1_E
	.align		8
        /*0070*/ 	.dword	$str$25
	.align		8
        /*0078*/ 	.dword	$str$26
	.align		8
        /*0080*/ 	.dword	$str$27
	.align		8
        /*0088*/ 	.dword	$str$28


//--------------------- .text._ZN7cutlass13device_kernelINS_4gemm6kernel13GemmUniversalIN4cute5tupleIJiiiiEEENS1_10collective13CollectiveMmaINS1_35MainloopSm100TmaUmmaWarpSpecializedILi2ELi2ELi2ENS5_IJNS4_1CILi8EEENSA_ILi1EEESC_EEEEENS5_IJNSA_ILi256EEESF_NSA_ILi64EEEEEENS_10tfloat32_tENS5_IJlSC_lEEESI_SJ_NS4_8TiledMMAINS4_8MMA_AtomIJNS4_23SM100_MMA_TF32_2x1SM_SSISI_SI_fLi256ELi256ELNS4_4UMMA5MajorE0ELSO_0ELNSN_7ScaleInE0ELSP_0EEEEEENS4_6LayoutINS5_IJSC_SC_SC_EEENS5_IJNSA_ILi0EEESU_SU_EEEEENS5_IJNS4_10UnderscoreESX_SX_EEEEENS4_18SM100_TMA_2SM_LOADENS4_14ComposedLayoutINS4_7SwizzleILi3ELi4ELi3EEENS4_18smem_ptr_flag_bitsILi32EEENSS_INS5_IJSB_NSA_ILi32EEEEEENS5_IJS16_SC_EEEEEEEvNS4_8identityENS4_28SM100_TMA_2SM_LOAD_MULTICASTES1A_vS1B_EENS_8epilogue10collective18CollectiveEpilogueINS1E_23Sm100TmaWarpSpecializedILi4ELi2ELi32ELb1ELb0EEEJNS5_IJNSA_ILi128EEESF_SG_EEENS5_IJNSS_IS1J_SC_EENSS_IS16_SC_EEEEESI_SJ_SI_SJ_NS1E_6fusion15FusionCallbacksIS1I_NS1O_17LinearCombinationISI_fSI_fLNS_15FloatRoundStyleE2EEES1K_S1N_JEEENS4_5SM1004TMEM4LOAD26SM100_TMEM_LOAD_32dp32b32xENS4_13SM90_TMA_LOADES1A_NS4_39AutoVectorizingCopyWithAssumedAlignmentILi128EEENS4_14SM90_TMA_STOREES1A_S20_S20_EEEvvEEEEvNT_6ParamsE --------------------------
	.section	.text._ZN7cutlass13device_kernelINS_4gemm6kernel13GemmUniversalIN4cute5tupleIJiiiiEEENS1_10collective13CollectiveMmaINS1_35MainloopSm100TmaUmmaWarpSpecializedILi2ELi2ELi2ENS5_IJNS4_1CILi8EEENSA_ILi1EEESC_EEEEENS5_IJNSA_ILi256EEESF_NSA_ILi64EEEEEENS_10tfloat32_tENS5_IJlSC_lEEESI_SJ_NS4_8TiledMMAINS4_8MMA_AtomIJNS4_23SM100_MMA_TF32_2x1SM_SSISI_SI_fLi256ELi256ELNS4_4UMMA5MajorE0ELSO_0ELNSN_7ScaleInE0ELSP_0EEEEEENS4_6LayoutINS5_IJSC_SC_SC_EEENS5_IJNSA_ILi0EEESU_SU_EEEEENS5_IJNS4_10UnderscoreESX_SX_EEEEENS4_18SM100_TMA_2SM_LOADENS4_14ComposedLayoutINS4_7SwizzleILi3ELi4ELi3EEENS4_18smem_ptr_flag_bitsILi32EEENSS_INS5_IJSB_NSA_ILi32EEEEEENS5_IJS16_SC_EEEEEEEvNS4_8identityENS4_28SM100_TMA_2SM_LOAD_MULTICASTES1A_vS1B_EENS_8epilogue10collective18CollectiveEpilogueINS1E_23Sm100TmaWarpSpecializedILi4ELi2ELi32ELb1ELb0EEEJNS5_IJNSA_ILi128EEESF_SG_EEENS5_IJNSS_IS1J_SC_EENSS_IS16_SC_EEEEESI_SJ_SI_SJ_NS1E_6fusion15FusionCallbacksIS1I_NS1O_17LinearCombinationISI_fSI_fLNS_15FloatRoundStyleE2EEES1K_S1N_JEEENS4_5SM1004TMEM4LOAD26SM100_TMEM_LOAD_32dp32b32xENS4_13SM90_TMA_LOADES1A_NS4_39AutoVectorizingCopyWithAssumedAlignmentILi128EEENS4_14SM90_TMA_STOREES1A_S20_S20_EEEvvEEEEvNT_6ParamsE,"ax",@progbits
	.align	128
.text._ZN7cutlass13device_kernelINS_4gemm6kernel13GemmUniversalIN4cute5tupleIJiiiiEEENS1_10collective13CollectiveMmaINS1_35MainloopSm100TmaUmmaWarpSpecializedILi2ELi2ELi2ENS5_IJNS4_1CILi8EEENSA_ILi1EEESC_EEEEENS5_IJNSA_ILi256EEESF_NSA_ILi64EEEEEENS_10tfloat32_tENS5_IJlSC_lEEESI_SJ_NS4_8TiledMMAINS4_8MMA_AtomIJNS4_23SM100_MMA_TF32_2x1SM_SSISI_SI_fLi256ELi256ELNS4_4UMMA5MajorE0ELSO_0ELNSN_7ScaleInE0ELSP_0EEEEEENS4_6LayoutINS5_IJSC_SC_SC_EEENS5_IJNSA_ILi0EEESU_SU_EEEEENS5_IJNS4_10UnderscoreESX_SX_EEEEENS4_18SM100_TMA_2SM_LOADENS4_14ComposedLayoutINS4_7SwizzleILi3ELi4ELi3EEENS4_18smem_ptr_flag_bitsILi32EEENSS_INS5_IJSB_NSA_ILi32EEEEEENS5_IJS16_SC_EEEEEEEvNS4_8identityENS4_28SM100_TMA_2SM_LOAD_MULTICASTES1A_vS1B_EENS_8epilogue10collective18CollectiveEpilogueINS1E_23Sm100TmaWarpSpecializedILi4ELi2ELi32ELb1ELb0EEEJNS5_IJNSA_ILi128EEESF_SG_EEENS5_IJNSS_IS1J_SC_EENSS_IS16_SC_EEEEESI_SJ_SI_SJ_NS1E_6fusion15FusionCallbacksIS1I_NS1O_17LinearCombinationISI_fSI_fLNS_15FloatRoundStyleE2EEES1K_S1N_JEEENS4_5SM1004TMEM4LOAD26SM100_TMEM_LOAD_32dp32b32xENS4_13SM90_TMA_LOADES1A_NS4_39AutoVectorizingCopyWithAssumedAlignmentILi128EEENS4_14SM90_TMA_STOREES1A_S20_S20_EEEvvEEEEvNT_6ParamsE:
        .type           _ZN7cutlass13device_kernelINS_4gemm6kernel13GemmUniversalIN4cute5tupleIJiiiiEEENS1_10collective13CollectiveMmaINS1_35MainloopSm100TmaUmmaWarpSpecializedILi2ELi2ELi2ENS5_IJNS4_1CILi8EEENSA_ILi1EEESC_EEEEENS5_IJNSA_ILi256EEESF_NSA_ILi64EEEEEENS_10tfloat32_tENS5_IJlSC_lEEESI_SJ_NS4_8TiledMMAINS4_8MMA_AtomIJNS4_23SM100_MMA_TF32_2x1SM_SSISI_SI_fLi256ELi256ELNS4_4UMMA5MajorE0ELSO_0ELNSN_7ScaleInE0ELSP_0EEEEEENS4_6LayoutINS5_IJSC_SC_SC_EEENS5_IJNSA_ILi0EEESU_SU_EEEEENS5_IJNS4_10UnderscoreESX_SX_EEEEENS4_18SM100_TMA_2SM_LOADENS4_14ComposedLayoutINS4_7SwizzleILi3ELi4ELi3EEENS4_18smem_ptr_flag_bitsILi32EEENSS_INS5_IJSB_NSA_ILi32EEEEEENS5_IJS16_SC_EEEEEEEvNS4_8identityENS4_28SM100_TMA_2SM_LOAD_MULTICASTES1A_vS1B_EENS_8epilogue10collective18CollectiveEpilogueINS1E_23Sm100TmaWarpSpecializedILi4ELi2ELi32ELb1ELb0EEEJNS5_IJNSA_ILi128EEESF_SG_EEENS5_IJNSS_IS1J_SC_EENSS_IS16_SC_EEEEESI_SJ_SI_SJ_NS1E_6fusion15FusionCallbacksIS1I_NS1O_17LinearCombinationISI_fSI_fLNS_15FloatRoundStyleE2EEES1K_S1N_JEEENS4_5SM1004TMEM4LOAD26SM100_TMEM_LOAD_32dp32b32xENS4_13SM90_TMA_LOADES1A_NS4_39AutoVectorizingCopyWithAssumedAlignmentILi128EEENS4_14SM90_TMA_STOREES1A_S20_S20_EEEvvEEEEvNT_6ParamsE,@function
        .size           _ZN7cutlass13device_kernelINS_4gemm6kernel13GemmUniversalIN4cute5tupleIJiiiiEEENS1_10collective13CollectiveMmaINS1_35MainloopSm100TmaUmmaWarpSpecializedILi2ELi2ELi2ENS5_IJNS4_1CILi8EEENSA_ILi1EEESC_EEEEENS5_IJNSA_ILi256EEESF_NSA_ILi64EEEEEENS_10tfloat32_tENS5_IJlSC_lEEESI_SJ_NS4_8TiledMMAINS4_8MMA_AtomIJNS4_23SM100_MMA_TF32_2x1SM_SSISI_SI_fLi256ELi256ELNS4_4UMMA5MajorE0ELSO_0ELNSN_7ScaleInE0ELSP_0EEEEEENS4_6LayoutINS5_IJSC_SC_SC_EEENS5_IJNSA_ILi0EEESU_SU_EEEEENS5_IJNS4_10UnderscoreESX_SX_EEEEENS4_18SM100_TMA_2SM_LOADENS4_14ComposedLayoutINS4_7SwizzleILi3ELi4ELi3EEENS4_18smem_ptr_flag_bitsILi32EEENSS_INS5_IJSB_NSA_ILi32EEEEEENS5_IJS16_SC_EEEEEEEvNS4_8identityENS4_28SM100_TMA_2SM_LOAD_MULTICASTES1A_vS1B_EENS_8epilogue10collective18CollectiveEpilogueINS1E_23Sm100TmaWarpSpecializedILi4ELi2ELi32ELb1ELb0EEEJNS5_IJNSA_ILi128EEESF_SG_EEENS5_IJNSS_IS1J_SC_EENSS_IS16_SC_EEEEESI_SJ_SI_SJ_NS1E_6fusion15FusionCallbacksIS1I_NS1O_17LinearCombinationISI_fSI_fLNS_15FloatRoundStyleE2EEES1K_S1N_JEEENS4_5SM1004TMEM4LOAD26SM100_TMEM_LOAD_32dp32b32xENS4_13SM90_TMA_LOADES1A_NS4_39AutoVectorizingCopyWithAssumedAlignmentILi128EEENS4_14SM90_TMA_STOREES1A_S20_S20_EEEvvEEEEvNT_6ParamsE,(.L_x_231 - _ZN7cutlass13device_kernelINS_4gemm6kernel13GemmUniversalIN4cute5tupleIJiiiiEEENS1_10collective13CollectiveMmaINS1_35MainloopSm100TmaUmmaWarpSpecializedILi2ELi2ELi2ENS5_IJNS4_1CILi8EEENSA_ILi1EEESC_EEEEENS5_IJNSA_ILi256EEESF_NSA_ILi64EEEEEENS_10tfloat32_tENS5_IJlSC_lEEESI_SJ_NS4_8TiledMMAINS4_8MMA_AtomIJNS4_23SM100_MMA_TF32_2x1SM_SSISI_SI_fLi256ELi256ELNS4_4UMMA5MajorE0ELSO_0ELNSN_7ScaleInE0ELSP_0EEEEEENS4_6LayoutINS5_IJSC_SC_SC_EEENS5_IJNSA_ILi0EEESU_SU_EEEEENS5_IJNS4_10UnderscoreESX_SX_EEEEENS4_18SM100_TMA_2SM_LOADENS4_14ComposedLayoutINS4_7SwizzleILi3ELi4ELi3EEENS4_18smem_ptr_flag_bitsILi32EEENSS_INS5_IJSB_NSA_ILi32EEEEEENS5_IJS16_SC_EEEEEEEvNS4_8identityENS4_28SM100_TMA_2SM_LOAD_MULTICASTES1A_vS1B_EENS_8epilogue10collective18CollectiveEpilogueINS1E_23Sm100TmaWarpSpecializedILi4ELi2ELi32ELb1ELb0EEEJNS5_IJNSA_ILi128EEESF_SG_EEENS5_IJNSS_IS1J_SC_EENSS_IS16_SC_EEEEESI_SJ_SI_SJ_NS1E_6fusion15FusionCallbacksIS1I_NS1O_17LinearCombinationISI_fSI_fLNS_15FloatRoundStyleE2EEES1K_S1N_JEEENS4_5SM1004TMEM4LOAD26SM100_TMEM_LOAD_32dp32b32xENS4_13SM90_TMA_LOADES1A_NS4_39AutoVectorizingCopyWithAssumedAlignmentILi128EEENS4_14SM90_TMA_STOREES1A_S20_S20_EEEvvEEEEvNT_6ParamsE)
        .other          _ZN7cutlass13device_kernelINS_4gemm6kernel13GemmUniversalIN4cute5tupleIJiiiiEEENS1_10collective13CollectiveMmaINS1_35MainloopSm100TmaUmmaWarpSpecializedILi2ELi2ELi2ENS5_IJNS4_1CILi8EEENSA_ILi1EEESC_EEEEENS5_IJNSA_ILi256EEESF_NSA_ILi64EEEEEENS_10tfloat32_tENS5_IJlSC_lEEESI_SJ_NS4_8TiledMMAINS4_8MMA_AtomIJNS4_23SM100_MMA_TF32_2x1SM_SSISI_SI_fLi256ELi256ELNS4_4UMMA5MajorE0ELSO_0ELNSN_7ScaleInE0ELSP_0EEEEEENS4_6LayoutINS5_IJSC_SC_SC_EEENS5_IJNSA_ILi0EEESU_SU_EEEEENS5_IJNS4_10UnderscoreESX_SX_EEEEENS4_18SM100_TMA_2SM_LOADENS4_14ComposedLayoutINS4_7SwizzleILi3ELi4ELi3EEENS4_18smem_ptr_flag_bitsILi32EEENSS_INS5_IJSB_NSA_ILi32EEEEEENS5_IJS16_SC_EEEEEEEvNS4_8identityENS4_28SM100_TMA_2SM_LOAD_MULTICASTES1A_vS1B_EENS_8epilogue10collective18CollectiveEpilogueINS1E_23Sm100TmaWarpSpecializedILi4ELi2ELi32ELb1ELb0EEEJNS5_IJNSA_ILi128EEESF_SG_EEENS5_IJNSS_IS1J_SC_EENSS_IS16_SC_EEEEESI_SJ_SI_SJ_NS1E_6fusion15FusionCallbacksIS1I_NS1O_17LinearCombinationISI_fSI_fLNS_15FloatRoundStyleE2EEES1K_S1N_JEEENS4_5SM1004TMEM4LOAD26SM100_TMEM_LOAD_32dp32b32xENS4_13SM90_TMA_LOADES1A_NS4_39AutoVectorizingCopyWithAssumedAlignmentILi128EEENS4_14SM90_TMA_STOREES1A_S20_S20_EEEvvEEEEvNT_6ParamsE,@"STO_CUDA_ENTRY STV_DEFAULT"
_ZN7cutlass13device_kernelINS_4gemm6kernel13GemmUniversalIN4cute5tupleIJiiiiEEENS1_10collective13CollectiveMmaINS1_35MainloopSm100TmaUmmaWarpSpecializedILi2ELi2ELi2ENS5_IJNS4_1CILi8EEENSA_ILi1EEESC_EEEEENS5_IJNSA_ILi256EEESF_NSA_ILi64EEEEEENS_10tfloat32_tENS5_IJlSC_lEEESI_SJ_NS4_8TiledMMAINS4_8MMA_AtomIJNS4_23SM100_MMA_TF32_2x1SM_SSISI_SI_fLi256ELi256ELNS4_4UMMA5MajorE0ELSO_0ELNSN_7ScaleInE0ELSP_0EEEEEENS4_6LayoutINS5_IJSC_SC_SC_EEENS5_IJNSA_ILi0EEESU_SU_EEEEENS5_IJNS4_10UnderscoreESX_SX_EEEEENS4_18SM100_TMA_2SM_LOADENS4_14ComposedLayoutINS4_7SwizzleILi3ELi4ELi3EEENS4_18smem_ptr_flag_bitsILi32EEENSS_INS5_IJSB_NSA_ILi32EEEEEENS5_IJS16_SC_EEEEEEEvNS4_8identityENS4_28SM100_TMA_2SM_LOAD_MULTICASTES1A_vS1B_EENS_8epilogue10collective18CollectiveEpilogueINS1E_23Sm100TmaWarpSpecializedILi4ELi2ELi32ELb1ELb0EEEJNS5_IJNSA_ILi128EEESF_SG_EEENS5_IJNSS_IS1J_SC_EENSS_IS16_SC_EEEEESI_SJ_SI_SJ_NS1E_6fusion15FusionCallbacksIS1I_NS1O_17LinearCombinationISI_fSI_fLNS_15FloatRoundStyleE2EEES1K_S1N_JEEENS4_5SM1004TMEM4LOAD26SM100_TMEM_LOAD_32dp32b32xENS4_13SM90_TMA_LOADES1A_NS4_39AutoVectorizingCopyWithAssumedAlignmentILi128EEENS4_14SM90_TMA_STOREES1A_S20_S20_EEEvvEEEEvNT_6ParamsE:
[----:B------:R-:W1:Y:S01]  /*0000*/  LDC R1, c[0x0][0x37c] ;  /* 0x0000df00ff017b82 */ /* 0x000e620000000800 */
[----:B------:R-:W2:Y:S01]  /*0010*/  S2R R107, SR_TID.X ;  /* 0x00000000006b7919 */ /* 0x000ea20000002100 */
[----:B------:R-:W3:Y:S06]  /*0020*/  LDCU.64 UR8, c[0x0][0x890] ;  /* 0x00011200ff0877ac */ /* 0x000eec0008000a00 */
[----:B------:R-:W4:Y:S01]  /*0030*/  S2UR UR52, SR_CgaCtaId ;  /* 0x00000000003479c3 */ /* 0x000f220000008800 */
[----:B------:R-:W-:Y:S02]  /*0040*/  PRMT R90, RZ, 0x7610, R90 ;  /* 0x00007610ff5a7816 */ /* 0x000fe4000000005a */
[----:B------:R-:W-:Y:S01]  /*0050*/  ELECT P1, URZ, PT ;  /* 0x0000000000ff782f */ /* 0x000fe20003820000 */
[----:B---3--:R-:W-:-:S04]  /*0060*/  UISETP.NE.U32.AND UP0, UPT, UR8, URZ, UPT ;  /* 0x000000ff0800728c */ /* 0x008fc8000bf05070 */
[----:B------:R-:W-:Y:S02]  /*0070*/  UISETP.NE.AND.EX UP0, UPT, UR9, URZ, UPT, UP0 ;  /* 0x000000ff0900728c */ /* 0x000fe4000bf05300 */
[----:B----4-:R-:W-:Y:S02]  /*0080*/  ULOP3.LUT UR68, UR52, 0x1, URZ, 0xc0, !UPT ;  /* 0x0000000134447892 */ /* 0x010fe4000f8ec0ff */
[----:B------:R-:W-:Y:S01]  /*0090*/  ULOP3.LUT UR69, UR52, 0x1, URZ, 0x3c, !UPT ;  /* 0x0000000134457892 */ /* 0x000fe2000f8e3cff */
[----:B--2---:R-:W-:-:S05]  /*00a0*/  SHF.R.U32.HI R91, RZ, 0x5, R107 ;  /* 0x00000005ff5b7819 */ /* 0x004fca000001166b */
[----:B------:R-:W2:Y:S02]  /*00b0*/  SHFL.IDX PT, R0, R91, RZ, 0x1f ;  /* 0x00001fff5b007589 */ /* 0x000ea400000e0000 */
[----:B--2---:R-:W-:Y:S01]  /*00c0*/  R2UR UR18, R0 ;  /* 0x00000000001272ca */ /* 0x004fe200000e0000 */
[----:B-1----:R-:W-:-:S14]  /*00d0*/  BRA.U UP0, `(.L_x_0) ;  /* 0x0000000100307547 */ /* 0x002fdc000b800000 */
[----:B------:R-:W1:Y:S02]  /*00e0*/  LDCU.64 UR4, c[0x0][0x888] ;  /* 0x00011100ff0477ac */ /* 0x000e640008000a00 */
[----:B-1----:R-:W-:-:S04]  /*00f0*/  UISETP.NE.U32.AND UP0, UPT, UR4, URZ, UPT ;  /* 0x000000ff0400728c */ /* 0x002fc8000bf05070 */
[----:B------:R-:W-:-:S09]  /*0100*/  UISETP.NE.AND.EX UP0, UPT, UR5, URZ, UPT, UP0 ;  /* 0x000000ff0500728c */ /* 0x000fd2000bf05300 */
[----:B------:R-:W-:Y:S05]  /*0110*/  BRA.U !UP0, `(.L_x_1) ;  /* 0x0000000108147547 */ /* 0x000fea000b800000 */
[----:B------:R-:W1:Y:S01]  /*0120*/  LDC.64 R2, c[0x0][0x888] ;  /* 0x00022200ff027b82 */ /* 0x000e620000000a00 */
[----:B------:R-:W1:Y:S02]  /*0130*/  LDCU.64 UR4, c[0x0][0x358] ;  /* 0x00006b00ff0477ac */ /* 0x000e640008000a00 */
[----:B-1----:R1:W5:Y:S01]  /*0140*/  LDG.E R45, desc[UR4][R2.64] ;  /* 0x00000004022d7981 */ /* 0x002362000c1e1900 */
[----:B------:R-:W-:Y:S01]  /*0150*/  HFMA2 R90, -RZ, RZ, 0, 5.9604644775390625e-08 ;  /* 0x00000001ff5a7431 */ /* 0x000fe200000001ff */
[----:B------:R-:W-:Y:S05]  /*0160*/  BRA `(.L_x_0) ;  /* 0x00000000000c7947 */ /* 0x000fea0003800000 */
.L_x_1:
[----:B------:R-:W1:Y:S01]  /*0170*/  LDCU UR4, c[0x0][0x880] ;  /* 0x00011000ff0477ac */ /* 0x000e620008000800 */
[----:B------:R-:W-:Y:S01]  /*0180*/  HFMA2 R90, -RZ, RZ, 0, 5.9604644775390625e-08 ;  /* 0x00000001ff5a7431 */ /* 0x000fe200000001ff */
[----:B-1----:R-:W-:-:S07]  /*0190*/  MOV R45, UR4 ;  /* 0x00000004002d7c02 */ /* 0x002fce0008000f00 */
.L_x_0:
[----:B------:R-:W2:Y:S02]  /*01a0*/  LDCU.64 UR4, c[0x0][0x8b0] ;  /* 0x00011600ff0477ac */ /* 0x000ea40008000a00 */
[----:B--2---:R-:W-:-:S04]  /*01b0*/  UISETP.NE.U32.AND UP0, UPT, UR4, URZ, UPT ;  /* 0x000000ff0400728c */ /* 0x004fc8000bf05070 */
[----:B------:R-:W-:-:S09]  /*01c0*/  UISETP.NE.AND.EX UP0, UPT, UR5, URZ, UPT, UP0 ;  /* 0x000000ff0500728c */ /* 0x000fd2000bf05300 */
[----:B------:R-:W-:Y:S05]  /*01d0*/  BRA.U UP0, `(.L_x_2) ;  /* 0x0000000100287547 */ /* 0x000fea000b800000 */
[----:B------:R-:W2:Y:S02]  /*01e0*/  LDCU.64 UR4, c[0x0][0x8a8] ;  /* 0x00011500ff0477ac */ /* 0x000ea40008000a00 */
[----:B--2---:R-:W-:-:S04]  /*01f0*/  UISETP.NE.U32.AND UP0, UPT, UR4, URZ, UPT ;  /* 0x000000ff0400728c */ /* 0x004fc8000bf05070 */
[----:B------:R-:W-:-:S09]  /*0200*/  UISETP.NE.AND.EX UP0, UPT, UR5, URZ, UPT, UP0 ;  /* 0x000000ff0500728c */ /* 0x000fd2000bf05300 */
[----:B------:R-:W-:Y:S05]  /*0210*/  BRA.U !UP0, `(.L_x_3) ;  /* 0x0000000108107547 */ /* 0x000fea000b800000 */
[----:B------:R-:W2:Y:S01]  /*0220*/  LDC.64 R38, c[0x0][0x8a8] ;  /* 0x00022a00ff267b82 */ /* 0x000ea20000000a00 */
[----:B------:R-:W2:Y:S02]  /*0230*/  LDCU.64 UR4, c[0x0][0x358] ;  /* 0x00006b00ff0477ac */ /* 0x000ea40008000a00 */
[----:B--2---:R2:W5:Y:S01]  /*0240*/  LDG.E R38, desc[UR4][R38.64] ;  /* 0x0000000426267981 */ /* 0x004562000c1e1900 */
[----:B------:R-:W-:Y:S05]  /*0250*/  BRA `(.L_x_2) ;  /* 0x0000000000087947 */ /* 0x000fea0003800000 */
.L_x_3:
[----:B------:R-:W2:Y:S02]  /*0260*/  LDCU UR4, c[0x0][0x8a0] ;  /* 0x00011400ff0477ac */ /* 0x000ea40008000800 */
[----:B--2---:R-:W-:Y:S02]  /*0270*/  MOV R38, UR4 ;  /* 0x0000000400267c02 */ /* 0x004fe40008000f00 */
.L_x_2:
[----:B------:R-:W-:Y:S01]  /*0280*/  IMAD.U32 R0, RZ, RZ, UR18 ;  /* 0x00000012ff007e24 */ /* 0x000fe2000f8e00ff */
[----:B------:R-:W-:Y:S04]  /*0290*/  BSSY.RECONVERGENT B0, `(.L_x_4) ;  /* 0x000000c000007945 */ /* 0x000fe80003800200 */
[C---:B------:R-:W-:Y:S02]  /*02a0*/  ISETP.NE.OR P2, PT, R0.reuse, 0x1, !P1 ;  /* 0x000000010000780c */ /* 0x040fe40004f45670 */
[----:B------:R-:W-:-:S11]  /*02b0*/  ISETP.NE.OR P0, PT, R0, 0x3, !P1 ;  /* 0x000000030000780c */ /* 0x000fd60004f05670 */
[----:B------:R-:W-:Y:S05]  /*02c0*/  @P2 BRA `(.L_x_5) ;  /* 0x0000000000202947 */ /* 0x000fea0003800000 */
[----:B------:R-:W3:Y:S02]  /*02d0*/  LDCU.64 UR4, c[0x0][0x348] ;  /* 0x00006900ff0477ac */ /* 0x000ee40008000a00 */
[----:B---3--:R-:W-:Y:S02]  /*02e0*/  UIADD3 UR6, UP1, UPT, UR4, 0x80, URZ ;  /* 0x0000008004067890 */ /* 0x008fe4000ff3e0ff */
[----:B------:R-:W-:Y:S02]  /*02f0*/  UIADD3 UR4, UP0, UPT, UR4, 0x180, URZ ;  /* 0x0000018004047890 */ /* 0x000fe4000ff1e0ff */
[----:B------:R-:W-:Y:S02]  /*0300*/  UIADD3.X UR7, UPT, UPT, URZ, UR5, URZ, UP1, !UPT ;  /* 0x00000005ff077290 */ /* 0x000fe40008ffe4ff */
[----:B------:R-:W-:-:S07]  /*0310*/  UIADD3.X UR5, UPT, UPT, URZ, UR5, URZ, UP0, !UPT ;  /* 0x00000005ff057290 */ /* 0x000fce00087fe4ff */
[----:B------:R3:W-:Y:S02]  /*0320*/  UTMACCTL.PF [UR6] ;  /* 0x00000000060079b9 */ /* 0x0007e40008040000 */
[----:B------:R3:W-:Y:S02]  /*0330*/  UTMACCTL.PF [UR4] ;  /* 0x00000000040079b9 */ /* 0x0007e40008040000 */
[----:B---3--:R-:W-:Y:S01]  /*0340*/  NOP ;  /* 0x0000000000007918 */ /* 0x008fe20000000000 */
.L_x_5:
[----:B------:R-:W-:Y:S05]  /*0350*/  BSYNC.RECONVERGENT B0 ;  /* 0x0000000000007941 */ /* 0x000fea0003800200 */
.L_x_4:
[----:B------:R-:W-:Y:S04]  /*0360*/  BSSY.RECONVERGENT B0, `(.L_x_6) ;  /* 0x000000a000007945 */ /* 0x000fe80003800200 */
        /* <DEDUP_REMOVED lines=9> */
.L_x_7:
[----:B------:R-:W-:Y:S05]  /*0400*/  BSYNC.RECONVERGENT B0 ;  /* 0x0000000000007941 */ /* 0x000fea0003800200 */
.L_x_6:
[----:B------:R-:W3:Y:S01]  /*0410*/  LDCU.64 UR4, c[0x0][0x888] ;  /* 0x00011100ff0477ac */ /* 0x000ee20008000a00 */
[----:B------:R-:W-:Y:S02]  /*0420*/  UISETP.EQ.U32.AND UP2, UPT, UR8, URZ, UPT ;  /* 0x000000ff0800728c */ /* 0x000fe4000bf42070 */
[----:B------:R-:W-:Y:S02]  /*0430*/  UPLOP3.LUT UP4, UPT, UPT, UPT, UPT, 0x80, 0x8 ;  /* 0x000000000008789c */ /* 0x000fe40003f8f070 */
[----:B---3--:R-:W-:-:S04]  /*0440*/  UISETP.NE.U32.AND UP0, UPT, UR4, URZ, UPT ;  /* 0x000000ff0400728c */ /* 0x008fc8000bf05070 */
[----:B------:R-:W-:-:S04]  /*0450*/  UISETP.NE.AND.EX UP1, UPT, UR5, URZ, UPT, UP0 ;  /* 0x000000ff0500728c */ /* 0x000fc8000bf25300 */
[----:B------:R-:W-:-:S04]  /*0460*/  UISETP.EQ.OR.EX UP3, UPT, UR9, URZ, !UP1, UP2 ;  /* 0x000000ff0900728c */ /* 0x000fc8000cf62720 */
[----:B------:R-:W-:-:S06]  /*0470*/  UP2UR UR4, UPR, URZ, 0x8 ;  /* 0x00000008ff047883 */ /* 0x000fcc0008000000 */
[----:B------:R-:W-:Y:S01]  /*0480*/  MOV R94, UR4 ;  /* 0x00000004005e7c02 */ /* 0x000fe20008000f00 */
[----:B------:R-:W-:Y:S06]  /*0490*/  BRA.U !UP3, `(.L_x_8) ;  /* 0x000000010b207547 */ /* 0x000fec000b800000 */
[----:B------:R-:W-:Y:S01]  /*04a0*/  UISETP.NE.U32.AND UP0, UPT, UR8, URZ, UPT ;  /* 0x000000ff0800728c */ /* 0x000fe2000bf05070 */
[----:B-----5:R-:W-:Y:S01]  /*04b0*/  FSETP.NEU.AND P0, PT, R45, RZ, PT ;  /* 0x000000ff2d00720b */ /* 0x020fe20003f0d000 */
[----:B------:R-:W-:Y:S02]  /*04c0*/  USEL UR4, URZ, 0xffffffff, UP1 ;  /* 0xffffffffff047887 */ /* 0x000fe40008800000 */
[----:B------:R-:W-:-:S10]  /*04d0*/  UISETP.NE.AND.EX UP2, UPT, UR9, URZ, UPT, UP0 ;  /* 0x000000ff0900728c */ /* 0x000fd4000bf45300 */
[----:B------:R-:W-:Y:S01]  /*04e0*/  VOTEU.ANY UP0, P0 ;  /* 0x0000000000ff7886 */ /* 0x000fe20000000100 */
[----:B------:R-:W-:-:S04]  /*04f0*/  @!UP2 USEL UR4, URZ, 0xffffffff, UP0 ;  /* 0xffffffffff04a887 */ /* 0x000fc80008000000 */
[----:B------:R-:W-:-:S04]  /*0500*/  ULOP3.LUT UR4, UR4, 0x1, URZ, 0xc0, !UPT ;  /* 0x0000000104047892 */ /* 0x000fc8000f8ec0ff */
[----:B------:R-:W-:-:S11]  /*0510*/  UISETP.NE.U32.AND UP4, UPT, UR4, 0x1, UPT ;  /* 0x000000010400788c */ /* 0x000fd6000bf85070 */
.L_x_8:
[----:B------:R-:W3:Y:S01]  /*0520*/  SHFL.IDX PT, R0, R91, RZ, 0x1f ;  /* 0x00001fff5b007589 */ /* 0x000ee200000e0000 */
[----:B------:R-:W-:-:S04]  /*0530*/  UISETP.NE.AND UP0, UPT, UR18, 0x2, UPT ;  /* 0x000000021200788c */ /* 0x000fc8000bf05270 */
[----:B------:R-:W-:Y:S02]  /*0540*/  UISETP.EQ.AND UP2, UPT, UR68, URZ, !UP0 ;  /* 0x000000ff4400728c */ /* 0x000fe4000c742270 */
[----:B------:R-:W-:-:S04]  /*0550*/  USEL UR53, URZ, 0x1, UP0 ;  /* 0x00000001ff357887 */ /* 0x000fc80008000000 */
[----:B------:R-:W-:Y:S02]  /*0560*/  PLOP3.LUT P3, PT, P1, PT, UP2, 0x80, 0x8 ;  /* 0x000000000008781c */ /* 0x000fe40000f6f028 */
[----:B---3--:R-:W-:-:S13]  /*0570*/  ISETP.NE.AND P0, PT, R0, RZ, PT ;  /* 0x000000ff0000720c */ /* 0x008fda0003f05270 */
[----:B------:R-:W-:Y:S05]  /*0580*/  @P0 BRA `(.L_x_9) ;  /* 0x0000000000440947 */ /* 0x000fea0003800000 */
[----:B------:R-:W-:Y:S01]  /*0590*/  UMOV UR4, 0x400 ;  /* 0x0000040000047882 */ /* 0x000fe20000000000 */
[----:B------:R-:W-:Y:S01]  /*05a0*/  UMOV UR8, 0x1 ;  /* 0x0000000100087882 */ /* 0x000fe20000000000 */
[----:B------:R-:W-:Y:S01]  /*05b0*/  UMOV UR6, 0x4 ;  /* 0x0000000400067882 */ /* 0x000fe20000000000 */
[----:B------:R-:W-:Y:S02]  /*05c0*/  ULEA UR4, UR52, UR4, 0x18 ;  /* 0x0000000434047291 */ /* 0x000fe4000f8ec0ff */
[----:B------:R-:W-:-:S04]  /*05d0*/  UIADD3 UR8, UPT, UPT, -UR8, 0x100000, URZ ;  /* 0x0010000008087890 */ /* 0x000fc8000fffe1ff */
[----:B------:R-:W-:Y:S02]  /*05e0*/  USHF.L.U32 UR9, UR8, 0xb, URZ ;  /* 0x0000000b08097899 */ /* 0x000fe400080006ff */
[----:B------:R-:W-:Y:S02]  /*05f0*/  USHF.L.U32 UR8, UR8, 0x1, URZ ;  /* 0x0000000108087899 */ /* 0x000fe400080006ff */
[----:B------:R-:W-:-:S04]  /*0600*/  UIADD3 UR6, UPT, UPT, -UR6, 0x100000, URZ ;  /* 0x0010000006067890 */ /* 0x000fc8000fffe1ff */
[----:B------:R-:W-:Y:S02]  /*0610*/  USHF.L.U32 UR7, UR6, 0xb, URZ ;  /* 0x0000000b06077899 */ /* 0x000fe400080006ff */
[----:B------:R-:W-:Y:S01]  /*0620*/  USHF.L.U32 UR6, UR6, 0x1, URZ ;  /* 0x0000000106067899 */ /* 0x000fe200080006ff */
[----:B------:R-:W-:Y:S01]  /*0630*/  ELECT P0, URZ, PT ;  /* 0x0000000000ff782f */ /* 0x000fe20003800000 */
[----:B------:R-:W3:Y:S02]  /*0640*/  FENCE.VIEW.ASYNC.S ;  /* 0x00000000000073c6 */ /* 0x000ee40000000000 */
[----:B---3--:R3:W4:Y:S08]  /*0650*/  SYNCS.EXCH.64 URZ, [UR4], UR8 ;  /* 0x0000000804ff75b2 */ /* 0x0087300008000100 */
[----:B------:R3:W1:Y:S01]  /*0660*/  SYNCS.EXCH.64 URZ, [UR4+0x10], UR6 ;  /* 0x0000100604ff75b2 */ /* 0x0006620008000100 */
[----:B------:R3:W1:Y:S01]  /*0670*/  SYNCS.EXCH.64 URZ, [UR4+0x8], UR8 ;  /* 0x0000080804ff75b2 */ /* 0x0006620008000100 */
[----:B------:R3:W1:Y:S01]  /*0680*/  SYNCS.EXCH.64 URZ, [UR4+0x18], UR6 ;  /* 0x0000180604ff75b2 */ /* 0x0006620008000100 */
[----:B------:R-:W-:Y:S01]  /*0690*/  NOP ;  /* 0x0000000000007918 */ /* 0x000fe20000000000 */
.L_x_9:
[----:B------:R-:W2:Y:S01]  /*06a0*/  SHFL.IDX PT, R0, R91, RZ, 0x1f ;  /* 0x00001fff5b007589 */ /* 0x000ea200000e0000 */
[----:B------:R-:W-:Y:S01]  /*06b0*/  NOP ;  /* 0x0000000000007918 */ /* 0x000fe20000000000 */
[----:B--2---:R-:W-:-:S13]  /*06c0*/  ISETP.NE.AND P0, PT, R0, 0x1, PT ;  /* 0x000000010000780c */ /* 0x004fda0003f05270 */
[----:B------:R-:W-:Y:S05]  /*06d0*/  @P0 BRA `(.L_x_10) ;  /* 0x0000000000540947 */ /* 0x000fea0003800000 */
[----:B---3--:R-:W-:Y:S01]  /*06e0*/  UMOV UR4, 0x400 ;  /* 0x0000040000047882 */ /* 0x008fe20000000000 */
        /* <DEDUP_REMOVED lines=10> */
[----:B------:R-:W2:Y:S02]  /*0790*/  FENCE.VIEW.ASYNC.S ;  /* 0x00000000000073c6 */ /* 0x000ea40000000000 */
[----:B--2---:R2:W3:Y:S08]  /*07a0*/  SYNCS.EXCH.64 URZ, [UR4+0x20], UR8 ;  /* 0x0000200804ff75b2 */ /* 0x0044f00008000100 */
[----:B------:R2:W1:Y:S01]  /*07b0*/  SYNCS.EXCH.64 URZ, [UR4+0x40], UR6 ;  /* 0x0000400604ff75b2 */ /* 0x0004620008000100 */
[----:B------:R2:W1:Y:S01]  /*07c0*/  SYNCS.EXCH.64 URZ, [UR4+0x28], UR8 ;  /* 0x0000280804ff75b2 */ /* 0x0004620008000100 */
[----:B------:R2:W1:Y:S01]  /*07d0*/  SYNCS.EXCH.64 URZ, [UR4+0x48], UR6 ;  /* 0x0000480604ff75b2 */ /* 0x0004620008000100 */
[----:B------:R2:W1:Y:S01]  /*07e0*/  SYNCS.EXCH.64 URZ, [UR4+0x30], UR8 ;  /* 0x0000300804ff75b2 */ /* 0x0004620008000100 */
[----:B------:R2:W1:Y:S01]  /*07f0*/  SYNCS.EXCH.64 URZ, [UR4+0x50], UR6 ;  /* 0x0000500604ff75b2 */ /* 0x0004620008000100 */
[----:B------:R2:W1:Y:S01]  /*0800*/  SYNCS.EXCH.64 URZ, [UR4+0x38], UR8 ;  /* 0x0000380804ff75b2 */ /* 0x0004620008000100 */
[----:B------:R2:W1:Y:S01]  /*0810*/  SYNCS.EXCH.64 URZ, [UR4+0x58], UR6 ;  /* 0x0000580604ff75b2 */ /* 0x0004620008000100 */
[----:B------:R-:W-:Y:S01]  /*0820*/  NOP ;  /* 0x0000000000007918 */ /* 0x000fe20000000000 */
.L_x_10:
[----:B------:R-:W4:Y:S01]  /*0830*/  SHFL.IDX PT, R0, R91, RZ, 0x1f ;  /* 0x00001fff5b007589 */ /* 0x000f2200000e0000 */
[----:B------:R-:W-:Y:S01]  /*0840*/  NOP ;  /* 0x0000000000007918 */ /* 0x000fe20000000000 */
[----:B----4-:R-:W-:-:S13]  /*0850*/  ISETP.NE.AND P0, PT, R0, 0x3, PT ;  /* 0x000000030000780c */ /* 0x010fda0003f05270 */
[----:B------:R-:W-:Y:S05]  /*0860*/  @P0 BRA `(.L_x_11) ;  /* 0x00000000002c0947 */ /* 0x000fea0003800000 */
[----:B--23--:R-:W-:Y:S01]  /*0870*/  UMOV UR6, 0x400 ;  /* 0x0000040000067882 */ /* 0x00cfe20000000000 */
[----:B------:R-:W-:Y:S01]  /*0880*/  UMOV UR4, 0x20 ;  /* 0x0000002000047882 */ /* 0x000fe20000000000 */
[----:B------:R-:W-:Y:S02]  /*0890*/  ULEA UR6, UR52, UR6, 0x18 ;  /* 0x0000000634067291 */ /* 0x000fe4000f8ec0ff */
[----:B------:R-:W-:-:S04]  /*08a0*/  UIADD3 UR4, UPT, UPT, -UR4, 0x100000, URZ ;  /* 0x0010000004047890 */ /* 0x000fc8000fffe1ff */
[----:B------:R-:W-:Y:S02]  /*08b0*/  USHF.L.U32 UR5, UR4, 0xb, URZ ;  /* 0x0000000b04057899 */ /* 0x000fe400080006ff */
[----:B------:R-:W-:Y:S01]  /*08c0*/  USHF.L.U32 UR4, UR4, 0x1, URZ ;  /* 0x0000000104047899 */ /* 0x000fe200080006ff */
[----:B------:R-:W-:Y:S01]  /*08d0*/  ELECT P0, URZ, PT ;  /* 0x0000000000ff782f */ /* 0x000fe20003800000 */
[----:B------:R-:W2:Y:S10]  /*08e0*/  FENCE.VIEW.ASYNC.S ;  /* 0x00000000000073c6 */ /* 0x000eb40000000000 */
[----:B--2---:R4:W2:Y:S01]  /*08f0*/  SYNCS.EXCH.64 URZ, [UR6+0x60], UR4 ;  /* 0x0000600406ff75b2 */ /* 0x0048a20008000100 */
[----:B------:R4:W3:Y:S02]  /*0900*/  SYNCS.EXCH.64 URZ, [UR6+0x68], UR4 ;  /* 0x0000680406ff75b2 */ /* 0x0008e40008000100 */
[----:B----4-:R-:W-:Y:S01]  /*0910*/  NOP ;  /* 0x0000000000007918 */ /* 0x010fe20000000000 */
.L_x_11:
[----:B------:R-:W4:Y:S01]  /*0920*/  SHFL.IDX PT, R0, R91, RZ, 0x1f ;  /* 0x00001fff5b007589 */ /* 0x000f2200000e0000 */
[----:B------:R-:W-:Y:S01]  /*0930*/  NOP ;  /* 0x0000000000007918 */ /* 0x000fe20000000000 */
[----:B----4-:R-:W-:-:S13]  /*0940*/  ISETP.NE.AND P0, PT, R0, 0x4, PT ;  /* 0x000000040000780c */ /* 0x010fda0003f05270 */
[----:B------:R-:W-:Y:S05]  /*0950*/  @P0 BRA `(.L_x_12) ;  /* 0x0000000000480947 */ /* 0x000fea0003800000 */
[----:B--23--:R-:W-:Y:S01]  /*0960*/  UMOV UR4, 0x720 ;  /* 0x0000072000047882 */ /* 0x00cfe20000000000 */
[----:B------:R-:W-:Y:S01]  /*0970*/  UMOV UR6, 0x400 ;  /* 0x0000040000067882 */ /* 0x000fe20000000000 */
[----:B------:R-:W-:Y:S01]  /*0980*/  USEL UR4, UR4, 0x620, UP4 ;  /* 0x0000062004047887 */ /* 0x000fe2000a000000 */
        /* <DEDUP_REMOVED lines=10> */
[----:B--2---:R4:W2:Y:S08]  /*0a30*/  SYNCS.EXCH.64 URZ, [UR6+0x70], UR8 ;  /* 0x0000700806ff75b2 */ /* 0x0048b00008000100 */
[----:B------:R4:W3:Y:S01]  /*0a40*/  SYNCS.EXCH.64 URZ, [UR6+0x80], UR4 ;  /* 0x0000800406ff75b2 */ /* 0x0008e20008000100 */
[----:B------:R4:W1:Y:S01]  /*0a50*/  SYNCS.EXCH.64 URZ, [UR6+0x78], UR8 ;  /* 0x0000780806ff75b2 */ /* 0x0008620008000100 */
[----:B------:R4:W1:Y:S02]  /*0a60*/  SYNCS.EXCH.64 URZ, [UR6+0x88], UR4 ;  /* 0x0000880406ff75b2 */ /* 0x0008640008000100 */
[----:B----4-:R-:W-:Y:S01]  /*0a70*/  NOP ;  /* 0x0000000000007918 */ /* 0x010fe20000000000 */
.L_x_12:
[----:B------:R-:W4:Y:S01]  /*0a80*/  SHFL.IDX PT, R0, R91, RZ, 0x1f ;  /* 0x00001fff5b007589 */ /* 0x000f2200000e0000 */
[----:B------:R-:W-:Y:S01]  /*0a90*/  NOP ;  /* 0x0000000000007918 */ /* 0x000fe20000000000 */
[----:B----4-:R-:W-:-:S13]  /*0aa0*/  ISETP.NE.AND P0, PT, R0, 0x5, PT ;  /* 0x000000050000780c */ /* 0x010fda0003f05270 */
[----:B------:R-:W-:Y:S05]  /*0ab0*/  @P0 BRA `(.L_x_13) ;  /* 0x0000000000440947 */ /* 0x000fea0003800000 */
[----:B--23--:R-:W-:Y:S01]  /*0ac0*/  UMOV UR4, 0x400 ;  /* 0x0000040000047882 */ /* 0x00cfe20000000000 */
        /* <DEDUP_REMOVED lines=16> */
.L_x_13:
[----:B------:R-:W4:Y:S01]  /*0bd0*/  SHFL.IDX PT, R0, R91, RZ, 0x1f ;  /* 0x00001fff5b007589 */ /* 0x000f2200000e0000 */
[----:B------:R-:W-:Y:S01]  /*0be0*/  ISETP.NE.OR P1, PT, RZ, UR18, !P1 ;  /* 0x00000012ff007c0c */ /* 0x000fe2000cf25670 */
        /* <DEDUP_REMOVED lines=12> */
[----:B------:R4:W3:Y:S01]  /*0cb0*/  SYNCS.EXCH.64 URZ, [UR4+0xc0], UR6 ;  /* 0x0000c00604ff75b2 */ /* 0x0008e20008000100 */
[----:B------:R4:W1:Y:S01]  /*0cc0*/  SYNCS.EXCH.64 URZ, [UR4+0xb8], UR6 ;  /* 0x0000b80604ff75b2 */ /* 0x0008620008000100 */
[----:B------:R4:W1:Y:S02]  /*0cd0*/  SYNCS.EXCH.64 URZ, [UR4+0xc8], UR6 ;  /* 0x0000c80604ff75b2 */ /* 0x0008640008000100 */
[----:B----4-:R-:W-:Y:S01]  /*0ce0*/  NOP ;  /* 0x0000000000007918 */ /* 0x010fe20000000000 */
.L_x_14:
[----:B------:R-:W-:Y:S01]  /*0cf0*/  VOTEU.ALL UP0, P1 ;  /* 0x0000000000ff7886 */ /* 0x000fe20000800000 */
[----:B--23--:R-:W-:Y:S01]  /*0d00*/  UMOV UR4, 0x20 ;  /* 0x0000002000047882 */ /* 0x00cfe20000000000 */
[----:B------:R-:W2:Y:S01]  /*0d10*/  LDCU UR7, c[0x0][0x36c] ;  /* 0x00006d80ff0777ac */ /* 0x000ea20008000800 */
[----:B------:R-:W-:Y:S01]  /*0d20*/  NOP ;  /* 0x0000000000007918 */ /* 0x000fe20000000000 */
[----:B-1----:R-:W-:Y:S01]  /*0d30*/  LOP3.LUT R3, R107, 0x1f, RZ, 0xc0, !PT ;  /* 0x0000001f6b037812 */ /* 0x002fe200078ec0ff */
[----:B------:R-:W-:Y:S01]  /*0d40*/  @!UP0 UMOV UR6, 0x400 ;  /* 0x0000040000068882 */ /* 0x000fe20000000000 */
[----:B------:R-:W-:-:S04]  /*0d50*/  @!UP0 UIADD3 UR4, UPT, UPT, -UR4, 0x100000, URZ ;  /* 0x0010000004048890 */ /* 0x000fc8000fffe1ff */
[----:B------:R-:W-:Y:S02]  /*0d60*/  @!UP0 USHF.L.U32 UR5, UR4, 0xb, URZ ;  /* 0x0000000b04058899 */ /* 0x000fe400080006ff */
[----:B------:R-:W-:Y:S02]  /*0d70*/  @!UP0 USHF.L.U32 UR4, UR4, 0x1, URZ ;  /* 0x0000000104048899 */ /* 0x000fe400080006ff */
[----:B------:R-:W-:Y:S01]  /*0d80*/  @!UP0 ULEA UR6, UR52, UR6, 0x18 ;  /* 0x0000000634068291 */ /* 0x000fe2000f8ec0ff */
[----:B------:R-:W-:Y:S01]  /*0d90*/  VOTEU.ALL UP0, P1 ;  /* 0x0000000000ff7886 */ /* 0x000fe20000800000 */
[----:B------:R-:W-:Y:S02]  /*0da0*/  UISETP.NE.AND UP5, UPT, UR18, URZ, UPT ;  /* 0x000000ff1200728c */ /* 0x000fe4000bfa5270 */
[----:B--2---:R-:W-:Y:S01]  /*0db0*/  UISETP.EQ.U32.AND UP6, UPT, UR7, 0x1, UPT ;  /* 0x000000010700788c */ /* 0x004fe2000bfc2070 */
[----:B------:R-:W1:Y:S07]  /*0dc0*/  FENCE.VIEW.ASYNC.S ;  /* 0x00000000000073c6 */ /* 0x000e6e0000000000 */
[----:B-1----:R1:W2:Y:S01]  /*0dd0*/  @!UP0 SYNCS.EXCH.64 URZ, [UR6+0xd0], UR4 ;  /* 0x0000d00406ff85b2 */ /* 0x0022a20008000100 */
[----:B------:R-:W-:Y:S05]  /*0de0*/  BRA.U !UP6, `(.L_x_15) ;  /* 0x000000010e087547 */ /* 0x000fea000b800000 */
[----:B--2---:R-:W-:Y:S01]  /*0df0*/  UCGABAR_ARV ;  /* 0x00000000000079c7 */ /* 0x004fe20008000000 */
[----:B------:R-:W-:Y:S05]  /*0e00*/  BRA `(.L_x_16) ;  /* 0x0000000000047947 */ /* 0x000fea0003800000 */
.L_x_15:
[----:B--2---:R-:W-:Y:S01]  /*0e10*/  NOP ;  /* 0x0000000000007918 */ /* 0x004fe20000000000 */
.L_x_16:
[----:B------:R-:W2:Y:S01]  /*0e20*/  S2UR UR28, SR_CTAID.X ;  /* 0x00000000001c79c3 */ /* 0x000ea20000002500 */
[----:B------:R-:W-:-:S05]  /*0e30*/  CS2R.32 R93, SR_CgaSize ;  /* 0x00000000005d7805 */ /* 0x000fca0000008a00 */
[----:B------:R-:W-:-:S05]  /*0e40*/  IMAD R93, R93, -0xa0, RZ ;  /* 0xffffff605d5d7824 */ /* 0x000fca00078e02ff */
[----:B-1----:R-:W-:-:S14]  /*0e50*/  R2UR UR5, R93 ;  /* 0x000000005d0572ca */ /* 0x002fdc00000e0000 */
[----:B------:R-:W1:Y:S01]  /*0e60*/  LDCU UR5, c[0x0][UR5+0x2b0] ;  /* 0x00005600050577ac */ /* 0x000e620008000800 */
[----:B------:R-:W-:-:S05]  /*0e70*/  CS2R.32 R93, SR_CgaSize ;  /* 0x00000000005d7805 */ /* 0x000fca0000008a00 */
[----:B------:R-:W-:-:S05]  /*0e80*/  IMAD R93, R93, -0xa0, RZ ;  /* 0xffffff605d5d7824 */ /* 0x000fca00078e02ff */
[----:B------:R-:W-:-:S14]  /*0e90*/  R2UR UR4, R93 ;  /* 0x000000005d0472ca */ /* 0x000fdc00000e0000 */
[----:B------:R-:W3:Y:S01]  /*0ea0*/  LDCU UR4, c[0x0][UR4+0x2b4] ;  /* 0x00005680040477ac */ /* 0x000ee20008000800 */
[----:B------:R-:W4:Y:S01]  /*0eb0*/  S2UR UR24, SR_CTAID.Y ;  /* 0x00000000001879c3 */ /* 0x000f220000002600 */
[----:B------:R-:W-:-:S05]  /*0ec0*/  CS2R.32 R93, SR_CgaSize ;  /* 0x00000000005d7805 */ /* 0x000fca0000008a00 */
[----:B------:R-:W-:-:S05]  /*0ed0*/  IMAD R93, R93, -0xa0, RZ ;  /* 0xffffff605d5d7824 */ /* 0x000fca00078e02ff */
[----:B------:R-:W-:-:S14]  /*0ee0*/  R2UR UR7, R93 ;  /* 0x000000005d0772ca */ /* 0x000fdc00000e0000 */
[----:B------:R-:W3:Y:S01]  /*0ef0*/  LDCU UR7, c[0x0][UR7+0x2a0] ;  /* 0x00005400070777ac */ /* 0x000ee20008000800 */
[----:B------:R-:W-:-:S05]  /*0f00*/  CS2R.32 R93, SR_CgaSize ;  /* 0x00000000005d7805 */ /* 0x000fca0000008a00 */
[----:B------:R-:W-:-:S05]  /*0f10*/  IMAD R93, R93, -0xa0, RZ ;  /* 0xffffff605d5d7824 */ /* 0x000fca00078e02ff */
[----:B------:R-:W-:-:S14]  /*0f20*/  R2UR UR8, R93 ;  /* 0x000000005d0872ca */ /* 0x000fdc00000e0000 */
[----:B------:R-:W3:Y:S01]  /*0f30*/  LDCU UR8, c[0x0][UR8+0x2a4] ;  /* 0x00005480080877ac */ /* 0x000ee20008000800 */
[----:B------:R-:W-:Y:S01]  /*0f40*/  UISETP.GT.U32.AND UP0, UPT, UR68, 0xffff, UPT ;  /* 0x0000ffff4400788c */ /* 0x000fe2000bf04070 */
[----:B------:R-:W3:Y:S01]  /*0f50*/  LDCU UR19, c[0x0][0xb24] ;  /* 0x00016480ff1377ac */ /* 0x000ee20008000800 */
[----:B------:R-:W3:Y:S01]  /*0f60*/  LDCU UR45, c[0x0][0xb24] ;  /* 0x00016480ff2d77ac */ /* 0x000ee20008000800 */
[----:B--2---:R-:W-:Y:S01]  /*0f70*/  I2FP.F32.U32 R2, UR28 ;  /* 0x0000001c00027c45 */ /* 0x004fe20008201000 */
[----:B------:R-:W2:Y:S04]  /*0f80*/  LDCU UR22, c[0x0][0xb30] ;  /* 0x00016600ff1677ac */ /* 0x000ea80008000800 */
[----:B-1----:R-:W-:Y:S01]  /*0f90*/  FMUL R2, R2, UR5 ;  /* 0x0000000502027c20 */ /* 0x002fe20008400000 */
[----:B------:R-:W-:Y:S01]  /*0fa0*/  USHF.L.U32 UR30, UR52, 0x9, URZ ;  /* 0x00000009341e7899 */ /* 0x000fe200080006ff */
[----:B----4-:R-:W-:Y:S01]  /*0fb0*/  I2FP.F32.U32 R0, UR24 ;  /* 0x0000001800007c45 */ /* 0x010fe20008201000 */
[----:B------:R-:W-:-:S03]  /*0fc0*/  USHF.L.U32 UR54, UR28, 0x7, URZ ;  /* 0x000000071c367899 */ /* 0x000fc600080006ff */
[----:B------:R-:W1:Y:S01]  /*0fd0*/  F2I.U32.TRUNC.NTZ R2, R2 ;  /* 0x0000000200027305 */ /* 0x000e62000020f000 */
[----:B------:R-:W-:Y:S01]  /*0fe0*/  USEL UR29, UR68, 0xffff, !UP0 ;  /* 0x0000ffff441d7887 */ /* 0x000fe2000c000000 */
[----:B---3--:R-:W-:-:S06]  /*0ff0*/  FMUL R0, R0, UR4 ;  /* 0x0000000400007c20 */ /* 0x008fcc0008400000 */
[----:B------:R-:W3:Y:S01]  /*1000*/  F2I.U32.TRUNC.NTZ R0, R0 ;  /* 0x0000000000007305 */ /* 0x000ee2000020f000 */
[----:B-1----:R-:W-:Y:S02]  /*1010*/  R2UR UR4, R2 ;  /* 0x00000000020472ca */ /* 0x002fe400000e0000 */
[----:B------:R-:W-:Y:S02]  /*1020*/  PRMT R2, RZ, 0x7610, R2 ;  /* 0x00007610ff027816 */ /* 0x000fe40000000002 */
[----:B---3--:R-:W-:Y:S02]  /*1030*/  R2UR UR6, R0 ;  /* 0x00000000000672ca */ /* 0x008fe400000e0000 */
[----:B------:R-:W-:-:S07]  /*1040*/  PRMT R0, RZ, 0x7610, R0 ;  /* 0x00007610ff007816 */ /* 0x000fce0000000000 */
[----:B------:R-:W-:-:S04]  /*1050*/  UIADD3 UR5, UPT, UPT, -UR4, URZ, URZ ;  /* 0x000000ff04057290 */ /* 0x000fc8000fffe1ff */
[----:B------:R-:W-:Y:S02]  /*1060*/  UIMAD UR5, UR7, UR5, UR28 ;  /* 0x00000005070572a4 */ /* 0x000fe4000f8e021c */
[----:B------:R-:W-:-:S04]  /*1070*/  UIADD3 UR4, UPT, UPT, -UR6, URZ, URZ ;  /* 0x000000ff06047290 */ /* 0x000fc8000fffe1ff */
[----:B------:R-:W-:Y:S01]  /*1080*/  IMAD.U32 R93, RZ, RZ, UR5 ;  /* 0x00000005ff5d7e24 */ /* 0x000fe2000f8e00ff */
[----:B------:R-:W-:-:S06]  /*1090*/  UIMAD UR4, UR8, UR4, UR24 ;  /* 0x00000004080472a4 */ /* 0x000fcc000f8e0218 */
[----:B------:R-:W-:Y:S01]  /*10a0*/  IMAD.U32 R92, RZ, RZ, UR4 ;  /* 0x00000004ff5c7e24 */ /* 0x000fe2000f8e00ff */
[----:B--2---:R-:W-:Y:S06]  /*10b0*/  BRA.U UP5, `(.L_x_17) ;  /* 0x00000001056c7547 */ /* 0x004fec000b800000 */
[----:B------:R-:W-:Y:S02]  /*10c0*/  R2UR UR4, R92 ;  /* 0x000000005c0472ca */ /* 0x000fe400000e0000 */
[----:B------:R-:W-:-:S11]  /*10d0*/  R2UR UR10, R93 ;  /* 0x000000005d0a72ca */ /* 0x000fd600000e0000 */
[----:B------:R-:W-:Y:S02]  /*10e0*/  UISETP.NE.AND UP0, UPT, UR4, URZ, UPT ;  /* 0x000000ff0400728c */ /* 0x000fe4000bf05270 */
[----:B------:R-:W-:Y:S02]  /*10f0*/  ULOP3.LUT UR4, UR10, 0x2, URZ, 0x3c, !UPT ;  /* 0x000000020a047892 */ /* 0x000fe4000f8e3cff */
[----:B------:R-:W-:Y:S02]  /*1100*/  UISETP.GT.U32.AND UP2, UPT, UR10, 0x1, UP0 ;  /* 0x000000010a00788c */ /* 0x000fe40008744070 */
[----:B------:R-:W-:Y:S02]  /*1110*/  ULOP3.LUT UR5, UR10, 0x4, URZ, 0x3c, !UPT ;  /* 0x000000040a057892 */ /* 0x000fe4000f8e3cff */
[----:B------:R-:W-:Y:S02]  /*1120*/  USEL UR8, URZ, 0x1, UP2 ;  /* 0x00000001ff087887 */ /* 0x000fe40009000000 */
[----:B------:R-:W-:-:S02]  /*1130*/  USEL UR7, URZ, 0x2, UP2 ;  /* 0x00000002ff077887 */ /* 0x000fc40009000000 */
[----:B------:R-:W-:Y:S02]  /*1140*/  UISETP.GT.U32.AND UP2, UPT, UR4, 0x1, UP0 ;  /* 0x000000010400788c */ /* 0x000fe40008744070 */
[----:B------:R-:W-:Y:S02]  /*1150*/  ULOP3.LUT UR4, UR10, 0x6, URZ, 0x3c, !UPT ;  /* 0x000000060a047892 */ /* 0x000fe4000f8e3cff */
[----:B------:R-:W-:Y:S02]  /*1160*/  USEL UR6, URZ, 0x4, UP2 ;  /* 0x00000004ff067887 */ /* 0x000fe40009000000 */
[----:B------:R-:W-:Y:S02]  /*1170*/  USEL UR9, URZ, 0x8, UP2 ;  /* 0x00000008ff097887 */ /* 0x000fe40009000000 */
[----:B------:R-:W-:Y:S02]  /*1180*/  UISETP.GT.U32.AND UP2, UPT, UR5, 0x1, UP0 ;  /* 0x000000010500788c */ /* 0x000fe40008744070 */
[----:B------:R-:W-:-:S02]  /*1190*/  UISETP.GT.U32.AND UP0, UPT, UR4, 0x1, UP0 ;  /* 0x000000010400788c */ /* 0x000fc40008704070 */
[----:B------:R-:W-:Y:S02]  /*11a0*/  USEL UR4, URZ, 0x10, UP2 ;  /* 0x00000010ff047887 */ /* 0x000fe40009000000 */
[----:B------:R-:W-:Y:S02]  /*11b0*/  UIADD3 UR5, UPT, UPT, UR6, UR7, UR8 ;  /* 0x0000000706057290 */ /* 0x000fe4000fffe008 */
[----:B------:R-:W-:Y:S02]  /*11c0*/  USEL UR7, URZ, 0x40, UP0 ;  /* 0x00000040ff077887 */ /* 0x000fe40008000000 */
[----:B------:R-:W-:Y:S02]  /*11d0*/  USEL UR8, URZ, 0x20, UP2 ;  /* 0x00000020ff087887 */ /* 0x000fe40009000000 */
[----:B------:R-:W-:Y:S02]  /*11e0*/  UIADD3 UR5, UPT, UPT, UR4, UR5, UR9 ;  /* 0x0000000504057290 */ /* 0x000fe4000fffe009 */
[----:B------:R-:W-:-:S02]  /*11f0*/  ULOP3.LUT UR4, UR10, 0xfffffffe, URZ, 0xc0, !UPT ;  /* 0xfffffffe0a047892 */ /* 0x000fc4000f8ec0ff */
[----:B------:R-:W-:Y:S02]  /*1200*/  USEL UR6, URZ, 0x80, UP0 ;  /* 0x00000080ff067887 */ /* 0x000fe40008000000 */
[----:B------:R-:W-:-:S03]  /*1210*/  UIADD3 UR5, UPT, UPT, UR7, UR5, UR8 ;  /* 0x0000000507057290 */ /* 0x000fc6000fffe008 */
[----:B------:R-:W-:Y:S01]  /*1220*/  UMOV UR7, 0x3 ;  /* 0x0000000300077882 */ /* 0x000fe20000000000 */
[----:B------:R-:W-:Y:S02]  /*1230*/  UIADD3 UR5, UPT, UPT, UR5, UR6, URZ ;  /* 0x0000000605057290 */ /* 0x000fe4000fffe0ff */
[----:B------:R-:W-:-:S04]  /*1240*/  USHF.L.U32 UR4, UR7, UR4, URZ ;  /* 0x0000000407047299 */ /* 0x000fc800080006ff */
[----:B------:R-:W-:Y:S02]  /*1250*/  IMAD.U32 R2, RZ, RZ, UR5 ;  /* 0x00000005ff027e24 */ /* 0x000fe4000f8e00ff */
[----:B------:R-:W-:-:S07]  /*1260*/  IMAD.U32 R0, RZ, RZ, UR4 ;  /* 0x00000004ff007e24 */ /* 0x000fce000f8e00ff */
.L_x_17:
[----:B------:R-:W1:Y:S01]  /*1270*/  S2UR UR36, SR_CTAID.Z ;  /* 0x00000000002479c3 */ /* 0x000e620000002700 */
[----:B------:R-:W-:Y:S01]  /*1280*/  UISETP.GE.AND UP0, UPT, UR19, 0x1, UPT ;  /* 0x000000011300788c */ /* 0x000fe2000bf06270 */
[----:B------:R-:W-:-:S08]  /*1290*/  UMOV UR23, 0x55 ;  /* 0x0000005500177882 */ /* 0x000fd00000000000 */
[----:B------:R-:W-:Y:S05]  /*12a0*/  BRA.U !UP0, `(.L_x_18) ;  /* 0x0000000108d07547 */ /* 0x000fea000b800000 */
[----:B------:R-:W2:Y:S01]  /*12b0*/  LDCU.128 UR12, c[0x0][0xb10] ;  /* 0x00016200ff0c77ac */ /* 0x000ea20008000c00 */
[----:B------:R-:W3:Y:S01]  /*12c0*/  LDCU UR6, c[0x0][0x370] ;  /* 0x00006e00ff0677ac */ /* 0x000ee20008000800 */
[----:B------:R-:W4:Y:S01]  /*12d0*/  LDCU UR7, c[0x0][0x374] ;  /* 0x00006e80ff0777ac */ /* 0x000f220008000800 */
[----:B------:R-:W1:Y:S01]  /*12e0*/  LDCU UR20, c[0x0][0xb0c] ;  /* 0x00016180ff1477ac */ /* 0x000e620008000800 */
[----:B------:R-:W1:Y:S01]  /*12f0*/  LDCU UR21, c[0x0][0xb20] ;  /* 0x00016400ff1577ac */ /* 0x000e620008000800 */
[----:B------:R-:W1:Y:S01]  /*1300*/  LDCU.64 UR8, c[0x0][0xb28] ;  /* 0x00016500ff0877ac */ /* 0x000e620008000a00 */
[----:B--2---:R-:W-:Y:S02]  /*1310*/  UISETP.NE.AND UP3, UPT, UR14, 0x1, UPT ;  /* 0x000000010e00788c */ /* 0x004fe4000bf65270 */
[----:B----4-:R-:W-:Y:S02]  /*1320*/  UIMAD.WIDE.U32 UR10, UR7, UR15, URZ ;  /* 0x0000000f070a72a5 */ /* 0x010fe4000f8e00ff */
[----:B---3--:R-:W-:-:S02]  /*1330*/  UIMAD.WIDE.U32 UR16, UR6, UR12, URZ ;  /* 0x0000000c061072a5 */ /* 0x008fc4000f8e00ff */
[----:B-1----:R-:W-:Y:S02]  /*1340*/  UISETP.NE.AND UP0, UPT, UR20, 0x1, UPT ;  /* 0x000000011400788c */ /* 0x002fe4000bf05270 */
[----:B------:R-:W-:Y:S01]  /*1350*/  UIMAD.WIDE.U32 UR4, UR28, UR12, URZ ;  /* 0x0000000c1c0472a5 */ /* 0x000fe2000f8e00ff */
[----:B------:R-:W-:Y:S02]  /*1360*/  UMOV UR10, UR11 ;  /* 0x0000000b000a7c82 */ /* 0x000fe40008000000 */
[----:B------:R-:W-:Y:S01]  /*1370*/  UMOV UR16, UR17 ;  /* 0x0000001100107c82 */ /* 0x000fe20008000000 */
[----:B------:R-:W-:Y:S02]  /*1380*/  @UP3 USHF.R.U32.HI UR7, URZ, UR21, UR10 ;  /* 0x00000015ff073299 */ /* 0x000fe4000801160a */
[----:B------:R-:W-:Y:S02]  /*1390*/  UISETP.NE.AND UP2, UPT, UR19, 0x1, UPT ;  /* 0x000000011300788c */ /* 0x000fe4000bf45270 */
[----:B------:R-:W-:-:S02]  /*13a0*/  USHF.R.U32.HI UR5, URZ, UR13, UR5 ;  /* 0x0000000dff057299 */ /* 0x000fc40008011605 */
[----:B------:R-:W-:Y:S02]  /*13b0*/  @UP0 USHF.R.U32.HI UR6, URZ, UR13, UR16 ;  /* 0x0000000dff060299 */ /* 0x000fe40008011610 */
[----:B------:R-:W-:Y:S02]  /*13c0*/  UIMAD.WIDE.U32 UR12, UR24, UR15, URZ ;  /* 0x0000000f180c72a5 */ /* 0x000fe4000f8e00ff */
[----:B------:R-:W-:Y:S02]  /*13d0*/  UIMAD.WIDE.U32 UR10, UR7, UR8, URZ ;  /* 0x00000008070a72a5 */ /* 0x000fe4000f8e00ff */
[----:B------:R-:W-:Y:S02]  /*13e0*/  UIMAD.WIDE.U32 UR16, UR6, UR8, URZ ;  /* 0x00000008061072a5 */ /* 0x000fe4000f8e00ff */
[----:B------:R-:W-:Y:S01]  /*13f0*/  USEL UR5, UR28, UR5, !UP0 ;  /* 0x000000051c057287 */ /* 0x000fe2000c000000 */
[----:B------:R-:W-:Y:S02]  /*1400*/  UMOV UR4, UR13 ;  /* 0x0000000d00047c82 */ /* 0x000fe40008000000 */
[----:B------:R-:W-:Y:S01]  /*1410*/  UMOV UR10, UR11 ;  /* 0x0000000b000a7c82 */ /* 0x000fe20008000000 */
[----:B------:R-:W-:-:S02]  /*1420*/  USHF.R.U32.HI UR4, URZ, UR21, UR4 ;  /* 0x00000015ff047299 */ /* 0x000fc40008011604 */
[----:B------:R-:W-:Y:S01]  /*1430*/  @UP2 USHF.R.U32.HI UR7, URZ, UR9, UR10 ;  /* 0x00000009ff072299 */ /* 0x000fe2000801160a */
[----:B------:R-:W-:Y:S01]  /*1440*/  UMOV UR16, UR17 ;  /* 0x0000001100107c82 */ /* 0x000fe20008000000 */
[----:B------:R-:W-:Y:S02]  /*1450*/  USEL UR4, UR24, UR4, !UP3 ;  /* 0x0000000418047287 */ /* 0x000fe4000d800000 */
[----:B------:R-:W-:Y:S02]  /*1460*/  @UP2 USHF.R.U32.HI UR6, URZ, UR9, UR16 ;  /* 0x00000009ff062299 */ /* 0x000fe40008011610 */
[----:B------:R-:W-:Y:S02]  /*1470*/  UIMAD UR7, UR7, UR19, URZ ;  /* 0x00000013070772a4 */ /* 0x000fe4000f8e02ff */
[----:B------:R-:W-:Y:S02]  /*1480*/  UIMAD UR12, UR6, UR19, URZ ;  /* 0x00000013060c72a4 */ /* 0x000fe4000f8e02ff */
[----:B------:R-:W-:-:S02]  /*1490*/  UISETP.GE.AND UP0, UPT, UR4, UR7, UPT ;  /* 0x000000070400728c */ /* 0x000fc4000bf06270 */
[----:B------:R-:W-:Y:S02]  /*14a0*/  UIMAD.WIDE.U32 UR10, UR4, UR8, URZ ;  /* 0x00000008040a72a5 */ /* 0x000fe4000f8e00ff */
[----:B------:R-:W-:Y:S02]  /*14b0*/  UISETP.GE.OR UP0, UPT, UR5, UR12, UP0 ;  /* 0x0000000c0500728c */ /* 0x000fe40008706670 */
[----:B------:R-:W-:Y:S02]  /*14c0*/  UIMAD.WIDE.U32 UR12, UR5, UR8, URZ ;  /* 0x00000008050c72a5 */ /* 0x000fe4000f8e00ff */
[----:B------:R-:W-:Y:S01]  /*14d0*/  UIADD3 UR10, UPT, UPT, -UR4, URZ, URZ ;  /* 0x000000ff040a7290 */ /* 0x000fe2000fffe1ff */
[----:B------:R-:W-:Y:S01]  /*14e0*/  UMOV UR8, UR11 ;  /* 0x0000000b00087c82 */ /* 0x000fe20008000000 */
[----:B------:R-:W-:Y:S02]  /*14f0*/  UIADD3 UR11, UPT, UPT, -UR5, URZ, URZ ;  /* 0x000000ff050b7290 */ /* 0x000fe4000fffe1ff */
[----:B------:R-:W-:-:S03]  /*1500*/  USHF.R.U32.HI UR8, URZ, UR9, UR8 ;  /* 0x00000009ff087299 */ /* 0x000fc60008011608 */
[----:B------:R-:W-:Y:S01]  /*1510*/  @!UP0 UMOV UR7, UR13 ;  /* 0x0000000d00078c82 */ /* 0x000fe20008000000 */
[----:B------:R-:W-:Y:S02]  /*1520*/  UIMAD UR24, UR14, UR10, UR24 ;  /* 0x0000000a0e1872a4 */ /* 0x000fe4000f8e0218 */
[----:B------:R-:W-:Y:S02]  /*1530*/  USEL UR8, UR4, UR8, !UP2 ;  /* 0x0000000804087287 */ /* 0x000fe4000d000000 */
[----:B------:R-:W-:Y:S02]  /*1540*/  @!UP0 USHF.R.U32.HI UR7, URZ, UR9, UR7 ;  /* 0x00000009ff078299 */ /* 0x000fe40008011607 */
[----:B------:R-:W-:Y:S02]  /*1550*/  UIADD3 UR9, UPT, UPT, -UR8, URZ, URZ ;  /* 0x000000ff08097290 */ /* 0x000fe4000fffe1ff */
[----:B------:R-:W-:Y:S02]  /*1560*/  @!UP0 USEL UR7, UR5, UR7, !UP2 ;  /* 0x0000000705078287 */ /* 0x000fe4000d000000 */
[----:B------:R-:W-:-:S02]  /*1570*/  UIMAD UR9, UR19, UR9, UR4 ;  /* 0x00000009130972a4 */ /* 0x000fc4000f8e0204 */
[----:B------:R-:W-:Y:S02]  /*1580*/  @!UP0 UIADD3 UR8, UPT, UPT, UR8, -UR7, URZ ;  /* 0x8000000708088290 */ /* 0x000fe4000fffe0ff */
[----:B------:R-:W-:Y:S02]  /*1590*/  @!UP0 UIMAD UR6, UR9, UR6, UR7 ;  /* 0x00000006090682a4 */ /* 0x000fe4000f8e0207 */
[----:B------:R-:W-:Y:S02]  /*15a0*/  @!UP0 UIMAD UR4, UR8, UR19, UR5 ;  /* 0x00000013080482a4 */ /* 0x000fe4000f8e0205 */
[----:B------:R-:W-:Y:S02]  /*15b0*/  UIMAD UR28, UR20, UR11, UR28 ;  /* 0x0000000b141c72a4 */ /* 0x000fe4000f8e021c */
[----:B------:R-:W-:Y:S01]  /*15c0*/  UIMAD UR24, UR4, UR14, UR24 ;  /* 0x0000000e041872a4 */ /* 0x000fe2000f8e0218 */
[----:B------:R-:W-:Y:S02]  /*15d0*/  @!UP0 UMOV UR5, UR6 ;  /* 0x0000000600058c82 */ /* 0x000fe40008000000 */
[----:B------:R-:W-:-:S12]  /*15e0*/  UIMAD UR28, UR5, UR20, UR28 ;  /* 0x00000014051c72a4 */ /* 0x000fd8000f8e021c */
.L_x_18:
[----:B------:R-:W-:Y:S02]  /*15f0*/  UISETP.NE.AND UP2, UPT, UR22, 0x1, UPT ;  /* 0x000000011600788c */ /* 0x000fe4000bf45270 */
[----:B------:R-:W-:Y:S02]  /*1600*/  ULOP3.LUT UR29, UR29, 0xffff, URZ, 0xc0, !UPT ;  /* 0x0000ffff1d1d7892 */ /* 0x000fe4000f8ec0ff */
[----:B------:R-:W-:Y:S02]  /*1610*/  UISETP.NE.AND UP0, UPT, UR18, 0x2, UPT ;  /* 0x000000021200788c */ /* 0x000fe4000bf05270 */
[----:B------:R-:W-:Y:S02]  /*1620*/  ULOP3.LUT UR30, UR30, 0xc00, URZ, 0xc0, !UPT ;  /* 0x00000c001e1e7892 */ /* 0x000fe4000f8ec0ff */
[----:B------:R-:W-:Y:S02]  /*1630*/  ULOP3.LUT UR54, UR54, 0x80, URZ, 0xc0, !UPT ;  /* 0x0000008036367892 */ /* 0x000fe4000f8ec0ff */
[----:B------:R-:W-:Y:S01]  /*1640*/  USHF.L.U32 UR29, UR23, UR29, URZ ;  /* 0x0000001d171d7299 */ /* 0x000fe200080006ff */
[----:B------:R-:W-:Y:S11]  /*1650*/  BRA.U UP2, `(.L_x_19) ;  /* 0x0000000102407547 */ /* 0x000ff6000b800000 */
[----:B------:R-:W2:Y:S01]  /*1660*/  LDCU.128 UR8, c[0x0][0xb10] ;  /* 0x00016200ff0877ac */ /* 0x000ea20008000c00 */
[----:B------:R-:W3:Y:S01]  /*1670*/  LDCU UR12, c[0x0][0xb0c] ;  /* 0x00016180ff0c77ac */ /* 0x000ee20008000800 */
[----:B------:R-:W4:Y:S01]  /*1680*/  LDCU UR13, c[0x0][0xb20] ;  /* 0x00016400ff0d77ac */ /* 0x000f220008000800 */
[----:B--2---:R-:W-:Y:S02]  /*1690*/  UIMAD.WIDE.U32 UR4, UR28, UR8, URZ ;  /* 0x000000081c0472a5 */ /* 0x004fe4000f8e00ff */
[----:B------:R-:W-:Y:S02]  /*16a0*/  UIMAD.WIDE.U32 UR6, UR24, UR11, URZ ;  /* 0x0000000b180672a5 */ /* 0x000fe4000f8e00ff */
[----:B---3--:R-:W-:Y:S02]  /*16b0*/  UISETP.NE.AND UP2, UPT, UR12, 0x1, UPT ;  /* 0x000000010c00788c */ /* 0x008fe4000bf45270 */
[----:B------:R-:W-:-:S03]  /*16c0*/  USHF.R.U32.HI UR5, URZ, UR9, UR5 ;  /* 0x00000009ff057299 */ /* 0x000fc60008011605 */
[----:B------:R-:W-:Y:S01]  /*16d0*/  UMOV UR4, UR7 ;  /* 0x0000000700047c82 */ /* 0x000fe20008000000 */
[----:B------:R-:W-:Y:S02]  /*16e0*/  USEL UR5, UR28, UR5, !UP2 ;  /* 0x000000051c057287 */ /* 0x000fe4000d000000 */
[----:B------:R-:W-:Y:S02]  /*16f0*/  UISETP.NE.AND UP2, UPT, UR10, 0x1, UPT ;  /* 0x000000010a00788c */ /* 0x000fe4000bf45270 */
[----:B----4-:R-:W-:-:S04]  /*1700*/  USHF.R.U32.HI UR4, URZ, UR13, UR4 ;  /* 0x0000000dff047299 */ /* 0x010fc80008011604 */
[----:B------:R-:W-:-:S04]  /*1710*/  USEL UR4, UR24, UR4, !UP2 ;  /* 0x0000000418047287 */ /* 0x000fc8000d000000 */
[----:B------:R-:W-:Y:S02]  /*1720*/  UIADD3 UR6, UPT, UPT, UR5, -UR4, URZ ;  /* 0x8000000405067290 */ /* 0x000fe4000fffe0ff */
[----:B------:R-:W-:Y:S02]  /*1730*/  UIADD3 UR4, UPT, UPT, -UR5, UR4, URZ ;  /* 0x0000000405047290 */ /* 0x000fe4000fffe1ff */
[----:B------:R-:W-:Y:S02]  /*1740*/  UIMAD UR24, UR6, UR10, UR24 ;  /* 0x0000000a061872a4 */ /* 0x000fe4000f8e0218 */
[----:B------:R-:W-:-:S12]  /*1750*/  UIMAD UR28, UR4, UR12, UR28 ;  /* 0x0000000c041c72a4 */ /* 0x000fd8000f8e021c */
.L_x_19:
[----:B------:R-:W-:Y:S05]  /*1760*/  BRA.U !UP6, `(.L_x_20) ;  /* 0x000000010e0c7547 */ /* 0x000fea000b800000 */
[----:B------:R-:W-:Y:S01]  /*1770*/  UCGABAR_WAIT ;  /* 0x0000000000007dc7 */ /* 0x000fe20008000000 */
[----:B------:R-:W-:Y:S01]  /*1780*/  CCTL.IVALL ;  /* 0x00000000ff00798f */ /* 0x000fe20002000000 */
[----:B------:R-:W-:Y:S05]  /*1790*/  BRA `(.L_x_21) ;  /* 0x0000000000047947 */ /* 0x000fea0003800000 */
.L_x_20:
[----:B------:R-:W-:Y:S06]  /*17a0*/  BAR.SYNC.DEFER_BLOCKING 0x0 ;  /* 0x0000000000007b1d */ /* 0x000fec0000010000 */
.L_x_21:
[----:B------:R-:W-:Y:S05]  /*17b0*/  BRA.U UP0, `(.L_x_22) ;  /* 0x0000001500087547 */ /* 0x000fea000b800000 */
[----:B------:R-:W2:Y:S01]  /*17c0*/  LDCU UR6, c[0x0][0x38c] ;  /* 0x00007180ff0677ac */ /* 0x000ea20008000800 */
[----:B------:R-:W-:Y:S01]  /*17d0*/  PLOP3.LUT P1, PT, PT, PT, UP4, 0x80, 0x8 ;  /* 0x000000000008781c */ /* 0x000fe20003f2f048 */
[----:B------:R-:W-:Y:S01]  /*17e0*/  IMAD.MOV.U32 R12, RZ, RZ, 0x1 ;  /* 0x00000001ff0c7424 */ /* 0x000fe200078e00ff */
[----:B------:R-:W-:Y:S02]  /*17f0*/  ISETP.NE.AND P2, PT, R3, RZ, P3 ;  /* 0x000000ff0300720c */ /* 0x000fe40001f45270 */
[----:B------:R-:W-:Y:S02]  /*1800*/  CS2R R10, SRZ ;  /* 0x00000000000a7805 */ /* 0x000fe4000001ff00 */
[----:B------:R-:W-:Y:S01]  /*1810*/  PLOP3.LUT P1, PT, P1, PT, PT, 0x8, 0x80 ;  /* 0x000000000080781c */ /* 0x000fe20000f2e170 */
[----:B------:R-:W-:Y:S01]  /*1820*/  IMAD.MOV.U32 R9, RZ, RZ, RZ ;  /* 0x000000ffff097224 */ /* 0x000fe200078e00ff */
[----:B------:R-:W3:Y:S01]  /*1830*/  LDCU UR47, c[0x0][0x370] ;  /* 0x00006e00ff2f77ac */ /* 0x000ee20008000800 */
[----:B------:R-:W-:Y:S01]  /*1840*/  IMAD.MOV.U32 R8, RZ, RZ, 0x1 ;  /* 0x00000001ff087424 */ /* 0x000fe200078e00ff */
[----:B------:R-:W4:Y:S01]  /*1850*/  LDCU.64 UR40, c[0x0][0x348] ;  /* 0x00006900ff2877ac */ /* 0x000f220008000a00 */
[----:B------:R-:W-:Y:S01]  /*1860*/  ULEA.HI UR51, UR30, UR54, URZ, 0x1b ;  /* 0x000000361e337291 */ /* 0x000fe2000f8fd8ff */
[----:B------:R-:W1:Y:S01]  /*1870*/  LDCU UR46, c[0x0][0x374] ;  /* 0x00006e80ff2e77ac */ /* 0x000e620008000800 */
[----:B--2---:R-:W-:-:S02]  /*1880*/  UIADD3 UR5, UPT, UPT, UR6, 0x3f, URZ ;  /* 0x0000003f06057890 */ /* 0x004fc4000fffe0ff */
[----:B------:R-:W-:Y:S02]  /*1890*/  UIADD3 UR55, UPT, UPT, UR6, 0x7e, URZ ;  /* 0x0000007e06377890 */ /* 0x000fe4000fffe0ff */
[----:B------:R-:W-:Y:S01]  /*18a0*/  USHF.R.S32.HI UR4, URZ, 0x1f, UR5 ;  /* 0x0000001fff047899 */ /* 0x000fe20008011405 */
[----:B------:R-:W-:-:S03]  /*18b0*/  UMOV UR15, URZ ;  /* 0x000000ff000f7c82 */ /* 0x000fc60008000000 */
[----:B------:R-:W-:Y:S02]  /*18c0*/  ULEA.HI UR4, UR4, UR5, URZ, 0x6 ;  /* 0x0000000504047291 */ /* 0x000fe4000f8f30ff */
[----:B------:R-:W-:Y:S02]  /*18d0*/  UIADD3 UR5, UPT, UPT, UR6, -0x1, URZ ;  /* 0xffffffff06057890 */ /* 0x000fe4000fffe0ff */
[----:B------:R-:W-:Y:S02]  /*18e0*/  USHF.R.S32.HI UR49, URZ, 0x6, UR4 ;  /* 0x00000006ff317899 */ /* 0x000fe40008011404 */
[----:B------:R-:W-:Y:S02]  /*18f0*/  UISETP.GE.U32.AND UP1, UPT, UR5, -0x7f, UPT ;  /* 0xffffff810500788c */ /* 0x000fe4000bf26070 */
[----:B------:R-:W-:-:S04]  /*1900*/  UISETP.LT.U32.AND UP0, UPT, UR49, 0x2, UPT ;  /* 0x000000023100788c */ /* 0x000fc8000bf01070 */
[----:B------:R-:W-:Y:S02]  /*1910*/  USEL UR48, UR49, 0x2, UP0 ;  /* 0x0000000231307887 */ /* 0x000fe40008000000 */
[----:B------:R-:W-:Y:S02]  /*1920*/  UISETP.NE.AND UP0, UPT, UR18, URZ, UPT ;  /* 0x000000ff1200728c */ /* 0x000fe4000bf05270 */
[----:B------:R-:W-:Y:S02]  /*1930*/  UIADD3 UR4, UPT, UPT, UR48, -0x1, URZ ;  /* 0xffffffff30047890 */ /* 0x000fe4000fffe0ff */
[----:B------:R-:W-:Y:S02]  /*1940*/  @UP1 UIADD3 UR4, UPT, UPT, UR48, URZ, URZ ;  /* 0x000000ff30041290 */ /* 0x000fe4000fffe0ff */
[----:B------:R-:W-:Y:S02]  /*1950*/  USEL UR31, UR53, 0x2, UP0 ;  /* 0x00000002351f7887 */ /* 0x000fe40008000000 */
[----:B------:R-:W-:-:S02]  /*1960*/  UIADD3 UR53, UPT, UPT, UR49, -UR48, URZ ;  /* 0x8000003031357290 */ /* 0x000fc4000fffe0ff */
[----:B------:R-:W-:Y:S02]  /*1970*/  UIADD3 UR42, UPT, UPT, UR4, 0x1, URZ ;  /* 0x00000001042a7890 */ /* 0x000fe4000fffe0ff */
[----:B-1-34-:R-:W-:-:S12]  /*1980*/  UIADD3 UR50, UPT, UPT, -UR4, URZ, URZ ;  /* 0x000000ff04327290 */ /* 0x01afd8000fffe1ff */
.L_x_44:
[----:B------:R-:W-:Y:S01]  /*1990*/  UISETP.NE.AND UP0, UPT, UR52, URZ, UPT ;  /* 0x000000ff3400728c */ /* 0x000fe2000bf05270 */
[----:B-1----:R-:W1:Y:S08]  /*19a0*/  S2UR UR52, SR_CgaCtaId ;  /* 0x00000000003479c3 */ /* 0x002e700000008800 */
[----:B------:R-:W-:Y:S05]  /*19b0*/  BRA.U UP0, `(.L_x_23) ;  /* 0x0000000100347547 */ /* 0x000fea000b800000 */
[----:B------:R-:W2:Y:S01]  /*19c0*/  S2R R0, SR_CgaCtaId ;  /* 0x0000000000007919 */ /* 0x000ea20000008800 */
[----:B------:R-:W-:Y:S02]  /*19d0*/  MOV R3, 0x400 ;  /* 0x0000040000037802 */ /* 0x000fe40000000f00 */
[----:B------:R-:W-:Y:S02]  /*19e0*/  SHF.L.U32 R2, R8, 0x1f, RZ ;  /* 0x0000001f08027819 */ /* 0x000fe400000006ff */
[----:B--2---:R-:W-:-:S05]  /*19f0*/  LEA R0, R0, R3, 0x18 ;  /* 0x0000000300007211 */ /* 0x004fca00078ec0ff */
[----:B------:R-:W-:-:S04]  /*1a00*/  IMAD R3, R9, 0x8, R0 ;  /* 0x0000000809037824 */ /* 0x000fc800078e0200 */
[----:B------:R-:W2:Y:S02]  /*1a10*/  SYNCS.PHASECHK.TRANS64.TRYWAIT P0, [R3+URZ+0xc0], R2 ;  /* 0x0000c002030075a7 */ /* 0x000ea400080011ff */
[----:B--2---:R-:W-:Y:S05]  /*1a20*/  @!P0 BRA `(.L_x_24) ;  /* 0x000000c8009c8947 */ /* 0x004fea0003800000 */
.L_x_183:
[----:B------:R-:W-:Y:S01]  /*1a30*/  VIADD R9, R9, 0x1 ;  /* 0x0000000109097836 */ /* 0x000fe20000000000 */
[----:B------:R2:W-:Y:S04]  /*1a40*/  SYNCS.ARRIVE.TRANS64.A1T0 RZ, [R3+URZ+0xb0], RZ ;  /* 0x0000b0ff03ff79a7 */ /* 0x0005e800081000ff */
[----:B------:R-:W-:-:S04]  /*1a50*/  ISETP.NE.AND P0, PT, R9, 0x2, PT ;  /* 0x000000020900780c */ /* 0x000fc80003f05270 */
[----:B------:R-:W-:Y:S02]  /*1a60*/  SEL R9, R9, RZ, P0 ;  /* 0x000000ff09097207 */ /* 0x000fe40000000000 */
[----:B--2---:R-:W-:-:S04]  /*1a70*/  SEL R3, RZ, 0x1, P0 ;  /* 0x00000001ff037807 */ /* 0x004fc80000000000 */
[----:B------:R-:W-:-:S07]  /*1a80*/  LOP3.LUT R8, R8, R3, RZ, 0x3c, !PT ;  /* 0x0000000308087212 */ /* 0x000fce00078e3cff */
.L_x_23:
[----:B------:R-:W-:Y:S01]  /*1a90*/  UMOV UR14, 0x400 ;  /* 0x00000400000e7882 */ /* 0x000fe20000000000 */
[----:B------:R-:W-:Y:S01]  /*1aa0*/  UISETP.GE.U32.AND UP0, UPT, UR55, 0x7f, UPT ;  /* 0x0000007f3700788c */ /* 0x000fe2000bf06070 */
[----:B------:R-:W-:Y:S01]  /*1ab0*/  SHF.L.U32 R0, R12, 0x1f, RZ ;  /* 0x0000001f0c007819 */ /* 0x000fe200000006ff */
[----:B-1----:R-:W-:Y:S02]  /*1ac0*/  ULEA UR14, UR52, UR14, 0x18 ;  /* 0x0000000e340e7291 */ /* 0x002fe4000f8ec0ff */
[----:B------:R-:W-:Y:S02]  /*1ad0*/  ULEA UR19, UR24, UR51, 0x8 ;  /* 0x0000003318137291 */ /* 0x000fe4000f8e40ff */
[----:B------:R-:W-:Y:S01]  /*1ae0*/  ULEA UR4, UR15, UR14, 0x3 ;  /* 0x0000000e0f047291 */ /* 0x000fe2000f8e18ff */
[----:B------:R-:W-:-:S08]  /*1af0*/  UMOV UR13, URZ ;  /* 0x000000ff000d7c82 */ /* 0x000fd00008000000 */
[----:B------:R1:W2:Y:S01]  /*1b00*/  SYNCS.PHASECHK.TRANS64.TRYWAIT P0, [UR4+0x10], R0 ;  /* 0x00001000ff0075a7 */ /* 0x0002a20008001104 */
[----:B------:R-:W-:-:S04]  /*1b10*/  ULEA.HI UR4, UR28, UR28, URZ, 0x1 ;  /* 0x0000001c1c047291 */ /* 0x000fc8000f8f08ff */
[----:B------:R-:W-:-:S04]  /*1b20*/  USHF.L.U32 UR4, UR4, 0x7, URZ ;  /* 0x0000000704047899 */ /* 0x000fc800080006ff */
[----:B------:R-:W-:Y:S01]  /*1b30*/  ULOP3.LUT UR35, UR54, 0xffffff00, UR4, 0xf8, !UPT ;  /* 0xffffff0036237892 */ /* 0x000fe2000f8ef804 */
[----:B------:R-:W-:Y:S11]  /*1b40*/  BRA.U !UP0, `(.L_x_25) ;  /* 0x0000000108f87547 */ /* 0x000ff6000b800000 */
[----:B------:R-:W-:Y:S01]  /*1b50*/  UMOV UR21, UR50 ;  /* 0x0000003200157c82 */ /* 0x000fe20008000000 */
[----:B------:R-:W-:Y:S01]  /*1b60*/  UMOV UR4, UR15 ;  /* 0x0000000f00047c82 */ /* 0x000fe20008000000 */
[----:B------:R-:W-:-:S05]  /*1b70*/  UMOV UR26, 0x20 ;  /* 0x00000020001a7882 */ /* 0x000fca0000000000 */
.L_x_31:
[----:B------:R-:W-:Y:S01]  /*1b80*/  ULEA UR33, UR4, UR14, 0x3 ;  /* 0x0000000e04217291 */ /* 0x000fe2000f8e18ff */
[----:B------:R-:W-:Y:S01]  /*1b90*/  @P3 MOV R2, 0x20000 ;  /* 0x0002000000023802 */ /* 0x000fe20000000f00 */
[----:B--2-4-:R-:W-:Y:S10]  /*1ba0*/  @P0 BRA `(.L_x_26) ;  /* 0x00000000000c0947 */ /* 0x014ff40003800000 */
[----:B------:R-:W-:-:S04]  /*1bb0*/  SHF.L.U32 R3, R12, 0x1f, RZ ;  /* 0x0000001f0c037819 */ /* 0x000fc800000006ff */
[----:B------:R-:W2:Y:S02]  /*1bc0*/  SYNCS.PHASECHK.TRANS64.TRYWAIT P0, [UR33+0x10], R3 ;  /* 0x00001003ff0075a7 */ /* 0x000ea40008001121 */
[----:B--2---:R-:W-:Y:S05]  /*1bd0*/  @!P0 BRA `(.L_x_27) ;  /* 0x000000c800448947 */ /* 0x004fea0003800000 */
.L_x_26:
[----:B------:R2:W-:Y:S01]  /*1be0*/  @P3 SYNCS.ARRIVE.TRANS64 RZ, [UR33], R2 ;  /* 0x00000002ffff39a7 */ /* 0x0005e20008000021 */
[----:B------:R-:W-:Y:S02]  /*1bf0*/  ULOP3.LUT UR5, UR31, 0x2, URZ, 0xfc, !UPT ;  /* 0x000000021f057892 */ /* 0x000fe4000f8efcff */
[----:B------:R-:W-:Y:S02]  /*1c00*/  UIADD3 UR21, UPT, UPT, UR21, 0x1, URZ ;  /* 0x0000000115157890 */ /* 0x000fe4000fffe0ff */
[----:B------:R-:W-:Y:S02]  /*1c10*/  UISETP.NE.AND UP0, UPT, UR5, 0x2, UPT ;  /* 0x000000020500788c */ /* 0x000fe4000bf05270 */
[----:B------:R-:W-:-:S07]  /*1c20*/  UISETP.NE.AND UP2, UPT, UR21, 0x1, UPT ;  /* 0x000000011500788c */ /* 0x000fce000bf45270 */
[----:B------:R-:W-:Y:S05]  /*1c30*/  BRA.U UP0, `(.L_x_28) ;  /* 0x0000000100047547 */ /* 0x000fea000b800000 */
[----:B------:R-:W-:Y:S05]  /*1c40*/  BPT.TRAP 0x1 ;  /* 0x000000040000795c */ /* 0x000fea0000300000 */
.L_x_28:
[----:B------:R-:W-:Y:S04]  /*1c50*/  BSSY.RECONVERGENT B0, `(.L_x_29) ;  /* 0x0000003000007945 */ /* 0x000fe80003800200 */
[----:B------:R-:W-:Y:S05]  /*1c60*/  @!P2 BRA `(.L_x_30) ;  /* 0x000000000004a947 */ /* 0x000fea0003800000 */
[----:B------:R-:W-:Y:S05]  /*1c70*/  BPT.TRAP 0x1 ;  /* 0x000000040000795c */ /* 0x000fea0000300000 */
.L_x_30:
[----:B------:R-:W-:Y:S05]  /*1c80*/  BSYNC.RECONVERGENT B0 ;  /* 0x0000000000007941 */ /* 0x000fea0003800200 */
.L_x_29:
[----:B------:R-:W-:Y:S02]  /*1c90*/  UIADD3 UR5, UPT, UPT, UR4, 0x1, URZ ;  /* 0x0000000104057890 */ /* 0x000fe4000fffe0ff */
[----:B------:R-:W-:Y:S02]  /*1ca0*/  ULEA UR8, UR4, UR30, 0xd ;  /* 0x0000001e04087291 */ /* 0x000fe4000f8e68ff */
[----:B------:R-:W-:Y:S02]  /*1cb0*/  UISETP.NE.AND UP0, UPT, UR5, 0x2, UPT ;  /* 0x000000020500788c */ /* 0x000fe4000bf05270 */
[----:B------:R-:W-:Y:S02]  /*1cc0*/  ULEA UR24, UR4, UR14, 0xf ;  /* 0x0000000e04187291 */ /* 0x000fe4000f8e78ff */
[----:B------:R-:W-:Y:S02]  /*1cd0*/  USEL UR6, URZ, 0x1, UP0 ;  /* 0x00000001ff067887 */ /* 0x000fe40008000000 */
[----:B------:R-:W-:-:S02]  /*1ce0*/  USEL UR15, UR5, URZ, UP0 ;  /* 0x000000ff050f7287 */ /* 0x000fc40008000000 */
[----:B------:R-:W-:Y:S02]  /*1cf0*/  UIADD3 UR4, UP0, UPT, UR40, 0x180, URZ ;  /* 0x0000018028047890 */ /* 0x000fe4000ff1e0ff */
[----:B------:R-:W-:Y:S01]  /*1d00*/  ULEA UR5, UR15, UR14, 0x3 ;  /* 0x0000000e0f057291 */ /* 0x000fe2000f8e18ff */
[----:B------:R-:W-:Y:S01]  /*1d10*/  LOP3.LUT R12, R12, UR6, RZ, 0x3c, !PT ;  /* 0x000000060c0c7c12 */ /* 0x000fe2000f8e3cff */
[----:B------:R-:W-:Y:S02]  /*1d20*/  UIADD3 UR6, UP1, UPT, UR40, 0x80, URZ ;  /* 0x0000008028067890 */ /* 0x000fe4000ff3e0ff */
[----:B------:R-:W-:Y:S01]  /*1d30*/  ULEA UR8, UR8, UR14, 0x2 ;  /* 0x0000000e08087291 */ /* 0x000fe2000f8e10ff */
[----:B-1----:R-:W-:Y:S01]  /*1d40*/  SHF.L.U32 R0, R12, 0x1f, RZ ;  /* 0x0000001f0c007819 */ /* 0x002fe200000006ff */
[----:B------:R-:W-:Y:S02]  /*1d50*/  UIADD3 UR34, UPT, UPT, UR26, -0x20, URZ ;  /* 0xffffffe01a227890 */ /* 0x000fe4000fffe0ff */
[----:B------:R-:W-:Y:S01]  /*1d60*/  ULOP3.LUT UR33, UR33, 0xfefffff8, URZ, 0xc0, !UPT ;  /* 0xfefffff821217892 */ /* 0x000fe2000f8ec0ff */
[----:B------:R3:W4:Y:S01]  /*1d70*/  SYNCS.PHASECHK.TRANS64.TRYWAIT P0, [UR5+0x10], R0 ;  /* 0x00001000ff0075a7 */ /* 0x0007220008001105 */
[----:B------:R-:W-:-:S02]  /*1d80*/  UIADD3.X UR7, UPT, UPT, URZ, UR41, URZ, UP1, !UPT ;  /* 0x00000029ff077290 */ /* 0x000fc40008ffe4ff */
[----:B------:R-:W-:Y:S02]  /*1d90*/  UIADD3 UR32, UPT, UPT, UR24, 0x10800, URZ ;  /* 0x0001080018207890 */ /* 0x000fe4000fffe0ff */
[----:B------:R-:W-:Y:S02]  /*1da0*/  UIADD3 UR24, UPT, UPT, UR24, 0x14800, URZ ;  /* 0x0001480018187890 */ /* 0x000fe4000fffe0ff */
[----:B------:R-:W-:Y:S02]  /*1db0*/  UIADD3.X UR5, UPT, UPT, URZ, UR41, URZ, UP0, !UPT ;  /* 0x00000029ff057290 */ /* 0x000fe400087fe4ff */
[----:B------:R-:W-:Y:S02]  /*1dc0*/  UIADD3 UR16, UPT, UPT, UR8, 0x20800, URZ ;  /* 0x0002080008107890 */ /* 0x000fe4000fffe0ff */
[----:B------:R-:W-:Y:S02]  /*1dd0*/  UPRMT UR13, URZ, 0x5410, UR29 ;  /* 0x00005410ff0d7896 */ /* 0x000fe4000800001d */
[----:B------:R-:W-:Y:S01]  /*1de0*/  UIADD3 UR8, UPT, UPT, UR8, 0x24800, URZ ;  /* 0x0002480008087890 */ /* 0x000fe2000fffe0ff */
[----:B------:R-:W-:Y:S01]  /*1df0*/  UMOV UR22, 0x0 ;  /* 0x0000000000167882 */ /* 0x000fe20000000000 */
[----:B------:R-:W-:Y:S01]  /*1e00*/  UMOV UR23, 0x10000000 ;  /* 0x1000000000177882 */ /* 0x000fe20000000000 */
[----:B------:R-:W-:Y:S01]  /*1e10*/  UMOV UR27, UR35 ;  /* 0x00000023001b7c82 */ /* 0x000fe20008000000 */
[----:B------:R-:W-:Y:S01]  /*1e20*/  UMOV UR28, UR36 ;  /* 0x00000024001c7c82 */ /* 0x000fe20008000000 */
[----:B------:R-:W-:Y:S01]  /*1e30*/  UMOV UR25, UR33 ;  /* 0x0000002100197c82 */ /* 0x000fe20008000000 */
[----:B------:R-:W-:Y:S01]  /*1e40*/  UMOV UR20, UR36 ;  /* 0x0000002400147c82 */ /* 0x000fe20008000000 */
[----:B------:R-:W-:Y:S01]  /*1e50*/  UMOV UR17, UR33 ;  /* 0x0000002100117c82 */ /* 0x000fe20008000000 */
[----:B------:R-:W-:Y:S01]  /*1e60*/  UMOV UR18, UR34 ;  /* 0x0000002200127c82 */ /* 0x000fe20008000000 */
[----:B------:R-:W-:Y:S01]  /*1e70*/  UTMALDG.3D.2CTA [UR32], [UR6], desc[UR22] ;  /* 0x00001620060075b4 */ /* 0x000fe20008211000 */
[----:B------:R-:W-:Y:S01]  /*1e80*/  UMOV UR10, UR26 ;  /* 0x0000001a000a7c82 */ /* 0x000fe20008000000 */
[----:B------:R-:W-:Y:S01]  /*1e90*/  UMOV UR11, UR19 ;  /* 0x00000013000b7c82 */ /* 0x000fe20008000000 */
[----:B------:R-:W-:Y:S01]  /*1ea0*/  UMOV UR12, UR36 ;  /* 0x00000024000c7c82 */ /* 0x000fe20008000000 */
[----:B------:R-:W-:Y:S01]  /*1eb0*/  UMOV UR9, UR33 ;  /* 0x0000002100097c82 */ /* 0x000fe20008000000 */
[----:B------:R1:W-:Y:S01]  /*1ec0*/  UTMALDG.3D.2CTA [UR24], [UR6], desc[UR22] ;  /* 0x00001618060075b4 */ /* 0x0003e20008211000 */
[----:B------:R-:W-:Y:S01]  /*1ed0*/  UTMALDG.3D.MULTICAST.2CTA [UR16], [UR4], UR13, desc[UR22] ;  /* 0x00001610040073b4 */ /* 0x000fe2000821180d */
[----:B------:R2:W-:Y:S01]  /*1ee0*/  UTMALDG.3D.MULTICAST.2CTA [UR8], [UR4], UR13, desc[UR22] ;  /* 0x00001608040073b4 */ /* 0x0005e2000821180d */
[----:B-1----:R-:W-:Y:S01]  /*1ef0*/  UIADD3 UR26, UPT, UPT, UR26, 0x40, URZ ;  /* 0x000000401a1a7890 */ /* 0x002fe2000fffe0ff */
[----:B--2---:R-:W-:Y:S01]  /*1f00*/  UMOV UR13, UR42 ;  /* 0x0000002a000d7c82 */ /* 0x004fe20008000000 */
[----:B------:R-:W-:Y:S01]  /*1f10*/  UMOV UR4, UR15 ;  /* 0x0000000f00047c82 */ /* 0x000fe20008000000 */
[----:B---3--:R-:W-:Y:S09]  /*1f20*/  BRA.U UP2, `(.L_x_31) ;  /* 0xfffffffd02147547 */ /* 0x008ff2000b83ffff */
.L_x_25:
[----:B------:R-:W-:Y:S01]  /*1f30*/  ULEA UR4, UR15, UR14, 0x3 ;  /* 0x0000000e0f047291 */ /* 0x000fe2000f8e18ff */
[----:B-1----:R-:W-:Y:S01]  /*1f40*/  SHF.L.U32 R0, R12, 0x1f, RZ ;  /* 0x0000001f0c007819 */ /* 0x002fe200000006ff */
[----:B------:R-:W-:Y:S01]  /*1f50*/  @!P1 SYNCS.ARRIVE.TRANS64.A1T0 RZ, [UR14+0x68], RZ ;  /* 0x000068ffffff99a7 */ /* 0x000fe2000810000e */
[----:B------:R-:W-:-:S06]  /*1f60*/  UISETP.GT.AND UP0, UPT, UR49, UR48, UPT ;  /* 0x000000303100728c */ /* 0x000fcc000bf04270 */
[----:B------:R1:W3:Y:S03]  /*1f70*/  SYNCS.PHASECHK.TRANS64.TRYWAIT P1, [UR4+0x10], R0 ;  /* 0x00001000ff0075a7 */ /* 0x0002e60008021104 */
[----:B------:R-:W-:Y:S05]  /*1f80*/  BRA.U !UP0, `(.L_x_32) ;  /* 0x0000000508047547 */ /* 0x000fea000b800000 */
[----:B------:R-:W-:Y:S01]  /*1f90*/  UIADD3 UR37, UPT, UPT, UR53, UR13, URZ ;  /* 0x0000000d35257290 */ /* 0x000fe2000fffe0ff */
[----:B------:R-:W-:-:S11]  /*1fa0*/  UMOV UR6, UR15 ;  /* 0x0000000f00067c82 */ /* 0x000fd60008000000 */
.L_x_40:
[----:B------:R-:W-:Y:S01]  /*1fb0*/  ULEA UR7, UR6, UR14, 0x3 ;  /* 0x0000000e06077291 */ /* 0x000fe2000f8e18ff */
[----:B---3--:R-:W-:Y:S01]  /*1fc0*/  @P3 MOV R2, 0x20000 ;  /* 0x0002000000023802 */ /* 0x008fe20000000f00 */
[----:B--23--:R-:W-:Y:S10]  /*1fd0*/  @P1 BRA `(.L_x_33) ;  /* 0x00000000000c1947 */ /* 0x00cff40003800000 */
[----:B------:R-:W-:-:S04]  /*1fe0*/  SHF.L.U32 R3, R12, 0x1f, RZ ;  /* 0x0000001f0c037819 */ /* 0x000fc800000006ff */
[----:B--2-4-:R-:W2:Y:S02]  /*1ff0*/  SYNCS.PHASECHK.TRANS64.TRYWAIT P0, [UR7+0x10], R3 ;  /* 0x00001003ff0075a7 */ /* 0x014ea40008001107 */
[----:B--2---:R-:W-:Y:S05]  /*2000*/  @!P0 BRA `(.L_x_34) ;  /* 0x000000c400508947 */ /* 0x004fea0003800000 */
.L_x_33:
[----:B------:R3:W-:Y:S01]  /*2010*/  @P3 SYNCS.ARRIVE.TRANS64 RZ, [UR7], R2 ;  /* 0x00000002ffff39a7 */ /* 0x0007e20008000007 */
[----:B------:R-:W-:-:S04]  /*2020*/  ULOP3.LUT UR4, UR31, 0x2, URZ, 0xfc, !UPT ;  /* 0x000000021f047892 */ /* 0x000fc8000f8efcff */
[----:B------:R-:W-:-:S09]  /*2030*/  UISETP.NE.AND UP0, UPT, UR4, 0x2, UPT ;  /* 0x000000020400788c */ /* 0x000fd2000bf05270 */
[----:B------:R-:W-:Y:S05]  /*2040*/  BRA.U UP0, `(.L_x_35) ;  /* 0x0000000100047547 */ /* 0x000fea000b800000 */
[----:B------:R-:W-:Y:S05]  /*2050*/  BPT.TRAP 0x1 ;  /* 0x000000040000795c */ /* 0x000fea0000300000 */
.L_x_35:
[----:B------:R-:W-:Y:S04]  /*2060*/  BSSY.RECONVERGENT B0, `(.L_x_36) ;  /* 0x0000003000007945 */ /* 0x000fe80003800200 */
[----:B------:R-:W-:Y:S05]  /*2070*/  @!P2 BRA `(.L_x_37) ;  /* 0x000000000004a947 */ /* 0x000fea0003800000 */
[----:B------:R-:W-:Y:S05]  /*2080*/  BPT.TRAP 0x1 ;  /* 0x000000040000795c */ /* 0x000fea0000300000 */
.L_x_37:
[----:B------:R-:W-:Y:S05]  /*2090*/  BSYNC.RECONVERGENT B0 ;  /* 0x0000000000007941 */ /* 0x000fea0003800200 */
.L_x_36:
[----:B------:R-:W-:Y:S01]  /*20a0*/  UIADD3 UR4, UPT, UPT, UR6, 0x1, URZ ;  /* 0x0000000106047890 */ /* 0x000fe2000fffe0ff */
[----:B------:R-:W-:Y:S01]  /*20b0*/  BSSY.RECONVERGENT B0, `(.L_x_38) ;  /* 0x000002a000007945 */ /* 0x000fe20003800200 */
[----:B--2-4-:R-:W-:Y:S02]  /*20c0*/  ELECT P0, URZ, PT ;  /* 0x0000000000ff782f */ /* 0x014fe40003800000 */
[----:B------:R-:W-:-:S04]  /*20d0*/  UISETP.NE.AND UP0, UPT, UR4, 0x2, UPT ;  /* 0x000000020400788c */ /* 0x000fc8000bf05270 */
[----:B------:R-:W-:Y:S02]  /*20e0*/  USEL UR5, URZ, 0x1, UP0 ;  /* 0x00000001ff057887 */ /* 0x000fe40008000000 */
[----:B------:R-:W-:-:S04]  /*20f0*/  USEL UR15, UR4, URZ, UP0 ;  /* 0x000000ff040f7287 */ /* 0x000fc80008000000 */
[----:B------:R-:W-:Y:S01]  /*2100*/  ULEA UR4, UR15, UR14, 0x3 ;  /* 0x0000000e0f047291 */ /* 0x000fe2000f8e18ff */
[----:B------:R-:W-:-:S04]  /*2110*/  LOP3.LUT R12, R12, UR5, RZ, 0x3c, !PT ;  /* 0x000000050c0c7c12 */ /* 0x000fc8000f8e3cff */
[----:B-1----:R-:W-:-:S04]  /*2120*/  SHF.L.U32 R0, R12, 0x1f, RZ ;  /* 0x0000001f0c007819 */ /* 0x002fc800000006ff */
[----:B------:R1:W2:Y:S01]  /*2130*/  SYNCS.PHASECHK.TRANS64.TRYWAIT P1, [UR4+0x10], R0 ;  /* 0x00001000ff0075a7 */ /* 0x0002a20008021104 */
[----:B------:R-:W-:Y:S05]  /*2140*/  @!P0 BRA `(.L_x_39) ;  /* 0x0000000000808947 */ /* 0x000fea0003800000 */
[----:B------:R-:W-:Y:S02]  /*2150*/  ULEA UR8, UR6, UR30, 0xd ;  /* 0x0000001e06087291 */ /* 0x000fe4000f8e68ff */
[----:B------:R-:W-:Y:S02]  /*2160*/  ULEA UR24, UR6, UR14, 0xf ;  /* 0x0000000e06187291 */ /* 0x000fe4000f8e78ff */
[----:B------:R-:W-:Y:S02]  /*2170*/  UIADD3 UR4, UP1, UPT, UR40, 0x80, URZ ;  /* 0x0000008028047890 */ /* 0x000fe4000ff3e0ff */
[----:B------:R-:W-:Y:S02]  /*2180*/  USHF.L.U32 UR34, UR13, 0x6, URZ ;  /* 0x000000060d227899 */ /* 0x000fe400080006ff */
[----:B------:R-:W-:Y:S02]  /*2190*/  UIADD3 UR22, UP0, UPT, UR40, 0x180, URZ ;  /* 0x0000018028167890 */ /* 0x000fe4000ff1e0ff */
[----:B------:R-:W-:-:S02]  /*21a0*/  ULEA UR8, UR8, UR14, 0x2 ;  /* 0x0000000e08087291 */ /* 0x000fc4000f8e10ff */
[----:B------:R-:W-:Y:S02]  /*21b0*/  ULOP3.LUT UR33, UR7, 0xfefffff8, URZ, 0xc0, !UPT ;  /* 0xfefffff807217892 */ /* 0x000fe4000f8ec0ff */
[----:B------:R-:W-:Y:S02]  /*21c0*/  UIADD3.X UR5, UPT, UPT, URZ, UR41, URZ, UP1, !UPT ;  /* 0x00000029ff057290 */ /* 0x000fe40008ffe4ff */
[----:B------:R-:W-:Y:S02]  /*21d0*/  UIADD3 UR32, UPT, UPT, UR24, 0x10800, URZ ;  /* 0x0001080018207890 */ /* 0x000fe4000fffe0ff */
[----:B------:R-:W-:Y:S02]  /*21e0*/  UIADD3 UR26, UPT, UPT, UR34, 0x20, URZ ;  /* 0x00000020221a7890 */ /* 0x000fe4000fffe0ff */
[----:B------:R-:W-:Y:S02]  /*21f0*/  UIADD3 UR24, UPT, UPT, UR24, 0x14800, URZ ;  /* 0x0001480018187890 */ /* 0x000fe4000fffe0ff */
[----:B------:R-:W-:-:S02]  /*2200*/  UIADD3.X UR23, UPT, UPT, URZ, UR41, URZ, UP0, !UPT ;  /* 0x00000029ff177290 */ /* 0x000fc400087fe4ff */
        /* <DEDUP_REMOVED lines=11> */
[----:B------:R4:W-:Y:S01]  /*22c0*/  UTMALDG.3D.2CTA [UR32], [UR4], desc[UR38] ;  /* 0x00002620040075b4 */ /* 0x0009e20008211000 */
[----:B------:R-:W-:Y:S01]  /*22d0*/  UMOV UR11, UR19 ;  /* 0x00000013000b7c82 */ /* 0x000fe20008000000 */
[----:B------:R-:W-:Y:S01]  /*22e0*/  UMOV UR12, UR36 ;  /* 0x00000024000c7c82 */ /* 0x000fe20008000000 */
[----:B------:R-:W-:Y:S01]  /*22f0*/  UMOV UR9, UR33 ;  /* 0x0000002100097c82 */ /* 0x000fe20008000000 */
[----:B------:R-:W-:Y:S01]  /*2300*/  UMOV UR10, UR26 ;  /* 0x0000001a000a7c82 */ /* 0x000fe20008000000 */
[----:B------:R4:W-:Y:S01]  /*2310*/  UTMALDG.3D.2CTA [UR24], [UR4], desc[UR38] ;  /* 0x00002618040075b4 */ /* 0x0009e20008211000 */
[----:B------:R4:W-:Y:S01]  /*2320*/  UTMALDG.3D.MULTICAST.2CTA [UR16], [UR22], UR21, desc[UR38] ;  /* 0x00002610160073b4 */ /* 0x0009e20008211815 */
[----:B------:R4:W-:Y:S02]  /*2330*/  UTMALDG.3D.MULTICAST.2CTA [UR8], [UR22], UR21, desc[UR38] ;  /* 0x00002608160073b4 */ /* 0x0009e40008211815 */
[----:B----4-:R-:W-:Y:S01]  /*2340*/  NOP ;  /* 0x0000000000007918 */ /* 0x010fe20000000000 */
.L_x_39:
[----:B------:R-:W-:Y:S05]  /*2350*/  BSYNC.RECONVERGENT B0 ;  /* 0x0000000000007941 */ /* 0x000fea0003800200 */
.L_x_38:
[----:B------:R-:W-:Y:S01]  /*2360*/  UIADD3 UR13, UPT, UPT, UR13, 0x1, URZ ;  /* 0x000000010d0d7890 */ /* 0x000fe2000fffe0ff */
[----:B------:R-:W-:-:S03]  /*2370*/  UMOV UR6, UR15 ;  /* 0x0000000f00067c82 */ /* 0x000fc60008000000 */
[----:B------:R-:W-:-:S09]  /*2380*/  UISETP.NE.AND UP0, UPT, UR13, UR37, UPT ;  /* 0x000000250d00728c */ /* 0x000fd2000bf05270 */
[----:B------:R-:W-:Y:S05]  /*2390*/  BRA.U UP0, `(.L_x_40) ;  /* 0xfffffffd00047547 */ /* 0x000fea000b83ffff */
.L_x_32:
[C---:B------:R-:W-:Y:S01]  /*23a0*/  LEA R3, R11.reuse, UR14, 0x3 ;  /* 0x0000000e0b037c11 */ /* 0x040fe2000f8e18ff */
[----:B------:R-:W-:Y:S01]  /*23b0*/  NOP ;  /* 0x0000000000007918 */ /* 0x000fe20000000000 */
[----:B-1----:R-:W-:Y:S02]  /*23c0*/  SHF.L.U32 R0, R10, 0x1f, RZ ;  /* 0x0000001f0a007819 */ /* 0x002fe400000006ff */
[----:B------:R-:W-:Y:S02]  /*23d0*/  LEA R5, R11, UR14, 0x4 ;  /* 0x0000000e0b057c11 */ /* 0x000fe4000f8e20ff */
[----:B--2-4-:R-:W1:Y:S02]  /*23e0*/  SYNCS.PHASECHK.TRANS64.TRYWAIT P0, [R3+URZ+0x70], R0 ;  /* 0x00007000030075a7 */ /* 0x014e6400080011ff */
[----:B-1----:R-:W-:Y:S05]  /*23f0*/  @!P0 BRA `(.L_x_41) ;  /* 0x000000c0006c8947 */ /* 0x002fea0003800000 */
.L_x_186:
[----:B------:R-:W2:Y:S01]  /*2400*/  LDS.128 R4, [R5+0xe0] ;  /* 0x0000e00005047984 */ /* 0x000ea20000000c00 */
[----:B------:R-:W-:Y:S01]  /*2410*/  UISETP.GE.AND UP0, UPT, UR45, 0x1, UPT ;  /* 0x000000012d00788c */ /* 0x000fe2000bf06270 */
[----:B------:R-:W-:Y:S01]  /*2420*/  @!PT LDS RZ, [RZ] ;  /* 0x00000000fffff984 */ /* 0x000fe20000000800 */
[----:B------:R-:W-:Y:S01]  /*2430*/  @!PT LDS RZ, [RZ] ;  /* 0x00000000fffff984 */ /* 0x000fe20000000800 */
[----:B------:R-:W-:Y:S01]  /*2440*/  @!PT LDS RZ, [RZ] ;  /* 0x00000000fffff984 */ /* 0x000fe20000000800 */
[----:B------:R-:W-:Y:S01]  /*2450*/  @!PT LDS RZ, [RZ] ;  /* 0x00000000fffff984 */ /* 0x000fe20000000800 */
[----:B------:R4:W-:Y:S06]  /*2460*/  MEMBAR.ALL.CTA ;  /* 0x0000000000007992 */ /* 0x0009ec0000008000 */
[----:B----4-:R-:W4:Y:S01]  /*2470*/  FENCE.VIEW.ASYNC.S ;  /* 0x00000000000073c6 */ /* 0x010f220000000000 */
[----:B--2---:R-:W-:-:S13]  /*2480*/  LOP3.LUT P0, RZ, R6, 0x1, RZ, 0xc0, !PT ;  /* 0x0000000106ff7812 */ /* 0x004fda000780c0ff */
[----:B----4-:R-:W-:Y:S01]  /*2490*/  VOTEU.ANY UP1, P0 ;  /* 0x0000000000ff7886 */ /* 0x010fe20000020100 */
[----:B------:R-:W-:-:S13]  /*24a0*/  PLOP3.LUT P0, PT, PT, PT, UP1, 0x80, 0x8 ;  /* 0x000000000008781c */ /* 0x000fda0003f0f018 */
[----:B-1----:R-:W-:Y:S02]  /*24b0*/  @P0 LOP3.LUT R0, R5, 0xffff, RZ, 0xc0, !PT ;  /* 0x0000ffff05000812 */ /* 0x002fe400078ec0ff */
[----:B---3--:R-:W-:Y:S02]  /*24c0*/  @P0 MOV R2, R4 ;  /* 0x0000000400020202 */ /* 0x008fe40000000f00 */
[----:B------:R-:W-:Y:S01]  /*24d0*/  @P0 R2UR UR5, R0 ;  /* 0x00000000000502ca */ /* 0x000fe200000e0000 */
[----:B------:R-:W-:Y:S01]  /*24e0*/  VIADD R0, R3, 0x80 ;  /* 0x0000008003007836 */ /* 0x000fe20000000000 */
[----:B------:R-:W-:Y:S02]  /*24f0*/  @P0 SHF.R.U32.HI R4, RZ, 0x10, R5 ;  /* 0x00000010ff040819 */ /* 0x000fe40000011605 */
[----:B------:R-:W-:Y:S02]  /*2500*/  @P0 R2UR UR6, R2 ;  /* 0x00000000020602ca */ /* 0x000fe400000e0000 */
[----:B------:R-:W-:-:S02]  /*2510*/  PRMT R0, RZ, 0x654, R0 ;  /* 0x00000654ff007816 */ /* 0x000fc40000000000 */
[----:B------:R-:W-:Y:S02]  /*2520*/  @P0 R2UR UR4, R4 ;  /* 0x00000000040402ca */ /* 0x000fe400000e0000 */
[----:B------:R1:W-:Y:S03]  /*2530*/  SYNCS.ARRIVE.TRANS64.RED.A1T0 RZ, [R0+URZ], RZ ;  /* 0x000000ff00ff79a7 */ /* 0x0003e600081004ff */
[----:B------:R-:W-:-:S04]  /*2540*/  @UP1 UMOV UR43, UR5 ;  /* 0x00000005002b1c82 */ /* 0x000fc80008000000 */
[----:B------:R-:W-:-:S04]  /*2550*/  @UP1 UMOV UR44, UR6 ;  /* 0x00000006002c1c82 */ /* 0x000fc80008000000 */
[----:B------:R-:W-:Y:S01]  /*2560*/  @UP1 UMOV UR36, UR4 ;  /* 0x0000000400241c82 */ /* 0x000fe20008000000 */
[----:B------:R-:W-:Y:S05]  /*2570*/  BRA.U !UP0, `(.L_x_42) ;  /* 0x0000000108d47547 */ /* 0x000fea000b800000 */
[----:B------:R-:W2:Y:S01]  /*2580*/  LDCU.128 UR16, c[0x0][0xb10] ;  /* 0x00016200ff1077ac */ /* 0x000ea20008000c00 */
[----:B------:R-:W3:Y:S01]  /*2590*/  LDCU UR23, c[0x0][0xb20] ;  /* 0x00016400ff1777ac */ /* 0x000ee20008000800 */
[----:B------:R-:W4:Y:S01]  /*25a0*/  LDCU UR22, c[0x0][0xb0c] ;  /* 0x00016180ff1677ac */ /* 0x000f220008000800 */
[----:B------:R-:W1:Y:S01]  /*25b0*/  LDCU.64 UR8, c[0x0][0xb28] ;  /* 0x00016500ff0877ac */ /* 0x000e620008000a00 */
[----:B------:R-:W-:Y:S02]  /*25c0*/  UISETP.NE.AND UP3, UPT, UR45, 0x1, UPT ;  /* 0x000000012d00788c */ /* 0x000fe4000bf65270 */
[----:B--2---:R-:W-:Y:S02]  /*25d0*/  UIMAD.WIDE.U32 UR6, UR46, UR19, URZ ;  /* 0x000000132e0672a5 */ /* 0x004fe4000f8e00ff */
[----:B------:R-:W-:Y:S02]  /*25e0*/  UIMAD.WIDE.U32 UR4, UR47, UR16, URZ ;  /* 0x000000102f0472a5 */ /* 0x000fe4000f8e00ff */
[----:B------:R-:W-:-:S02]  /*25f0*/  UISETP.NE.AND UP0, UPT, UR18, 0x1, UPT ;  /* 0x000000011200788c */ /* 0x000fc4000bf05270 */
[----:B------:R-:W-:Y:S01]  /*2600*/  UIMAD.WIDE.U32 UR20, UR43, UR19, URZ ;  /* 0x000000132b1472a5 */ /* 0x000fe2000f8e00ff */
[----:B------:R-:W-:Y:S02]  /*2610*/  UMOV UR6, UR7 ;  /* 0x0000000700067c82 */ /* 0x000fe40008000000 */
[----:B------:R-:W-:Y:S01]  /*2620*/  UMOV UR4, UR5 ;  /* 0x0000000500047c82 */ /* 0x000fe20008000000 */
[----:B---3--:R-:W-:Y:S02]  /*2630*/  USHF.R.U32.HI UR6, URZ, UR23, UR6 ;  /* 0x00000017ff067299 */ /* 0x008fe40008011606 */
[----:B----4-:R-:W-:Y:S02]  /*2640*/  UISETP.NE.AND UP2, UPT, UR22, 0x1, UPT ;  /* 0x000000011600788c */ /* 0x010fe4000bf45270 */
[----:B------:R-:W-:Y:S02]  /*2650*/  USHF.R.U32.HI UR4, URZ, UR17, UR4 ;  /* 0x00000011ff047299 */ /* 0x000fe40008011604 */
[----:B------:R-:W-:-:S02]  /*2660*/  USEL UR5, UR46, UR6, !UP0 ;  /* 0x000000062e057287 */ /* 0x000fc4000c000000 */
[----:B------:R-:W-:Y:S02]  /*2670*/  USEL UR6, UR47, UR4, !UP2 ;  /* 0x000000042f067287 */ /* 0x000fe4000d000000 */
[----:B-1----:R-:W-:Y:S01]  /*2680*/  UIMAD.WIDE.U32 UR10, UR5, UR8, URZ ;  /* 0x00000008050a72a5 */ /* 0x002fe2000f8e00ff */
[----:B------:R-:W-:Y:S01]  /*2690*/  UMOV UR4, UR21 ;  /* 0x0000001500047c82 */ /* 0x000fe20008000000 */
[----:B------:R-:W-:Y:S02]  /*26a0*/  UIMAD.WIDE.U32 UR12, UR44, UR16, URZ ;  /* 0x000000102c0c72a5 */ /* 0x000fe4000f8e00ff */
[----:B------:R-:W-:-:S03]  /*26b0*/  UIMAD.WIDE.U32 UR20, UR6, UR8, URZ ;  /* 0x00000008061472a5 */ /* 0x000fc6000f8e00ff */
[----:B------:R-:W-:Y:S01]  /*26c0*/  UMOV UR10, UR11 ;  /* 0x0000000b000a7c82 */ /* 0x000fe20008000000 */
[----:B------:R-:W-:Y:S02]  /*26d0*/  USHF.R.U32.HI UR4, URZ, UR23, UR4 ;  /* 0x00000017ff047299 */ /* 0x000fe40008011604 */
[----:B------:R-:W-:Y:S01]  /*26e0*/  @UP3 USHF.R.U32.HI UR5, URZ, UR9, UR10 ;  /* 0x00000009ff053299 */ /* 0x000fe2000801160a */
[----:B------:R-:W-:Y:S01]  /*26f0*/  UMOV UR12, UR13 ;  /* 0x0000000d000c7c82 */ /* 0x000fe20008000000 */
[----:B------:R-:W-:Y:S01]  /*2700*/  UMOV UR20, UR21 ;  /* 0x0000001500147c82 */ /* 0x000fe20008000000 */
[----:B------:R-:W-:Y:S02]  /*2710*/  USHF.R.U32.HI UR17, URZ, UR17, UR12 ;  /* 0x00000011ff117299 */ /* 0x000fe4000801160c */
[----:B------:R-:W-:Y:S02]  /*2720*/  USEL UR4, UR43, UR4, !UP0 ;  /* 0x000000042b047287 */ /* 0x000fe4000c000000 */
[----:B------:R-:W-:-:S02]  /*2730*/  @UP3 USHF.R.U32.HI UR6, URZ, UR9, UR20 ;  /* 0x00000009ff063299 */ /* 0x000fc40008011614 */
[----:B------:R-:W-:Y:S02]  /*2740*/  UIMAD UR7, UR45, UR5, URZ ;  /* 0x000000052d0772a4 */ /* 0x000fe4000f8e02ff */
[----:B------:R-:W-:Y:S02]  /*2750*/  USEL UR5, UR44, UR17, !UP2 ;  /* 0x000000112c057287 */ /* 0x000fe4000d000000 */
[----:B------:R-:W-:Y:S02]  /*2760*/  UIMAD UR10, UR45, UR6, URZ ;  /* 0x000000062d0a72a4 */ /* 0x000fe4000f8e02ff */
[----:B------:R-:W-:Y:S02]  /*2770*/  UISETP.GE.AND UP0, UPT, UR4, UR7, UPT ;  /* 0x000000070400728c */ /* 0x000fe4000bf06270 */
[----:B------:R-:W-:Y:S02]  /*2780*/  UIMAD.WIDE.U32 UR12, UR4, UR8, URZ ;  /* 0x00000008040c72a5 */ /* 0x000fe4000f8e00ff */
[----:B------:R-:W-:-:S02]  /*2790*/  UISETP.GE.OR UP0, UPT, UR5, UR10, UP0 ;  /* 0x0000000a0500728c */ /* 0x000fc40008706670 */
        /* <DEDUP_REMOVED lines=19> */
.L_x_42:
[----:B------:R-:W2:Y:S02]  /*28d0*/  LDCU UR4, c[0x0][0xb30] ;  /* 0x00016600ff0477ac */ /* 0x000ea40008000800 */
[----:B--2---:R-:W-:-:S09]  /*28e0*/  UISETP.NE.AND UP0, UPT, UR4, 0x1, UPT ;  /* 0x000000010400788c */ /* 0x004fd2000bf05270 */
[----:B------:R-:W-:Y:S05]  /*28f0*/  BRA.U UP0, `(.L_x_43) ;  /* 0x0000000100447547 */ /* 0x000fea000b800000 */
[----:B------:R-:W2:Y:S01]  /*2900*/  LDCU.128 UR8, c[0x0][0xb10] ;  /* 0x00016200ff0877ac */ /* 0x000ea20008000c00 */
[----:B------:R-:W3:Y:S01]  /*2910*/  LDCU UR12, c[0x0][0xb0c] ;  /* 0x00016180ff0c77ac */ /* 0x000ee20008000800 */
[----:B------:R-:W4:Y:S01]  /*2920*/  LDCU UR13, c[0x0][0xb20] ;  /* 0x00016400ff0d77ac */ /* 0x000f220008000800 */
[----:B--2---:R-:W-:Y:S02]  /*2930*/  UIMAD.WIDE.U32 UR6, UR44, UR8, URZ ;  /* 0x000000082c0672a5 */ /* 0x004fe4000f8e00ff */
[----:B------:R-:W-:Y:S02]  /*2940*/  UIMAD.WIDE.U32 UR4, UR43, UR11, URZ ;  /* 0x0000000b2b0472a5 */ /* 0x000fe4000f8e00ff */
[----:B---3--:R-:W-:Y:S02]  /*2950*/  UISETP.NE.AND UP2, UPT, UR12, 0x1, UPT ;  /* 0x000000010c00788c */ /* 0x008fe4000bf45270 */
[----:B------:R-:W-:Y:S01]  /*2960*/  UISETP.NE.AND UP0, UPT, UR10, 0x1, UPT ;  /* 0x000000010a00788c */ /* 0x000fe2000bf05270 */
[----:B------:R-:W-:-:S02]  /*2970*/  UMOV UR6, UR7 ;  /* 0x0000000700067c82 */ /* 0x000fc40008000000 */
[----:B------:R-:W-:Y:S01]  /*2980*/  UMOV UR4, UR5 ;  /* 0x0000000500047c82 */ /* 0x000fe20008000000 */
[----:B------:R-:W-:Y:S02]  /*2990*/  USHF.R.U32.HI UR9, URZ, UR9, UR6 ;  /* 0x00000009ff097299 */ /* 0x000fe40008011606 */
[----:B----4-:R-:W-:Y:S02]  /*29a0*/  USHF.R.U32.HI UR4, URZ, UR13, UR4 ;  /* 0x0000000dff047299 */ /* 0x010fe40008011604 */
[----:B------:R-:W-:Y:S02]  /*29b0*/  USEL UR5, UR44, UR9, !UP2 ;  /* 0x000000092c057287 */ /* 0x000fe4000d000000 */
[----:B------:R-:W-:-:S04]  /*29c0*/  USEL UR4, UR43, UR4, !UP0 ;  /* 0x000000042b047287 */ /* 0x000fc8000c000000 */
[----:B------:R-:W-:Y:S02]  /*29d0*/  UIADD3 UR6, UPT, UPT, UR5, -UR4, URZ ;  /* 0x8000000405067290 */ /* 0x000fe4000fffe0ff */
[----:B------:R-:W-:Y:S02]  /*29e0*/  UIADD3 UR4, UPT, UPT, -UR5, UR4, URZ ;  /* 0x0000000405047290 */ /* 0x000fe4000fffe1ff */
[----:B------:R-:W-:Y:S02]  /*29f0*/  UIMAD UR43, UR6, UR10, UR43 ;  /* 0x0000000a062b72a4 */ /* 0x000fe4000f8e022b */
[----:B------:R-:W-:-:S12]  /*2a00*/  UIMAD UR44, UR4, UR12, UR44 ;  /* 0x0000000c042c72a4 */ /* 0x000fd8000f8e022c */
.L_x_43:
[----:B------:R-:W-:Y:S01]  /*2a10*/  VIADD R11, R11, 0x1 ;  /* 0x000000010b0b7836 */ /* 0x000fe20000000000 */
[----:B------:R-:W-:Y:S02]  /*2a20*/  R2UR UR5, R93 ;  /* 0x000000005d0572ca */ /* 0x000fe400000e0000 */
[----:B------:R-:W-:Y:S02]  /*2a30*/  R2UR UR4, R92 ;  /* 0x000000005c0472ca */ /* 0x000fe400000e0000 */
[C---:B------:R-:W-:Y:S02]  /*2a40*/  ISETP.NE.AND P0, PT, R11.reuse, 0x2, PT ;  /* 0x000000020b00780c */ /* 0x040fe40003f05270 */
[----:B------:R-:W-:Y:S02]  /*2a50*/  PLOP3.LUT P1, PT, PT, PT, PT, 0x80, 0x8 ;  /* 0x000000000008781c */ /* 0x000fe40003f2f070 */
[----:B------:R-:W-:Y:S02]  /*2a60*/  SEL R3, RZ, 0x1, P0 ;  /* 0x00000001ff037807 */ /* 0x000fe40000000000 */
[----:B------:R-:W-:-:S02]  /*2a70*/  SEL R11, R11, RZ, P0 ;  /* 0x000000ff0b0b7207 */ /* 0x000fc40000000000 */
[----:B------:R-:W-:Y:S01]  /*2a80*/  LOP3.LUT R10, R10, R3, RZ, 0x3c, !PT ;  /* 0x000000030a0a7212 */ /* 0x000fe200078e3cff */
[----:B------:R-:W-:Y:S02]  /*2a90*/  UIADD3 UR28, UPT, UPT, UR44, UR5, URZ ;  /* 0x000000052c1c7290 */ /* 0x000fe4000fffe0ff */
[----:B------:R-:W-:Y:S01]  /*2aa0*/  UIADD3 UR24, UPT, UPT, UR43, UR4, URZ ;  /* 0x000000042b187290 */ /* 0x000fe2000fffe0ff */
[----:B------:R-:W-:Y:S11]  /*2ab0*/  BRA.U UP1, `(.L_x_44) ;  /* 0xffffffed01b47547 */ /* 0x000ff6000b83ffff */
[----:B------:R-:W-:Y:S01]  /*2ac0*/  UIADD3 UR14, UPT, UPT, UR14, 0x10, URZ ;  /* 0x000000100e0e7890 */ /* 0x000fe2000fffe0ff */
[----:B------:R-:W-:-:S03]  /*2ad0*/  SHF.L.U32 R3, R12, 0x1f, RZ ;  /* 0x0000001f0c037819 */ /* 0x000fc600000006ff */
[----:B------:R-:W-:-:S09]  /*2ae0*/  ULEA UR4, UR15, UR14, 0x3 ;  /* 0x0000000e0f047291 */ /* 0x000fd2000f8e18ff */
[----:B------:R-:W2:Y:S02]  /*2af0*/  SYNCS.PHASECHK.TRANS64.TRYWAIT P0, [UR4], R3 ;  /* 0x00000003ff0075a7 */ /* 0x000ea40008001104 */
[----:B--2---:R-:W-:Y:S05]  /*2b00*/  @!P0 BRA `(.L_x_45) ;  /* 0x000000b800bc8947 */ /* 0x004fea0003800000 */
.L_x_188:
[----:B------:R-:W-:-:S04]  /*2b10*/  UIADD3 UR4, UPT, UPT, UR15, 0x1, URZ ;  /* 0x000000010f047890 */ /* 0x000fc8000fffe0ff */
[----:B------:R-:W-:-:S04]  /*2b20*/  UISETP.NE.AND UP0, UPT, UR4, 0x2, UPT ;  /* 0x000000020400788c */ /* 0x000fc8000bf05270 */
[----:B------:R-:W-:Y:S02]  /*2b30*/  USEL UR5, URZ, 0x1, UP0 ;  /* 0x00000001ff057887 */ /* 0x000fe40008000000 */
[----:B------:R-:W-:-:S04]  /*2b40*/  USEL UR4, UR4, URZ, UP0 ;  /* 0x000000ff04047287 */ /* 0x000fc80008000000 */
[----:B------:R-:W-:Y:S01]  /*2b50*/  ULEA UR4, UR4, UR14, 0x3 ;  /* 0x0000000e04047291 */ /* 0x000fe2000f8e18ff */
[----:B-1----:R-:W-:-:S04]  /*2b60*/  LOP3.LUT R3, R12, UR5, RZ, 0x3c, !PT ;  /* 0x000000050c037c12 */ /* 0x002fc8000f8e3cff */
[----:B------:R-:W-:Y:S01]  /*2b70*/  SHF.L.U32 R3, R3, 0x1f, RZ ;  /* 0x0000001f03037819 */ /* 0x000fe200000006ff */
[----:B------:R-:W-:-:S07]  /*2b80*/  IMAD.U32 R0, RZ, RZ, UR4 ;  /* 0x00000004ff007e24 */ /* 0x000fce000f8e00ff */
.L_x_46:
[----:B-1----:R1:W2:Y:S02]  /*2b90*/  SYNCS.PHASECHK.TRANS64.TRYWAIT P0, [R0+URZ], R3 ;  /* 0x00000003000075a7 */ /* 0x0022a400080011ff */
[----:B--2---:R-:W-:Y:S05]  /*2ba0*/  @!P0 NANOSLEEP.SYNCS 0x989680 ;  /* 0x009896800000895d */ /* 0x004fea0003900000 */
[----:B------:R-:W2:Y:S02]  /*2bb0*/  @!P0 SYNCS.PHASECHK.TRANS64 P0, [R0+URZ], R3 ;  /* 0x00000003000085a7 */ /* 0x000ea400080010ff */
[----:B--2---:R-:W-:Y:S05]  /*2bc0*/  @P0 EXIT ;  /* 0x000000000000094d */ /* 0x004fea0003800000 */
[----:B------:R-:W-:Y:S05]  /*2bd0*/  BRA `(.L_x_46) ;  /* 0xfffffffc00ec7947 */ /* 0x000fea000383ffff */
.L_x_22:
[----:B------:R-:W-:-:S04]  /*2be0*/  UISETP.NE.AND UP0, UPT, UR52, URZ, UPT ;  /* 0x000000ff3400728c */ /* 0x000fc8000bf05270 */
[----:B------:R-:W-:-:S09]  /*2bf0*/  UISETP.NE.OR UP0, UPT, UR18, 0x1, UP0 ;  /* 0x000000011200788c */ /* 0x000fd20008705670 */
[----:B------:R-:W-:Y:S05]  /*2c00*/  BRA.U UP0, `(.L_x_47) ;  /* 0x0000000500487547 */ /* 0x000fea000b800000 */
[----:B------:R-:W-:Y:S01]  /*2c10*/  ISETP.GE.U32.AND P2, PT, R3, 0x8, PT ;  /* 0x000000080300780c */ /* 0x000fe20003f46070 */
[----:B------:R-:W-:Y:S01]  /*2c20*/  IMAD.MOV.U32 R12, RZ, RZ, 0x1 ;  /* 0x00000001ff0c7424 */ /* 0x000fe200078e00ff */
[----:B------:R-:W-:Y:S02]  /*2c30*/  CS2R R10, SRZ ;  /* 0x00000000000a7805 */ /* 0x000fe4000001ff00 */
[----:B------:R-:W-:Y:S01]  /*2c40*/  CS2R R8, SRZ ;  /* 0x0000000000087805 */ /* 0x000fe2000001ff00 */
[----:B------:R-:W-:Y:S01]  /*2c50*/  UMOV UR6, 0x400 ;  /* 0x0000040000067882 */ /* 0x000fe20000000000 */
[----:B------:R-:W-:Y:S01]  /*2c60*/  UMOV UR5, URZ ;  /* 0x000000ff00057c82 */ /* 0x000fe20008000000 */
[----:B------:R-:W-:-:S12]  /*2c70*/  ULEA UR6, UR52, UR6, 0x18 ;  /* 0x0000000634067291 */ /* 0x000fd8000f8ec0ff */
.L_x_51:
[----:B------:R-:W-:Y:S02]  /*2c80*/  LEA R0, R8, UR6, 0x3 ;  /* 0x0000000608007c11 */ /* 0x000fe4000f8e18ff */
[----:B------:R-:W-:-:S03]  /*2c90*/  SHF.L.U32 R5, R9, 0x1f, RZ ;  /* 0x0000001f09057819 */ /* 0x000fc600000006ff */
[----:B------:R-:W-:Y:S01]  /*2ca0*/  VIADD R4, R0, 0xc0 ;  /* 0x000000c000047836 */ /* 0x000fe20000000000 */
[----:B------:R-:W2:Y:S02]  /*2cb0*/  SYNCS.PHASECHK.TRANS64.TRYWAIT P0, [R0+URZ+0xb0], R5 ;  /* 0x0000b005000075a7 */ /* 0x000ea400080011ff */
[----:B--2---:R-:W-:Y:S05]  /*2cc0*/  @!P0 BRA `(.L_x_48) ;  /* 0x000000b800648947 */ /* 0x004fea0003800000 */
.L_x_189:
[----:B------:R-:W-:Y:S01]  /*2cd0*/  ULEA UR4, UR5, UR6, 0x3 ;  /* 0x0000000605047291 */ /* 0x000fe2000f8e18ff */
[----:B------:R-:W-:Y:S01]  /*2ce0*/  PRMT R4, RZ, 0x654, R4 ;  /* 0x00000654ff047816 */ /* 0x000fe20000000004 */
[----:B--2---:R-:W-:Y:S01]  /*2cf0*/  @!P2 IMAD.MOV.U32 R5, RZ, RZ, 0x10 ;  /* 0x00000010ff05a424 */ /* 0x004fe200078e00ff */
[----:B------:R-:W-:Y:S01]  /*2d00*/  SHF.L.U32 R7, R12, 0x1f, RZ ;  /* 0x0000001f0c077819 */ /* 0x000fe200000006ff */
[----:B------:R-:W-:Y:S01]  /*2d10*/  UIADD3 UR7, UPT, UPT, UR4, 0x70, URZ ;  /* 0x0000007004077890 */ /* 0x000fe2000fffe0ff */
[----:B------:R2:W-:Y:S05]  /*2d20*/  SYNCS.ARRIVE.TRANS64.RED.A1T0 RZ, [R4+URZ], RZ ;  /* 0x000000ff04ff79a7 */ /* 0x0005ea00081004ff */
[----:B------:R-:W-:Y:S01]  /*2d30*/  IMAD.U32 R0, RZ, RZ, UR7 ;  /* 0x00000007ff007e24 */ /* 0x000fe2000f8e00ff */
[----:B------:R-:W3:Y:S04]  /*2d40*/  SYNCS.PHASECHK.TRANS64.TRYWAIT P0, [UR4+0x80], R7 ;  /* 0x00008007ff0075a7 */ /* 0x000ee80008001104 */
[----:B------:R-:W-:Y:S01]  /*2d50*/  PRMT R13, R3, 0x654, R0 ;  /* 0x00000654030d7816 */ /* 0x000fe20000000000 */
[----:B--23--:R-:W-:Y:S06]  /*2d60*/  @!P0 BRA `(.L_x_49) ;  /* 0x000000b800508947 */ /* 0x00cfec0003800000 */
.L_x_191:
[----:B------:R-:W-:Y:S01]  /*2d70*/  ULEA UR8, UR5, UR6, 0x4 ;  /* 0x0000000605087291 */ /* 0x000fe2000f8e20ff */
[----:B------:R-:W-:Y:S01]  /*2d80*/  SEL R2, R13, R2, !P2 ;  /* 0x000000020d027207 */ /* 0x000fe20005000000 */
[----:B------:R-:W-:Y:S01]  /*2d90*/  UIADD3 UR9, UPT, UPT, UR4, 0x70, URZ ;  /* 0x0000007004097890 */ /* 0x000fe2000fffe0ff */
[----:B--2---:R-:W-:Y:S01]  /*2da0*/  LEA R0, R11, UR6, 0x3 ;  /* 0x000000060b007c11 */ /* 0x004fe2000f8e18ff */
[----:B------:R-:W-:Y:S01]  /*2db0*/  UIADD3 UR8, UPT, UPT, UR8, 0xe0, URZ ;  /* 0x000000e008087890 */ /* 0x000fe2000fffe0ff */
[----:B------:R2:W-:Y:S01]  /*2dc0*/  @!P2 SYNCS.ARRIVE.TRANS64.RED RZ, [R2+URZ], R5 ;  /* 0x0000000502ffa9a7 */ /* 0x0005e200080004ff */
[----:B------:R-:W-:Y:S01]  /*2dd0*/  UIADD3 UR4, UPT, UPT, UR5, 0x1, URZ ;  /* 0x0000000105047890 */ /* 0x000fe2000fffe0ff */
[----:B------:R-:W-:-:S03]  /*2de0*/  VIADD R8, R8, 0x1 ;  /* 0x0000000108087836 */ /* 0x000fc60000000000 */
[----:B------:R-:W-:Y:S02]  /*2df0*/  UISETP.NE.AND UP0, UPT, UR4, 0x2, UPT ;  /* 0x000000020400788c */ /* 0x000fe4000bf05270 */
[----:B------:R-:W-:Y:S01]  /*2e00*/  ISETP.NE.AND P0, PT, R8, 0x2, PT ;  /* 0x000000020800780c */ /* 0x000fe20003f05270 */
[----:B------:R-:W-:Y:S06]  /*2e10*/  UGETNEXTWORKID.BROADCAST [UR8], [UR9] ;  /* 0x00000000080073ca */ /* 0x000fec0008000100 */
[----:B------:R-:W-:Y:S02]  /*2e20*/  USEL UR7, URZ, 0x1, UP0 ;  /* 0x00000001ff077887 */ /* 0x000fe40008000000 */
[----:B------:R-:W-:-:S04]  /*2e30*/  USEL UR5, UR4, URZ, UP0 ;  /* 0x000000ff04057287 */ /* 0x000fc80008000000 */
[----:B------:R-:W-:Y:S02]  /*2e40*/  LOP3.LUT R12, R12, UR7, RZ, 0x3c, !PT ;  /* 0x000000070c0c7c12 */ /* 0x000fe4000f8e3cff */
[----:B--2---:R-:W-:-:S04]  /*2e50*/  SHF.L.U32 R5, R10, 0x1f, RZ ;  /* 0x0000001f0a057819 */ /* 0x004fc800000006ff */
[----:B------:R-:W2:Y:S02]  /*2e60*/  SYNCS.PHASECHK.TRANS64.TRYWAIT P1, [R0+URZ+0x70], R5 ;  /* 0x00007005000075a7 */ /* 0x000ea400080211ff */
[----:B--2---:R-:W-:Y:S05]  /*2e70*/  @!P1 BRA `(.L_x_50) ;  /* 0x000000b800249947 */ /* 0x004fea0003800000 */
.L_x_192:
[C---:B------:R-:W-:Y:S01]  /*2e80*/  LEA R4, R11.reuse, UR6, 0x4 ;  /* 0x000000060b047c11 */ /* 0x040fe2000f8e20ff */
[----:B--2---:R-:W-:Y:S01]  /*2e90*/  VIADD R0, R0, 0x80 ;  /* 0x0000008000007836 */ /* 0x004fe20000000000 */
[----:B------:R-:W-:Y:S01]  /*2ea0*/  SEL R8, R8, RZ, P0 ;  /* 0x000000ff08087207 */ /* 0x000fe20000000000 */
[----:B------:R-:W-:-:S03]  /*2eb0*/  VIADD R11, R11, 0x1 ;  /* 0x000000010b0b7836 */ /* 0x000fc60000000000 */
[----:B------:R-:W2:Y:S01]  /*2ec0*/  LDS.128 R4, [R4+0xe0] ;  /* 0x0000e00004047984 */ /* 0x000ea20000000c00 */
[----:B------:R-:W-:Y:S02]  /*2ed0*/  PRMT R0, RZ, 0x654, R0 ;  /* 0x00000654ff007816 */ /* 0x000fe40000000000 */
[C---:B------:R-:W-:Y:S01]  /*2ee0*/  ISETP.NE.AND P1, PT, R11.reuse, 0x2, PT ;  /* 0x000000020b00780c */ /* 0x040fe20003f25270 */
[----:B------:R-:W-:Y:S01]  /*2ef0*/  @!PT LDS RZ, [RZ] ;  /* 0x00000000fffff984 */ /* 0x000fe20000000800 */
[----:B------:R-:W-:Y:S01]  /*2f00*/  @!PT LDS RZ, [RZ] ;  /* 0x00000000fffff984 */ /* 0x000fe20000000800 */
[----:B------:R-:W-:Y:S01]  /*2f10*/  @!PT LDS RZ, [RZ] ;  /* 0x00000000fffff984 */ /* 0x000fe20000000800 */
[----:B------:R-:W-:Y:S01]  /*2f20*/  @!PT LDS RZ, [RZ] ;  /* 0x00000000fffff984 */ /* 0x000fe20000000800 */
[----:B------:R3:W-:Y:S06]  /*2f30*/  MEMBAR.ALL.CTA ;  /* 0x0000000000007992 */ /* 0x0007ec0000008000 */
[----:B---3--:R-:W3:Y:S01]  /*2f40*/  FENCE.VIEW.ASYNC.S ;  /* 0x00000000000073c6 */ /* 0x008ee20000000000 */
[----:B------:R-:W-:Y:S01]  /*2f50*/  SEL R11, R11, RZ, P1 ;  /* 0x000000ff0b0b7207 */ /* 0x000fe20000800000 */
[----:B---3--:R3:W-:Y:S01]  /*2f60*/  SYNCS.ARRIVE.TRANS64.RED.A1T0 RZ, [R0+URZ], RZ ;  /* 0x000000ff00ff79a7 */ /* 0x0087e200081004ff */
[----:B--2---:R-:W-:-:S02]  /*2f70*/  LOP3.LUT P3, RZ, R6, 0x1, RZ, 0xc0, !PT ;  /* 0x0000000106ff7812 */ /* 0x004fc4000786c0ff */
[----:B------:R-:W-:-:S04]  /*2f80*/  SEL R5, RZ, 0x1, P1 ;  /* 0x00000001ff057807 */ /* 0x000fc80000800000 */
[----:B------:R-:W-:Y:S02]  /*2f90*/  LOP3.LUT R10, R10, R5, RZ, 0x3c, !PT ;  /* 0x000000050a0a7212 */ /* 0x000fe400078e3cff */
[----:B---3--:R-:W-:-:S04]  /*2fa0*/  SEL R0, RZ, 0x1, P0 ;  /* 0x00000001ff007807 */ /* 0x008fc80000000000 */
[----:B------:R-:W-:Y:S01]  /*2fb0*/  LOP3.LUT R9, R9, R0, RZ, 0x3c, !PT ;  /* 0x0000000009097212 */ /* 0x000fe200078e3cff */
[----:B------:R-:W-:Y:S06]  /*2fc0*/  @P3 BRA `(.L_x_51) ;  /* 0xfffffffc002c3947 */ /* 0x000fec000383ffff */
[----:B------:R-:W-:Y:S01]  /*2fd0*/  ULEA UR4, UR5, UR6, 0x3 ;  /* 0x0000000605047291 */ /* 0x000fe2000f8e18ff */
[----:B------:R-:W-:-:S08]  /*2fe0*/  SHF.L.U32 R3, R12, 0x1f, RZ ;  /* 0x0000001f0c037819 */ /* 0x000fd000000006ff */
[----:B------:R-:W2:Y:S02]  /*2ff0*/  SYNCS.PHASECHK.TRANS64 P0, [UR4+0x80], R3 ;  /* 0x00008003ff0075a7 */ /* 0x000ea40008001004 */
[----:B--2---:R-:W-:Y:S05]  /*3000*/  @P0 BRA `(.L_x_52) ;  /* 0x0000000000080947 */ /* 0x004fea0003800000 */
[----:B------:R-:W2:Y:S02]  /*3010*/  SYNCS.PHASECHK.TRANS64.TRYWAIT P0, [UR4+0x80], R3 ;  /* 0x00008003ff0075a7 */ /* 0x000ea40008001104 */
[----:B--2---:R-:W-:Y:S05]  /*3020*/  @!P0 BRA `(.L_x_53) ;  /* 0x000000b400cc8947 */ /* 0x004fea0003800000 */
.L_x_52:
[----:B------:R-:W-:-:S04]  /*3030*/  UIADD3 UR7, UPT, UPT, UR5, 0x1, URZ ;  /* 0x0000000105077890 */ /* 0x000fc8000fffe0ff */
[----:B------:R-:W-:-:S04]  /*3040*/  UISETP.NE.AND UP0, UPT, UR7, 0x2, UPT ;  /* 0x000000020700788c */ /* 0x000fc8000bf05270 */
[----:B------:R-:W-:Y:S02]  /*3050*/  USEL UR8, URZ, 0x1, UP0 ;  /* 0x00000001ff087887 */ /* 0x000fe40008000000 */
[----:B------:R-:W-:-:S04]  /*3060*/  USEL UR7, UR7, URZ, UP0 ;  /* 0x000000ff07077287 */ /* 0x000fc80008000000 */
[----:B------:R-:W-:Y:S01]  /*3070*/  ULEA UR7, UR7, UR6, 0x3 ;  /* 0x0000000607077291 */ /* 0x000fe2000f8e18ff */
[----:B--2---:R-:W-:-:S04]  /*3080*/  LOP3.LUT R3, R12, UR8, RZ, 0x3c, !PT ;  /* 0x000000080c037c12 */ /* 0x004fc8000f8e3cff */
[----:B------:R-:W-:-:S04]  /*3090*/  SHF.L.U32 R0, R3, 0x1f, RZ ;  /* 0x0000001f03007819 */ /* 0x000fc800000006ff */
[----:B------:R-:W2:Y:S02]  /*30a0*/  SYNCS.PHASECHK.TRANS64 P0, [UR7+0x80], R0 ;  /* 0x00008000ff0075a7 */ /* 0x000ea40008001007 */
[----:B-12---:R-:W-:Y:S05]  /*30b0*/  @P0 EXIT ;  /* 0x000000000000094d */ /* 0x006fea0003800000 */
[----:B------:R-:W-:Y:S02]  /*30c0*/  SHF.L.U32 R3, R3, 0x1f, RZ ;  /* 0x0000001f03037819 */ /* 0x000fe400000006ff */
[----:B------:R-:W-:-:S07]  /*30d0*/  MOV R0, UR7 ;  /* 0x0000000700007c02 */ /* 0x000fce0008000f00 */
.L_x_54:
[----:B-1----:R1:W2:Y:S02]  /*30e0*/  SYNCS.PHASECHK.TRANS64.TRYWAIT P0, [R0+URZ+0x80], R3 ;  /* 0x00008003000075a7 */ /* 0x0022a400080011ff */
[----:B--2---:R-:W-:Y:S05]  /*30f0*/  @!P0 NANOSLEEP.SYNCS 0x989680 ;  /* 0x009896800000895d */ /* 0x004fea0003900000 */
[----:B------:R-:W2:Y:S02]  /*3100*/  @!P0 SYNCS.PHASECHK.TRANS64 P0, [R0+URZ+0x80], R3 ;  /* 0x00008003000085a7 */ /* 0x000ea400080010ff */
[----:B--2---:R-:W-:Y:S05]  /*3110*/  @P0 EXIT ;  /* 0x000000000000094d */ /* 0x004fea0003800000 */
[----:B------:R-:W-:Y:S05]  /*3120*/  BRA `(.L_x_54) ;  /* 0xfffffffc00ec7947 */ /* 0x000fea000383ffff */
.L_x_47:
[----:B------:R-:W-:Y:S05]  /*3130*/  BRA.U UP5, `(.L_x_55) ;  /* 0x0000001505007547 */ /* 0x000fea000b800000 */
[----:B------:R-:W-:Y:S01]  /*3140*/  UMOV UR4, 0x40 ;  /* 0x0000004000047882 */ /* 0x000fe20000000000 */
[----:B------:R-:W-:Y:S01]  /*3150*/  NOP ;  /* 0x0000000000007918 */ /* 0x000fe20000000000 */
[----:B------:R-:W-:Y:S01]  /*3160*/  ULEA UR5, UR52, UR4, 0x18 ;  /* 0x0000000434057291 */ /* 0x000fe2000f8ec0ff */
[----:B------:R-:W-:Y:S02]  /*3170*/  UMOV UR6, 0x400 ;  /* 0x0000040000067882 */ /* 0x000fe40000000000 */
[----:B------:R-:W-:-:S06]  /*3180*/  ULEA UR6, UR52, UR6, 0x18 ;  /* 0x0000000634067291 */ /* 0x000fcc000f8ec0ff */
[----:B------:R-:W2:Y:S02]  /*3190*/  LDS.U8 R3, [UR5+0x1c] ;  /* 0x00001c05ff037984 */ /* 0x000ea40008000000 */
[----:B--2---:R-:W-:-:S13]  /*31a0*/  ISETP.NE.AND P0, PT, R3, RZ, PT ;  /* 0x000000ff0300720c */ /* 0x004fda0003f05270 */
[----:B------:R-:W-:Y:S05]  /*31b0*/  @P0 BRA `(.L_x_56) ;  /* 0x0000000400080947 */ /* 0x000fea0003800000 */
[----:B------:R-:W-:Y:S02]  /*31c0*/  UISETP.NE.U32.AND UP1, UPT, UR68, 0x1, UPT ;  /* 0x000000014400788c */ /* 0x000fe4000bf25070 */
[----:B------:R-:W-:-:S07]  /*31d0*/  UIADD3 UR7, UPT, UPT, UR5, 0x8, URZ ;  /* 0x0000000805077890 */ /* 0x000fce000fffe0ff */
[----:B------:R-:W-:Y:S05]  /*31e0*/  BRA.U !UP1, `(.L_x_57) ;  /* 0x00000001099c7547 */ /* 0x000fea000b800000 */
[----:B------:R-:W-:Y:S01]  /*31f0*/  ELECT P0, URZ, PT ;  /* 0x0000000000ff782f */ /* 0x000fe20003800000 */
[----:B------:R-:W-:-:S12]  /*3200*/  BSSY B0, `(.L_x_57) ;  /* 0x0000025000007945 */ /* 0x000fd80003800000 */
[----:B------:R-:W-:Y:S05]  /*3210*/  @!P0 BRA `(.L_x_58) ;  /* 0x00000000008c8947 */ /* 0x000fea0003800000 */
[----:B------:R-:W-:-:S05]  /*3220*/  UMOV UR4, 0x10 ;  /* 0x0000001000047882 */ /* 0x000fca0000000000 */
[----:B------:R-:W-:Y:S04]  /*3230*/  DEPBAR.LE SB2, 0x36 ;  /* 0x0000ad800000791a */ /* 0x000fe80000000000 */
[----:B------:R-:W2:Y:S02]  /*3240*/  UTCATOMSWS.2CTA.FIND_AND_SET.ALIGN UP0, UR4, UR4 ;  /* 0x00000004000475e3 */ /* 0x000ea40008200800 */
[----:B--2---:R-:W-:Y:S01]  /*3250*/  MOV R10, UR4 ;  /* 0x00000004000a7c02 */ /* 0x004fe20008000f00 */
[----:B------:R-:W-:Y:S06]  /*3260*/  BRA.U UP0, `(.L_x_59) ;  /* 0x0000000100187547 */ /* 0x000fec000b800000 */
.L_x_60:
[----:B------:R-:W-:Y:S05]  /*3270*/  NANOSLEEP 0x64 ;  /* 0x000000640000795d */ /* 0x000fea0003800000 */
[----:B------:R-:W-:-:S05]  /*3280*/  UMOV UR4, 0x10 ;  /* 0x0000001000047882 */ /* 0x000fca0000000000 */
[----:B------:R-:W-:Y:S04]  /*3290*/  DEPBAR.LE SB2, 0x36 ;  /* 0x0000ad800000791a */ /* 0x000fe80000000000 */
[----:B------:R-:W2:Y:S02]  /*32a0*/  UTCATOMSWS.2CTA.FIND_AND_SET.ALIGN UP0, UR4, UR4 ;  /* 0x00000004000475e3 */ /* 0x000ea40008200800 */
[----:B--2---:R-:W-:Y:S01]  /*32b0*/  MOV R10, UR4 ;  /* 0x00000004000a7c02 */ /* 0x004fe20008000f00 */
[----:B------:R-:W-:Y:S05]  /*32c0*/  BRA.U !UP0, `(.L_x_60) ;  /* 0xfffffffd08e87547 */ /* 0x000fea000b83ffff */
.L_x_59:
[----:B------:R-:W2:Y:S01]  /*32d0*/  LDS R6, [UR5+0x10] ;  /* 0x00001005ff067984 */ /* 0x000ea20008000800 */
[----:B------:R-:W-:Y:S01]  /*32e0*/  IMAD.U32 R3, RZ, RZ, UR6 ;  /* 0x00000006ff037e24 */ /* 0x000fe2000f8e00ff */
[----:B------:R-:W-:-:S03]  /*32f0*/  MOV R4, UR69 ;  /* 0x0000004500047c02 */ /* 0x000fc60008000f00 */
[----:B------:R-:W-:Y:S01]  /*3300*/  VIADD R3, R3, 0x100 ;  /* 0x0000010003037836 */ /* 0x000fe20000000000 */
[----:B--2---:R-:W-:-:S04]  /*3310*/  SHF.L.U32 R6, R6, 0x1f, RZ ;  /* 0x0000001f06067819 */ /* 0x004fc800000006ff */
[----:B------:R-:W2:Y:S02]  /*3320*/  SYNCS.PHASECHK.TRANS64.TRYWAIT P0, [UR5+0x8], R6 ;  /* 0x00000806ff0075a7 */ /* 0x000ea40008001105 */
[----:B--2---:R-:W-:Y:S05]  /*3330*/  @P0 BRA `(.L_x_61) ;  /* 0x0000000000080947 */ /* 0x004fea0003800000 */
[----:B------:R-:W2:Y:S02]  /*3340*/  SYNCS.PHASECHK.TRANS64.TRYWAIT P0, [UR5+0x8], R6 ;  /* 0x00000806ff0075a7 */ /* 0x000ea40008001105 */
[----:B--2---:R-:W-:Y:S05]  /*3350*/  @!P0 BRA `(.L_x_62) ;  /* 0x000000b400188947 */ /* 0x004fea0003800000 */
.L_x_61:
[----:B------:R-:W-:Y:S01]  /*3360*/  PRMT R4, R4, 0x654, R3 ;  /* 0x0000065404047816 */ /* 0x000fe20000000003 */
[----:B------:R-:W-:Y:S01]  /*3370*/  HFMA2 R3, -RZ, RZ, 0, 5.9604644775390625e-08 ;  /* 0x00000001ff037431 */ /* 0x000fe200000001ff */
[----:B------:R-:W-:Y:S01]  /*3380*/  UPRMT UR4, UR69, 0x654, UR7 ;  /* 0x0000065445047896 */ /* 0x000fe20008000007 */
[----:B------:R-:W-:Y:S02]  /*3390*/  IMAD.MOV.U32 R7, RZ, RZ, 0xffff ;  /* 0x0000ffffff077424 */ /* 0x000fe400078e00ff */
[----:B--2---:R-:W-:Y:S02]  /*33a0*/  IMAD.MOV.U32 R6, RZ, RZ, 0x4 ;  /* 0x00000004ff067424 */ /* 0x004fe400078e00ff */
[----:B------:R-:W-:Y:S01]  /*33b0*/  IMAD.SHL.U32 R9, R10, 0x20, RZ ;  /* 0x000000200a097824 */ /* 0x000fe200078e00ff */
[----:B------:R-:W-:Y:S02]  /*33c0*/  MOV R5, UR4 ;  /* 0x0000000400057c02 */ /* 0x000fe40008000f00 */
[-C--:B------:R-:W-:Y:S01]  /*33d0*/  SHF.L.U32 R8, R7, R10.reuse, RZ ;  /* 0x0000000a07087219 */ /* 0x080fe200000006ff */
[----:B------:R2:W-:Y:S01]  /*33e0*/  SYNCS.ARRIVE.TRANS64.RED RZ, [UR4], R6 ;  /* 0x00000006ffff79a7 */ /* 0x0005e20008000404 */
[----:B------:R-:W-:Y:S01]  /*33f0*/  SHF.L.U32 R7, R3, R10, RZ ;  /* 0x0000000a03077219 */ /* 0x000fe200000006ff */
[----:B------:R2:W-:Y:S04]  /*3400*/  STS [UR6+0x100], R9 ;  /* 0x00010009ff007988 */ /* 0x0005e80008000806 */
[----:B------:R2:W-:Y:S04]  /*3410*/  STAS [R4.64], R10 ;  /* 0x0000000a04007dbd */ /* 0x0005e8000c0008ff */
[----:B------:R2:W-:Y:S04]  /*3420*/  ATOMS.OR RZ, [UR5+0x14], R8 ;  /* 0x00001408ffff798c */ /* 0x0005e8000b000005 */
[----:B------:R2:W-:Y:S04]  /*3430*/  ATOMS.OR RZ, [UR5+0x18], R7 ;  /* 0x00001807ffff798c */ /* 0x0005e8000b000005 */
[----:B------:R2:W-:Y:S02]  /*3440*/  ATOMS.XOR RZ, [UR5+0x10], R3 ;  /* 0x00001003ffff798c */ /* 0x0005e4000b800005 */
.L_x_58:
[----:B-1----:R-:W-:Y:S05]  /*3450*/  BSYNC B0 ;  /* 0x0000000000007941 */ /* 0x002fea0003800000 */
.L_x_57:
[----:B------:R-:W-:Y:S05]  /*3460*/  BRA.U UP1, `(.L_x_63) ;  /* 0x00000001016c7547 */ /* 0x000fea000b800000 */
[----:B------:R-:W-:-:S03]  /*3470*/  UMOV UR4, 0xffffffff ;  /* 0xffffffff00047882 */ /* 0x000fc60000000000 */
[----:B------:R-:W-:Y:S05]  /*3480*/  BRA.DIV UR4, `(.L_x_64) ;  /* 0x000000b204e47947 */ /* 0x000fea000b800000 */
[----:B------:R-:W-:-:S13]  /*3490*/  ELECT P6, URZ, PT ;  /* 0x0000000000ff782f */ /* 0x000fda00038c0000 */
.L_x_196:
[----:B------:R-:W-:Y:S05]  /*34a0*/  @!P6 BRA `(.L_x_63) ;  /* 0x00000000005ce947 */ /* 0x000fea0003800000 */
[----:B--2---:R-:W2:Y:S02]  /*34b0*/  LDS R4, [UR5+0x10] ;  /* 0x00001005ff047984 */ /* 0x004ea40008000800 */
[----:B--2---:R-:W-:-:S04]  /*34c0*/  SHF.L.U32 R4, R4, 0x1f, RZ ;  /* 0x0000001f04047819 */ /* 0x004fc800000006ff */
[----:B------:R-:W2:Y:S02]  /*34d0*/  SYNCS.PHASECHK.TRANS64.TRYWAIT P0, [UR5+0x8], R4 ;  /* 0x00000804ff0075a7 */ /* 0x000ea40008001105 */
[----:B--2---:R-:W-:Y:S05]  /*34e0*/  @P0 BRA `(.L_x_65) ;  /* 0x0000000000080947 */ /* 0x004fea0003800000 */
[----:B------:R-:W2:Y:S02]  /*34f0*/  SYNCS.PHASECHK.TRANS64.TRYWAIT P0, [UR5+0x8], R4 ;  /* 0x00000804ff0075a7 */ /* 0x000ea40008001105 */
[----:B--2---:R-:W-:Y:S05]  /*3500*/  @!P0 BRA `(.L_x_66) ;  /* 0x000000b000e48947 */ /* 0x004fea0003800000 */
.L_x_65:
[----:B------:R-:W3:Y:S01]  /*3510*/  LDS R6, [UR6+0x100] ;  /* 0x00010006ff067984 */ /* 0x000ee20008000800 */
[----:B--2---:R-:W-:Y:S02]  /*3520*/  HFMA2 R3, -RZ, RZ, 0, 5.9604644775390625e-08 ;  /* 0x00000001ff037431 */ /* 0x004fe400000001ff */
[----:B------:R-:W-:Y:S01]  /*3530*/  IMAD.MOV.U32 R4, RZ, RZ, 0xffff ;  /* 0x0000ffffff047424 */ /* 0x000fe200078e00ff */
[----:B------:R-:W-:Y:S01]  /*3540*/  UPRMT UR4, UR69, 0x654, UR7 ;  /* 0x0000065445047896 */ /* 0x000fe20008000007 */
[----:B---3--:R-:W-:-:S03]  /*3550*/  IMAD.SHL.U32 R5, R6, 0x20, RZ ;  /* 0x0000002006057824 */ /* 0x008fc600078e00ff */
[-C--:B------:R-:W-:Y:S02]  /*3560*/  SHF.L.U32 R4, R4, R6.reuse, RZ ;  /* 0x0000000604047219 */ /* 0x080fe400000006ff */
[----:B------:R-:W-:Y:S01]  /*3570*/  SHF.L.U32 R6, R3, R6, RZ ;  /* 0x0000000603067219 */ /* 0x000fe200000006ff */
[----:B------:R3:W-:Y:S04]  /*3580*/  STS [UR6+0x100], R5 ;  /* 0x00010005ff007988 */ /* 0x0007e80008000806 */
[----:B------:R3:W-:Y:S04]  /*3590*/  ATOMS.OR RZ, [UR5+0x14], R4 ;  /* 0x00001404ffff798c */ /* 0x0007e8000b000005 */
[----:B------:R3:W-:Y:S01]  /*35a0*/  ATOMS.OR RZ, [UR5+0x18], R6 ;  /* 0x00001806ffff798c */ /* 0x0007e2000b000005 */
[----:B------:R-:W-:Y:S03]  /*35b0*/  SYNCS.ARRIVE.TRANS64.RED.A1T0 RZ, [UR4], RZ ;  /* 0x000000ffffff79a7 */ /* 0x000fe60008100404 */
[----:B------:R3:W-:Y:S01]  /*35c0*/  ATOMS.XOR RZ, [UR5+0x10], R3 ;  /* 0x00001003ffff798c */ /* 0x0007e2000b800005 */
[----:B------:R-:W-:Y:S05]  /*35d0*/  BRA `(.L_x_63) ;  /* 0x0000000000107947 */ /* 0x000fea0003800000 */
.L_x_56:
[----:B------:R-:W-:Y:S02]  /*35e0*/  MOV R3, 0xffffffff ;  /* 0xffffffff00037802 */ /* 0x000fe40000000f00 */
[----:B------:R-:W-:-:S03]  /*35f0*/  MOV R4, 0x3620 ;  /* 0x0000362000047802 */ /* 0x000fc60000000f00 */
[----:B------:R2:W-:Y:S04]  /*3600*/  STS [UR6+0x100], R3 ;  /* 0x00010003ff007988 */ /* 0x0005e80008000806 */
[----:B-12--5:R-:W-:Y:S05]  /*3610*/  CALL.REL.NOINC `($__internal_1_$__cuda_sm10x_tcgen05_guardrail_trap_phase_invalid_during_alloc) ;  /* 0x000000bc00387944 */ /* 0x026fea0003c00000 */
.L_x_63:
[----:B------:R-:W-:Y:S05]  /*3620*/  WARPSYNC.ALL ;  /* 0x0000000000007948 */ /* 0x000fea0003800000 */
[----:B------:R-:W4:Y:S01]  /*3630*/  S2UR UR4, SR_CgaCtaId ;  /* 0x00000000000479c3 */ /* 0x000f220000008800 */
[----:B------:R-:W-:Y:S01]  /*3640*/  UMOV UR41, 0x400 ;  /* 0x0000040000297882 */ /* 0x000fe20000000000 */
[----:B------:R-:W-:-:S06]  /*3650*/  NOP ;  /* 0x0000000000007918 */ /* 0x000fcc0000000000 */
[----:B------:R-:W-:Y:S06]  /*3660*/  BAR.ARV 0x6, 0xa0 ;  /* 0x0182800000007b1d */ /* 0x000fec0000002000 */
[----:B------:R-:W1:Y:S01]  /*3670*/  LDCU UR6, c[0x0][0x38c] ;  /* 0x00007180ff0677ac */ /* 0x000e620008000800 */
[----:B------:R-:W-:Y:S01]  /*3680*/  LOP3.LUT R0, R0, 0xffff, RZ, 0xc0, !PT ;  /* 0x0000ffff00007812 */ /* 0x000fe200078ec0ff */
[----:B--2---:R-:W-:Y:S01]  /*3690*/  IMAD.MOV.U32 R9, RZ, RZ, 0x1 ;  /* 0x00000001ff097424 */ /* 0x004fe200078e00ff */
[----:B------:R-:W-:Y:S01]  /*36a0*/  LOP3.LUT R2, R2, 0xffff, RZ, 0xc0, !PT ;  /* 0x0000ffff02027812 */ /* 0x000fe200078ec0ff */
[----:B------:R-:W-:Y:S01]  /*36b0*/  IMAD.MOV.U32 R8, RZ, RZ, RZ ;  /* 0x000000ffff087224 */ /* 0x000fe200078e00ff */
[----:B------:R-:W-:Y:S01]  /*36c0*/  R2UR UR65, R0 ;  /* 0x00000000004172ca */ /* 0x000fe200000e0000 */
[----:B------:R-:W-:Y:S01]  /*36d0*/  UMOV UR47, URZ ;  /* 0x000000ff002f7c82 */ /* 0x000fe20008000000 */
[----:B------:R-:W-:Y:S01]  /*36e0*/  R2UR UR43, R2 ;  /* 0x00000000022b72ca */ /* 0x000fe200000e0000 */
[----:B------:R-:W-:Y:S01]  /*36f0*/  UMOV UR38, URZ ;  /* 0x000000ff00267c82 */ /* 0x000fe20008000000 */
[----:B------:R-:W-:Y:S01]  /*3700*/  UMOV UR37, URZ ;  /* 0x000000ff00257c82 */ /* 0x000fe20008000000 */
[----:B----4-:R-:W-:-:S02]  /*3710*/  ULEA UR41, UR4, UR41, 0x18 ;  /* 0x0000002904297291 */ /* 0x010fc4000f8ec0ff */
[----:B------:R-:W-:Y:S02]  /*3720*/  UISETP.NE.AND UP3, UPT, UR68, URZ, UPT ;  /* 0x000000ff4400728c */ /* 0x000fe4000bf65270 */
[----:B------:R-:W-:Y:S02]  /*3730*/  UIADD3 UR5, UPT, UPT, UR41, 0x10800, URZ ;  /* 0x0001080029057890 */ /* 0x000fe4000fffe0ff */
[----:B------:R-:W-:Y:S02]  /*3740*/  UIADD3 UR4, UPT, UPT, UR41, 0x20800, URZ ;  /* 0x0002080029047890 */ /* 0x000fe4000fffe0ff */
[----:B-1----:R-:W-:Y:S01]  /*3750*/  UIADD3 UR6, UPT, UPT, UR6, 0x3f, URZ ;  /* 0x0000003f06067890 */ /* 0x002fe2000fffe0ff */
[----:B---3--:R-:W1:Y:S01]  /*3760*/  LDS R3, [UR41+0x100] ;  /* 0x00010029ff037984 */ /* 0x008e620008000800 */
[----:B------:R-:W-:Y:S02]  /*3770*/  USHF.R.U32.HI UR5, URZ, 0x4, UR5 ;  /* 0x00000004ff057899 */ /* 0x000fe40008011605 */
[----:B------:R-:W-:-:S02]  /*3780*/  USHF.R.S32.HI UR64, URZ, 0x1f, UR6 ;  /* 0x0000001fff407899 */ /* 0x000fc40008011406 */
[----:B------:R-:W-:Y:S02]  /*3790*/  USHF.R.U32.HI UR4, URZ, 0x4, UR4 ;  /* 0x00000004ff047899 */ /* 0x000fe40008011604 */
[----:B------:R-:W-:Y:S02]  /*37a0*/  ULEA.HI UR64, UR64, UR6, URZ, 0x6 ;  /* 0x0000000640407291 */ /* 0x000fe4000f8f30ff */
[----:B------:R-:W-:Y:S02]  /*37b0*/  ULOP3.LUT UR5, UR5, 0x3fff, URZ, 0xc0, !UPT ;  /* 0x00003fff05057892 */ /* 0x000fe4000f8ec0ff */
[----:B------:R-:W-:Y:S02]  /*37c0*/  USHF.R.S32.HI UR64, URZ, 0x6, UR64 ;  /* 0x00000006ff407899 */ /* 0x000fe40008011440 */
[----:B------:R-:W-:Y:S02]  /*37d0*/  ULOP3.LUT UR45, UR4, 0x3fff, URZ, 0xc0, !UPT ;  /* 0x00003fff042d7892 */ /* 0x000fe4000f8ec0ff */
[----:B------:R-:W-:Y:S01]  /*37e0*/  UISETP.LT.AND UP0, UPT, UR64, 0x1, UPT ;  /* 0x000000014000788c */ /* 0x000fe2000bf01270 */
[----:B------:R-:W-:Y:S01]  /*37f0*/  UMOV UR62, 0x0 ;  /* 0x00000000003e7882 */ /* 0x000fe20000000000 */
        /* <DEDUP_REMOVED lines=9> */
[----:B------:R-:W-:-:S02]  /*3890*/  ULOP3.LUT UR44, UR5, 0x10000, URZ, 0xfc, !UPT ;  /* 0x00010000052c7892 */ /* 0x000fc4000f8efcff */
[----:B------:R-:W-:Y:S02]  /*38a0*/  ULOP3.LUT UR45, UR45, 0x10000, URZ, 0xfc, !UPT ;  /* 0x000100002d2d7892 */ /* 0x000fe4000f8efcff */
[----:B------:R-:W-:Y:S01]  /*38b0*/  USEL UR66, UR64, 0x1, !UP0 ;  /* 0x0000000140427887 */ /* 0x000fe2000c000000 */
[----:B------:R-:W-:Y:S01]  /*38c0*/  UMOV UR52, 0x0 ;  /* 0x0000000000347882 */ /* 0x000fe20000000000 */
[----:B------:R-:W-:Y:S01]  /*38d0*/  UMOV UR53, 0x10400910 ;  /* 0x1040091000357882 */ /* 0x000fe20000000000 */
[----:B------:R-:W-:Y:S01]  /*38e0*/  UMOV UR50, 0x0 ;  /* 0x0000000000327882 */ /* 0x000fe20000000000 */
[----:B------:R-:W-:Y:S01]  /*38f0*/  UMOV UR51, 0x10400910 ;  /* 0x1040091000337882 */ /* 0x000fe20000000000 */
[----:B------:R-:W-:Y:S01]  /*3900*/  UMOV UR48, 0x0 ;  /* 0x0000000000307882 */ /* 0x000fe20000000000 */
[----:B------:R-:W-:Y:S01]  /*3910*/  UMOV UR49, 0x10400910 ;  /* 0x1040091000317882 */ /* 0x000fe20000000000 */
[----:B-1----:R-:W-:Y:S02]  /*3920*/  R2UR UR67, R3 ;  /* 0x00000000034372ca */ /* 0x002fe400000e0000 */
[----:B------:R-:W-:-:S13]  /*3930*/  CS2R R2, SRZ ;  /* 0x0000000000027805 */ /* 0x000fda000001ff00 */
.L_x_74:
[C---:B------:R-:W-:Y:S02]  /*3940*/  LEA R0, R8.reuse, UR41, 0x3 ;  /* 0x0000002908007c11 */ /* 0x040fe4000f8e18ff */
[----:B------:R-:W-:Y:S02]  /*3950*/  SHF.L.U32 R5, R3, 0x1f, RZ ;  /* 0x0000001f03057819 */ /* 0x000fe400000006ff */
[----:B------:R-:W-:Y:S02]  /*3960*/  LEA R4, R8, UR41, 0x4 ;  /* 0x0000002908047c11 */ /* 0x000fe4000f8e20ff */
[----:B------:R-:W1:Y:S02]  /*3970*/  SYNCS.PHASECHK.TRANS64.TRYWAIT P0, [R0+URZ+0x70], R5 ;  /* 0x00007005000075a7 */ /* 0x000e6400080011ff */
[----:B-1-3--:R-:W-:Y:S05]  /*3980*/  @!P0 BRA `(.L_x_67) ;  /* 0x000000ac00dc8947 */ /* 0x00afea0003800000 */
.L_x_197:
[----:B-1----:R-:W1:Y:S01]  /*3990*/  LDS.128 R4, [R4+0xe0] ;  /* 0x0000e00004047984 */ /* 0x002e620000000c00 */
[----:B------:R-:W-:Y:S02]  /*39a0*/  VIADD R0, R0, 0x80 ;  /* 0x0000008000007836 */ /* 0x000fe40000000000 */
[----:B------:R-:W-:Y:S01]  /*39b0*/  VIADD R8, R8, 0x1 ;  /* 0x0000000108087836 */ /* 0x000fe20000000000 */
[----:B------:R-:W-:Y:S01]  /*39c0*/  @!PT LDS RZ, [RZ] ;  /* 0x00000000fffff984 */ /* 0x000fe20000000800 */
[----:B------:R-:W-:Y:S01]  /*39d0*/  @!PT LDS RZ, [RZ] ;  /* 0x00000000fffff984 */ /* 0x000fe20000000800 */
[----:B------:R-:W-:Y:S01]  /*39e0*/  @!PT LDS RZ, [RZ] ;  /* 0x00000000fffff984 */ /* 0x000fe20000000800 */
[----:B------:R-:W-:Y:S01]  /*39f0*/  @!PT LDS RZ, [RZ] ;  /* 0x00000000fffff984 */ /* 0x000fe20000000800 */
[----:B------:R2:W-:Y:S06]  /*3a00*/  MEMBAR.ALL.CTA ;  /* 0x0000000000007992 */ /* 0x0005ec0000008000 */
[----:B--2---:R-:W2:Y:S01]  /*3a10*/  FENCE.VIEW.ASYNC.S ;  /* 0x00000000000073c6 */ /* 0x004ea20000000000 */
[----:B------:R-:W-:-:S04]  /*3a20*/  PRMT R0, RZ, 0x654, R0 ;  /* 0x00000654ff007816 */ /* 0x000fc80000000000 */
[----:B--2---:R2:W-:Y:S01]  /*3a30*/  SYNCS.ARRIVE.TRANS64.RED.A1T0 RZ, [R0+URZ], RZ ;  /* 0x000000ff00ff79a7 */ /* 0x0045e200081004ff */
[----:B-1----:R-:W-:Y:S01]  /*3a40*/  LOP3.LUT P1, RZ, R6, 0x1, RZ, 0xc0, !PT ;  /* 0x0000000106ff7812 */ /* 0x002fe2000782c0ff */
[----:B--2---:R-:W-:-:S12]  /*3a50*/  BRA.U UP3, `(.L_x_68) ;  /* 0x0000000503587547 */ /* 0x004fd8000b800000 */
[----:B------:R-:W1:Y:S01]  /*3a60*/  LDCU UR4, c[0x0][0x38c] ;  /* 0x00007180ff0477ac */ /* 0x000e620008000800 */
[----:B------:R-:W-:Y:S02]  /*3a70*/  PLOP3.LUT P2, PT, PT, PT, PT, 0x80, 0x8 ;  /* 0x000000000008781c */ /* 0x000fe40003f4f070 */
[----:B------:R-:W-:Y:S01]  /*3a80*/  SHF.L.U32 R5, R9, 0x1f, RZ ;  /* 0x0000001f09057819 */ /* 0x000fe200000006ff */
[----:B------:R-:W-:Y:S02]  /*3a90*/  ULEA UR46, UR47, UR41, 0x3 ;  /* 0x000000292f2e7291 */ /* 0x000fe4000f8e18ff */
[----:B------:R-:W-:Y:S02]  /*3aa0*/  ULEA UR36, UR47, UR67, 0x8 ;  /* 0x000000432f247291 */ /* 0x000fe4000f8e40ff */
[----:B-1----:R-:W-:-:S06]  /*3ab0*/  UISETP.GE.AND UP0, UPT, UR4, 0x1, UPT ;  /* 0x000000010400788c */ /* 0x002fcc000bf06270 */
[----:B------:R-:W-:-:S05]  /*3ac0*/  PLOP3.LUT P0, PT, PT, PT, UP0, 0x80, 0x8 ;  /* 0x000000000008781c */ /* 0x000fca0003f0f008 */
[----:B------:R-:W-:-:S08]  /*3ad0*/  @UP0 ULEA UR4, UR38, UR41, 0x3 ;  /* 0x0000002926040291 */ /* 0x000fd0000f8e18ff */
[----:B------:R-:W-:-:S04]  /*3ae0*/  @P0 SHF.L.U32 R0, R2, 0x1f, RZ ;  /* 0x0000001f02000819 */ /* 0x000fc800000006ff */
[----:B------:R1:W2:Y:S01]  /*3af0*/  @P0 SYNCS.PHASECHK.TRANS64.TRYWAIT P2, [UR4], R0 ;  /* 0x00000000ff0005a7 */ /* 0x0002a20008041104 */
[----:B------:R-:W3:Y:S02]  /*3b00*/  SYNCS.PHASECHK.TRANS64.TRYWAIT P0, [UR46+0xa0], R5 ;  /* 0x0000a005ff0075a7 */ /* 0x000ee4000800112e */
[----:B-123--:R-:W-:Y:S05]  /*3b10*/  @!P0 BRA `(.L_x_69) ;  /* 0x000000ac008c8947 */ /* 0x00efea0003800000 */
.L_x_199:
[----:B------:R-:W-:Y:S01]  /*3b20*/  UMOV UR42, UR37 ;  /* 0x00000025002a7c82 */ /* 0x000fe20008000000 */
[----:B------:R-:W-:Y:S05]  /*3b30*/  BRA.U !UP0, `(.L_x_70) ;  /* 0x0000000508107547 */ /* 0x000fea000b800000 */
[----:B------:R-:W-:Y:S02]  /*3b40*/  UIADD3 UR42, UPT, UPT, UR66, UR37, URZ ;  /* 0x00000025422a7290 */ /* 0x000fe4000fffe0ff */
[----:B------:R-:W-:Y:S01]  /*3b50*/  UPLOP3.LUT UP2, UPT, UPT, UPT, UPT, 0x40, 0x4 ;  /* 0x000000000004789c */ /* 0x000fe20003f4e870 */
[----:B------:R-:W-:Y:S01]  /*3b60*/  UMOV UR39, UR64 ;  /* 0x0000004000277c82 */ /* 0x000fe20008000000 */
[----:B------:R-:W-:-:S09]  /*3b70*/  UMOV UR5, UR38 ;  /* 0x0000002600057c82 */ /* 0x000fd20008000000 */
.L_x_73:
[----:B------:R-:W-:Y:S01]  /*3b80*/  ULEA UR7, UR5, UR41, 0x3 ;  /* 0x0000002905077291 */ /* 0x000fe2000f8e18ff */
[----:B--23--:R-:W-:Y:S11]  /*3b90*/  @P2 BRA `(.L_x_71) ;  /* 0x00000000000c2947 */ /* 0x00cff60003800000 */
[----:B-1----:R-:W-:Y:S04]  /*3ba0*/  SHF.L.U32 R5, R2, 0x1f, RZ ;  /* 0x0000001f02057819 */ /* 0x002fe800000006ff */
[----:B------:R-:W1:Y:S02]  /*3bb0*/  SYNCS.PHASECHK.TRANS64.TRYWAIT P0, [UR7], R5 ;  /* 0x00000005ff0075a7 */ /* 0x000e640008001107 */
[----:B-1----:R-:W-:Y:S05]  /*3bc0*/  @!P0 BRA `(.L_x_72) ;  /* 0x000000ac00788947 */ /* 0x002fea0003800000 */
.L_x_71:
[----:B------:R-:W-:Y:S01]  /*3bd0*/  UISETP.NE.AND UP0, UPT, UR39, 0x1, UPT ;  /* 0x000000012700788c */ /* 0x000fe2000bf05270 */
[----:B------:R-:W-:Y:S01]  /*3be0*/  PLOP3.LUT P2, PT, PT, PT, PT, 0x80, 0x8 ;  /* 0x000000000008781c */ /* 0x000fe20003f4f070 */
[----:B------:R-:W-:Y:S02]  /*3bf0*/  UIADD3 UR4, UPT, UPT, UR5, 0x1, URZ ;  /* 0x0000000105047890 */ /* 0x000fe4000fffe0ff */
[----:B------:R-:W-:Y:S02]  /*3c00*/  UIADD3 UR40, UPT, UPT, UR7, 0x10, URZ ;  /* 0x0000001007287890 */ /* 0x000fe4000fffe0ff */
[----:B------:R-:W-:Y:S01]  /*3c10*/  UISETP.NE.AND UP1, UPT, UR4, 0x2, UPT ;  /* 0x000000020400788c */ /* 0x000fe2000bf25270 */
[----:B------:R-:W-:Y:S01]  /*3c20*/  PLOP3.LUT P0, PT, PT, PT, UP0, 0x80, 0x8 ;  /* 0x000000000008781c */ /* 0x000fe20003f0f008 */
[----:B------:R-:W-:Y:S02]  /*3c30*/  UIADD3 UR37, UPT, UPT, UR37, 0x1, URZ ;  /* 0x0000000125257890 */ /* 0x000fe4000fffe0ff */
[----:B------:R-:W-:Y:S02]  /*3c40*/  USEL UR6, URZ, 0x1, UP1 ;  /* 0x00000001ff067887 */ /* 0x000fe40008800000 */
[----:B------:R-:W-:Y:S02]  /*3c50*/  USEL UR38, UR4, URZ, UP1 ;  /* 0x000000ff04267287 */ /* 0x000fe40008800000 */
[----:B------:R-:W-:Y:S02]  /*3c60*/  UIADD3 UR39, UPT, UPT, UR39, -0x1, URZ ;  /* 0xffffffff27277890 */ /* 0x000fe4000fffe0ff */
[----:B------:R-:W-:Y:S01]  /*3c70*/  @UP0 ULEA UR4, UR38, UR41, 0x3 ;  /* 0x0000002926040291 */ /* 0x000fe2000f8e18ff */
[----:B------:R-:W-:Y:S01]  /*3c80*/  LOP3.LUT R2, R2, UR6, RZ, 0x3c, !PT ;  /* 0x0000000602027c12 */ /* 0x000fe2000f8e3cff */
[----:B------:R-:W-:Y:S02]  /*3c90*/  ULEA UR6, UR5, UR45, 0xb ;  /* 0x0000002d05067291 */ /* 0x000fe4000f8e58ff */
[----:B------:R-:W-:Y:S01]  /*3ca0*/  UISETP.NE.AND UP0, UPT, UR37, UR42, UPT ;  /* 0x0000002a2500728c */ /* 0x000fe2000bf05270 */
[----:B-1----:R-:W-:Y:S01]  /*3cb0*/  @P0 SHF.L.U32 R0, R2, 0x1f, RZ ;  /* 0x0000001f02000819 */ /* 0x002fe200000006ff */
[----:B------:R-:W-:Y:S02]  /*3cc0*/  UIADD3 UR34, UPT, UPT, UR6, 0x2, URZ ;  /* 0x0000000206227890 */ /* 0x000fe4000fffe0ff */
[----:B------:R-:W-:Y:S01]  /*3cd0*/  UIADD3 UR30, UPT, UPT, UR6, 0x4, URZ ;  /* 0x00000004061e7890 */ /* 0x000fe2000fffe0ff */
[----:B------:R2:W3:Y:S01]  /*3ce0*/  @P0 SYNCS.PHASECHK.TRANS64.TRYWAIT P2, [UR4], R0 ;  /* 0x00000000ff0005a7 */ /* 0x0004e20008041104 */
[----:B------:R-:W-:Y:S02]  /*3cf0*/  ULEA UR4, UR5, UR44, 0xb ;  /* 0x0000002c05047291 */ /* 0x000fe4000f8e58ff */
[----:B------:R-:W-:Y:S02]  /*3d00*/  UIADD3 UR26, UPT, UPT, UR6, 0x6, URZ ;  /* 0x00000006061a7890 */ /* 0x000fe4000fffe0ff */
        /* <DEDUP_REMOVED lines=10> */
[----:B------:R-:W-:Y:S01]  /*3db0*/  UIADD3 UR8, UPT, UPT, UR4, 0x406, URZ ;  /* 0x0000040604087890 */ /* 0x000fe2000fffe0ff */
[----:B------:R-:W-:Y:S01]  /*3dc0*/  UMOV UR7, 0x40004040 ;  /* 0x4000404000077882 */ /* 0x000fe20000000000 */
[----:B------:R-:W-:Y:S01]  /*3dd0*/  UMOV UR5, 0x40004040 ;  /* 0x4000404000057882 */ /* 0x000fe20000000000 */
[----:B------:R-:W-:Y:S01]  /*3de0*/  UMOV UR35, 0x40004040 ;  /* 0x4000404000237882 */ /* 0x000fe20000000000 */
[----:B------:R1:W-:Y:S01]  /*3df0*/  UTCHMMA.2CTA gdesc[UR4], gdesc[UR6], tmem[UR36], tmem[UR62], idesc[UR63], UP2 ;  /* 0x00ff3e06040075ea */ /* 0x0003e20009200024 */
[----:B------:R-:W-:Y:S01]  /*3e00*/  UPLOP3.LUT UP2, UPT, UPT, UPT, UPT, 0x80, 0x8 ;  /* 0x000000000008789c */ /* 0x000fe20003f4f070 */
[----:B------:R-:W-:Y:S01]  /*3e10*/  UMOV UR33, 0x40004040 ;  /* 0x4000404000217882 */ /* 0x000fe20000000000 */
[----:B------:R-:W-:Y:S01]  /*3e20*/  UMOV UR31, 0x40004040 ;  /* 0x40004040001f7882 */ /* 0x000fe20000000000 */
[----:B------:R2:W-:Y:S01]  /*3e30*/  UTCHMMA.2CTA gdesc[UR32], gdesc[UR34], tmem[UR36], tmem[UR60], idesc[UR61], UPT ;  /* 0x00ff3c22200075ea */ /* 0x0005e2000ba00024 */
        /* <DEDUP_REMOVED lines=14> */
[----:B------:R-:W-:Y:S01]  /*3f20*/  UMOV UR9, 0x40004040 ;  /* 0x4000404000097882 */ /* 0x000fe20000000000 */
[----:B------:R2:W-:Y:S01]  /*3f30*/  UTCHMMA.2CTA gdesc[UR12], gdesc[UR14], tmem[UR36], tmem[UR50], idesc[UR51], UPT ;  /* 0x00ff320e0c0075ea */ /* 0x0005e2000ba00024 */
[----:B------:R2:W-:Y:S01]  /*3f40*/  UTCHMMA.2CTA gdesc[UR8], gdesc[UR10], tmem[UR36], tmem[UR48], idesc[UR49], UPT ;  /* 0x00ff300a080075ea */ /* 0x0005e2000ba00024 */
[----:B------:R2:W-:Y:S01]  /*3f50*/  UTCBAR.2CTA.MULTICAST [UR40], URZ, UR43 ;  /* 0x000000ff280073e9 */ /* 0x0005e2000820082b */
[----:B-1----:R-:W-:Y:S01]  /*3f60*/  UMOV UR5, UR38 ;  /* 0x0000002600057c82 */ /* 0x002fe20008000000 */
[----:B------:R-:W-:Y:S05]  /*3f70*/  BRA.U UP0, `(.L_x_73) ;  /* 0xfffffffd00007547 */ /* 0x000fea000b83ffff */
.L_x_70:
[----:B------:R-:W-:Y:S01]  /*3f80*/  UIADD3 UR4, UPT, UPT, UR46, 0x90, URZ ;  /* 0x000000902e047890 */ /* 0x000fe2000fffe0ff */
[----:B------:R-:W-:-:S08]  /*3f90*/  UMOV UR37, UR42 ;  /* 0x0000002a00257c82 */ /* 0x000fd00008000000 */
[----:B------:R4:W-:Y:S01]  /*3fa0*/  UTCBAR.2CTA.MULTICAST [UR4], URZ, UR65 ;  /* 0x000000ff040073e9 */ /* 0x0009e20008200841 */
[----:B------:R-:W-:Y:S02]  /*3fb0*/  NOP ;  /* 0x0000000000007918 */ /* 0x000fe40000000000 */
.L_x_68:
[----:B----4-:R-:W-:Y:S01]  /*3fc0*/  UIADD3 UR4, UPT, UPT, UR47, 0x1, URZ ;  /* 0x000000012f047890 */ /* 0x010fe2000fffe0ff */
[----:B------:R-:W-:-:S03]  /*3fd0*/  ISETP.NE.AND P0, PT, R8, 0x2, PT ;  /* 0x000000020800780c */ /* 0x000fc60003f05270 */
[----:B------:R-:W-:Y:S01]  /*3fe0*/  UISETP.NE.AND UP0, UPT, UR4, 0x2, UPT ;  /* 0x000000020400788c */ /* 0x000fe2000bf05270 */
[----:B-12---:R-:W-:Y:S02]  /*3ff0*/  SEL R0, RZ, 0x1, P0 ;  /* 0x00000001ff007807 */ /* 0x006fe40000000000 */
[----:B------:R-:W-:Y:S01]  /*4000*/  SEL R8, R8, RZ, P0 ;  /* 0x000000ff08087207 */ /* 0x000fe20000000000 */
[----:B------:R-:W-:Y:S01]  /*4010*/  USEL UR5, URZ, 0x1, UP0 ;  /* 0x00000001ff057887 */ /* 0x000fe20008000000 */
[----:B------:R-:W-:Y:S01]  /*4020*/  LOP3.LUT R3, R3, R0, RZ, 0x3c, !PT ;  /* 0x0000000003037212 */ /* 0x000fe200078e3cff */
[----:B------:R-:W-:-:S04]  /*4030*/  USEL UR47, UR4, URZ, UP0 ;  /* 0x000000ff042f7287 */ /* 0x000fc80008000000 */
[----:B------:R-:W-:Y:S01]  /*4040*/  LOP3.LUT R9, R9, UR5, RZ, 0x3c, !PT ;  /* 0x0000000509097c12 */ /* 0x000fe2000f8e3cff */
[----:B------:R-:W-:Y:S07]  /*4050*/  @P1 BRA `(.L_x_74) ;  /* 0xfffffff800381947 */ /* 0x000fee000383ffff */
[----:B------:R-:W1:Y:S01]  /*4060*/  S2UR UR8, SR_CgaCtaId ;  /* 0x00000000000879c3 */ /* 0x000e620000008800 */
[----:B------:R-:W-:Y:S01]  /*4070*/  ELECT P0, URZ, PT ;  /* 0x0000000000ff782f */ /* 0x000fe20003800000 */
[----:B------:R-:W-:Y:S01]  /*4080*/  HFMA2 R0, -RZ, RZ, 0, 5.9604644775390625e-08 ;  /* 0x00000001ff007431 */ /* 0x000fe200000001ff */
[----:B------:R-:W-:-:S05]  /*4090*/  UMOV UR4, 0x40 ;  /* 0x0000004000047882 */ /* 0x000fca0000000000 */
[----:B------:R-:W-:Y:S01]  /*40a0*/  UVIRTCOUNT.DEALLOC.SMPOOL 0x80 ;  /* 0x000000800000784c */ /* 0x000fe20000000000 */
[----:B------:R-:W-:Y:S02]  /*40b0*/  UISETP.NE.AND UP0, UPT, UR68, URZ, UPT ;  /* 0x000000ff4400728c */ /* 0x000fe4000bf05270 */
[----:B-1----:R-:W-:-:S09]  /*40c0*/  ULEA UR8, UR8, UR4, 0x18 ;  /* 0x0000000408087291 */ /* 0x002fd2000f8ec0ff */
[----:B------:R1:W-:Y:S01]  /*40d0*/  @P0 STS.U8 [UR8+0x1c], R0 ;  /* 0x00001c00ff000988 */ /* 0x0003e20008000008 */
[----:B------:R-:W-:Y:S05]  /*40e0*/  BRA.U UP0, `(.L_x_75) ;  /* 0x0000000100587547 */ /* 0x000fea000b800000 */
[----:B------:R-:W-:Y:S01]  /*40f0*/  UIADD3 UR5, UPT, UPT, UR41, 0xa0, URZ ;  /* 0x000000a029057890 */ /* 0x000fe2000fffe0ff */
[----:B------:R-:W-:-:S03]  /*4100*/  SHF.L.U32 R3, R9, 0x1f, RZ ;  /* 0x0000001f09037819 */ /* 0x000fc600000006ff */
[----:B------:R-:W-:-:S09]  /*4110*/  ULEA UR4, UR47, UR5, 0x3 ;  /* 0x000000052f047291 */ /* 0x000fd2000f8e18ff */
[----:B------:R-:W2:Y:S02]  /*4120*/  SYNCS.PHASECHK.TRANS64.TRYWAIT P0, [UR4], R3 ;  /* 0x00000003ff0075a7 */ /* 0x000ea40008001104 */
[----:B--2---:R-:W-:Y:S05]  /*4130*/  @!P0 BRA `(.L_x_76) ;  /* 0x000000a800348947 */ /* 0x004fea0003800000 */
.L_x_202:
[----:B------:R-:W-:-:S04]  /*4140*/  UIADD3 UR4, UPT, UPT, UR47, 0x1, URZ ;  /* 0x000000012f047890 */ /* 0x000fc8000fffe0ff */
[----:B------:R-:W-:-:S04]  /*4150*/  UISETP.NE.AND UP1, UPT, UR4, 0x2, UPT ;  /* 0x000000020400788c */ /* 0x000fc8000bf25270 */
[----:B------:R-:W-:Y:S02]  /*4160*/  USEL UR6, URZ, 0x1, UP1 ;  /* 0x00000001ff067887 */ /* 0x000fe40008800000 */
[----:B------:R-:W-:-:S04]  /*4170*/  USEL UR4, UR4, URZ, UP1 ;  /* 0x000000ff04047287 */ /* 0x000fc80008800000 */
[----:B------:R-:W-:Y:S01]  /*4180*/  ULEA UR4, UR4, UR5, 0x3 ;  /* 0x0000000504047291 */ /* 0x000fe2000f8e18ff */
[----:B-1----:R-:W-:-:S04]  /*4190*/  LOP3.LUT R3, R9, UR6, RZ, 0x3c, !PT ;  /* 0x0000000609037c12 */ /* 0x002fc8000f8e3cff */
[----:B------:R-:W-:Y:S01]  /*41a0*/  SHF.L.U32 R3, R3, 0x1f, RZ ;  /* 0x0000001f03037819 */ /* 0x000fe200000006ff */
[----:B------:R-:W-:-:S04]  /*41b0*/  IMAD.U32 R0, RZ, RZ, UR4 ;  /* 0x00000004ff007e24 */ /* 0x000fc8000f8e00ff */
[----:B------:R1:W2:Y:S03]  /*41c0*/  SYNCS.PHASECHK.TRANS64.TRYWAIT P0, [R0+URZ], R3 ;  /* 0x00000003000075a7 */ /* 0x0002a600080011ff */
[----:B--2---:R-:W-:Y:S05]  /*41d0*/  @!P0 NANOSLEEP.SYNCS 0x989680 ;  /* 0x009896800000895d */ /* 0x004fea0003900000 */
[----:B------:R-:W2:Y:S02]  /*41e0*/  @!P0 SYNCS.PHASECHK.TRANS64 P0, [R0+URZ], R3 ;  /* 0x00000003000085a7 */ /* 0x000ea400080010ff */
[----:B--2---:R-:W-:Y:S05]  /*41f0*/  @P0 BRA `(.L_x_77) ;  /* 0x0000000000200947 */ /* 0x004fea0003800000 */
.L_x_78:
[----:B--2---:R2:W4:Y:S02]  /*4200*/  SYNCS.PHASECHK.TRANS64.TRYWAIT P0, [R0+URZ], R3 ;  /* 0x00000003000075a7 */ /* 0x00452400080011ff */
[----:B----4-:R-:W-:Y:S05]  /*4210*/  @!P0 NANOSLEEP.SYNCS 0x989680 ;  /* 0x009896800000895d */ /* 0x010fea0003900000 */
[----:B------:R-:W4:Y:S02]  /*4220*/  @!P0 SYNCS.PHASECHK.TRANS64 P0, [R0+URZ], R3 ;  /* 0x00000003000085a7 */ /* 0x000f2400080010ff */
[----:B----4-:R-:W-:Y:S05]  /*4230*/  @!P0 BRA `(.L_x_78) ;  /* 0xfffffffc00f08947 */ /* 0x010fea000383ffff */
[----:B------:R-:W-:Y:S05]  /*4240*/  BRA `(.L_x_77) ;  /* 0x00000000000c7947 */ /* 0x000fea0003800000 */
.L_x_75:
[----:B------:R-:W-:-:S04]  /*4250*/  UIADD3 UR4, UPT, UPT, UR41, 0xd0, URZ ;  /* 0x000000d029047890 */ /* 0x000fc8000fffe0ff */
[----:B------:R-:W-:-:S09]  /*4260*/  UPRMT UR4, UR69, 0x654, UR4 ;  /* 0x0000065445047896 */ /* 0x000fd20008000004 */
[----:B------:R-:W-:Y:S03]  /*4270*/  SYNCS.ARRIVE.TRANS64.RED.A1T0 RZ, [UR4], RZ ;  /* 0x000000ffffff79a7 */ /* 0x000fe60008100404 */
.L_x_77:
[----:B-12---:R-:W-:Y:S01]  /*4280*/  SHF.L.U32 R3, RZ, 0x1f, RZ ;  /* 0x0000001fff037819 */ /* 0x006fe200000006ff */
[----:B------:R-:W-:Y:S01]  /*4290*/  UIADD3 UR4, UPT, UPT, UR41, 0xd0, URZ ;  /* 0x000000d029047890 */ /* 0x000fe2000fffe0ff */
[----:B------:R-:W-:Y:S02]  /*42a0*/  PLOP3.LUT P0, PT, PT, PT, UP0, 0x80, 0x8 ;  /* 0x000000000008781c */ /* 0x000fe40003f0f008 */
[----:B------:R-:W1:Y:S02]  /*42b0*/  SYNCS.PHASECHK.TRANS64.TRYWAIT P1, [UR41+0xd0], R3 ;  /* 0x0000d003ff0075a7 */ /* 0x000e640008021129 */
[----:B-1----:R-:W-:Y:S09]  /*42c0*/  @!P1 BRA `(.L_x_79) ;  /* 0x000000a400e89947 */ /* 0x002ff20003800000 */
.L_x_204:
[----:B------:R-:W-:Y:S01]  /*42d0*/  @!UP0 UPRMT UR4, UR69, 0x654, UR4 ;  /* 0x0000065445048896 */ /* 0x000fe20008000004 */
[----:B------:R-:W-:Y:S01]  /*42e0*/  UMOV UR5, 0xffff ;  /* 0x0000ffff00057882 */ /* 0x000fe20000000000 */
[----:B------:R-:W-:-:S07]  /*42f0*/  UMOV UR6, 0x1 ;  /* 0x0000000100067882 */ /* 0x000fce0000000000 */
[----:B------:R-:W-:Y:S01]  /*4300*/  @!P0 SYNCS.ARRIVE.TRANS64.RED.A1T0 RZ, [UR4], RZ ;  /* 0x000000ffffff89a7 */ /* 0x000fe20008100404 */
[----:B------:R-:W-:Y:S01]  /*4310*/  NOP ;  /* 0x0000000000007918 */ /* 0x000fe20000000000 */
[----:B-1----:R-:W1:Y:S01]  /*4320*/  LDS R0, [UR8+0x14] ;  /* 0x00001408ff007984 */ /* 0x002e620008000800 */
[----:B------:R-:W-:-:S04]  /*4330*/  ULOP3.LUT UR4, UR67, 0xffff, URZ, 0xc0, !UPT ;  /* 0x0000ffff43047892 */ /* 0x000fc8000f8ec0ff */
[----:B------:R-:W-:-:S04]  /*4340*/  USHF.R.U32.HI UR4, URZ, 0x5, UR4 ;  /* 0x00000005ff047899 */ /* 0x000fc80008011604 */
[----:B------:R-:W-:Y:S02]  /*4350*/  USHF.L.U32 UR5, UR5, UR4, URZ ;  /* 0x0000000405057299 */ /* 0x000fe400080006ff */
[----:B------:R-:W-:-:S04]  /*4360*/  USHF.L.U32 UR4, UR6, UR4, URZ ;  /* 0x0000000406047299 */ /* 0x000fc800080006ff */
[----:B-1----:R-:W-:-:S04]  /*4370*/  LOP3.LUT R0, R0, UR5, RZ, 0xc0, !PT ;  /* 0x0000000500007c12 */ /* 0x002fc8000f8ec0ff */
[----:B------:R-:W-:-:S13]  /*4380*/  ISETP.NE.AND P0, PT, R0, UR5, PT ;  /* 0x0000000500007c0c */ /* 0x000fda000bf05270 */
[----:B------:R-:W-:Y:S05]  /*4390*/  @P0 BRA `(.L_x_80) ;  /* 0x0000000000580947 */ /* 0x000fea0003800000 */
[----:B------:R-:W1:Y:S02]  /*43a0*/  LDS R0, [UR8+0x18] ;  /* 0x00001808ff007984 */ /* 0x000e640008000800 */
[----:B-1----:R-:W-:-:S04]  /*43b0*/  LOP3.LUT R0, R0, UR4, RZ, 0xc0, !PT ;  /* 0x0000000400007c12 */ /* 0x002fc8000f8ec0ff */
[----:B------:R-:W-:-:S13]  /*43c0*/  ISETP.NE.AND P0, PT, R0, UR4, PT ;  /* 0x0000000400007c0c */ /* 0x000fda000bf05270 */
[----:B------:R-:W-:Y:S05]  /*43d0*/  @P0 BRA `(.L_x_81) ;  /* 0x00000000003c0947 */ /* 0x000fea0003800000 */
[----:B------:R-:W1:Y:S01]  /*43e0*/  S2R R2, SR_LANEID ;  /* 0x0000000000027919 */ /* 0x000e620000000000 */
[----:B------:R-:W-:Y:S01]  /*43f0*/  ULOP3.LUT UR5, URZ, UR5, URZ, 0x33, !UPT ;  /* 0x00000005ff057292 */ /* 0x000fe2000f8e33ff */
[----:B------:R-:W-:Y:S01]  /*4400*/  LOP3.LUT R4, RZ, UR4, RZ, 0x33, !PT ;  /* 0x00000004ff047c12 */ /* 0x000fe2000f8e33ff */
[----:B------:R-:W-:Y:S02]  /*4410*/  VOTEU.ANY UR4, UPT, PT ;  /* 0x0000000000047886 */ /* 0x000fe400038e0100 */
[----:B------:R-:W-:Y:S01]  /*4420*/  UFLO.U32 UR4, UR4 ;  /* 0x00000004000472bd */ /* 0x000fe200080e0000 */
[----:B------:R-:W2:Y:S01]  /*4430*/  REDUX UR6, R4 ;  /* 0x00000000040673c4 */ /* 0x000ea20000000000 */
[----:B------:R-:W-:-:S06]  /*4440*/  IMAD.U32 R0, RZ, RZ, UR5 ;  /* 0x00000005ff007e24 */ /* 0x000fcc000f8e00ff */
[----:B------:R4:W-:Y:S01]  /*4450*/  UTCATOMSWS.AND URZ, UR5 ;  /* 0x0000000500ff79e3 */ /* 0x0009e20008000000 */
[----:B------:R-:W3:Y:S01]  /*4460*/  REDUX UR7, R0 ;  /* 0x00000000000773c4 */ /* 0x000ee20000000000 */
[----:B-1----:R-:W-:Y:S01]  /*4470*/  ISETP.EQ.U32.AND P0, PT, R2, UR4, PT ;  /* 0x0000000402007c0c */ /* 0x002fe2000bf02070 */
[----:B--2---:R-:W-:Y:S01]  /*4480*/  IMAD.U32 R2, RZ, RZ, UR6 ;  /* 0x00000006ff027e24 */ /* 0x004fe2000f8e00ff */
[----:B---3--:R-:W-:-:S11]  /*4490*/  MOV R3, UR7 ;  /* 0x0000000700037c02 */ /* 0x008fd60008000f00 */
[----:B------:R4:W-:Y:S04]  /*44a0*/  @P0 ATOMS.AND RZ, [UR8+0x14], R3 ;  /* 0x00001403ffff098c */ /* 0x0009e8000a800008 */
[----:B------:R4:W-:Y:S01]  /*44b0*/  @P0 ATOMS.AND RZ, [UR8+0x18], R2 ;  /* 0x00001802ffff098c */ /* 0x0009e2000a800008 */
[----:B------:R-:W-:Y:S05]  /*44c0*/  BRA `(.L_x_82) ;  /* 0x0000000000147947 */ /* 0x000fea0003800000 */
.L_x_81:
[----:B------:R-:W-:Y:S02]  /*44d0*/  MOV R2, 0x44f0 ;  /* 0x000044f000027802 */ /* 0x000fe40000000f00 */
[----:B---3-5:R-:W-:Y:S05]  /*44e0*/  CALL.REL.NOINC `($__internal_0_$__cuda_sm10x_tcgen05_guardrail_trap_col_being_dealloced_not_returned_by_alloc) ;  /* 0x000000ac00787944 */ /* 0x028fea0003c00000 */
[----:B------:R-:W-:Y:S05]  /*44f0*/  BRA `(.L_x_82) ;  /* 0x0000000000087947 */ /* 0x000fea0003800000 */
.L_x_80:
[----:B------:R-:W-:Y:S02]  /*4500*/  MOV R2, 0x4520 ;  /* 0x0000452000027802 */ /* 0x000fe40000000f00 */
[----:B---3-5:R-:W-:Y:S05]  /*4510*/  CALL.REL.NOINC `($__internal_2_$__cuda_sm10x_tcgen05_guardrail_trap_unallocated_columns_being_dealloced) ;  /* 0x000000ac00847944 */ /* 0x028fea0003c00000 */
.L_x_82:
[----:B------:R-:W-:Y:S01]  /*4520*/  NOP ;  /* 0x0000000000007918 */ /* 0x000fe20000000000 */
[----:B----4-:R-:W-:Y:S05]  /*4530*/  EXIT ;  /* 0x000000000000794d */ /* 0x010fea0003800000 */
.L_x_55:
[----:B------:R-:W-:-:S09]  /*4540*/  UISETP.NE.OR UP0, UPT, UR18, 0x3, !UP4 ;  /* 0x000000031200788c */ /* 0x000fd2000e705670 */
[----:B------:R-:W-:Y:S05]  /*4550*/  BRA.U UP0, `(.L_x_83) ;  /* 0x0000001500fc7547 */ /* 0x000fea000b800000 */
[----:B------:R-:W2:Y:S01]  /*4560*/  LDCU.64 UR4, c[0x0][0x888] ;  /* 0x00011100ff0477ac */ /* 0x000ea20008000a00 */
[----:B------:R-:W3:Y:S01]  /*4570*/  LDC.64 R12, c[0x0][0x348] ;  /* 0x0000d200ff0c7b82 */ /* 0x000ee20000000a00 */
[----:B------:R-:W-:Y:S01]  /*4580*/  HFMA2 R10, -RZ, RZ, 0, 0 ;  /* 0x00000000ff0a7431 */ /* 0x000fe200000001ff */
[----:B------:R-:W-:Y:S01]  /*4590*/  MOV R9, RZ ;  /* 0x000000ff00097202 */ /* 0x000fe20000000f00 */
[----:B------:R-:W4:Y:S01]  /*45a0*/  LDCU UR38, c[0x0][0x370] ;  /* 0x00006e00ff2677ac */ /* 0x000f220008000800 */
[----:B------:R-:W-:Y:S01]  /*45b0*/  HFMA2 R3, -RZ, RZ, 0, 2 ;  /* 0x00004000ff037431 */ /* 0x000fe200000001ff */
[----:B------:R-:W4:Y:S01]  /*45c0*/  LDCU.128 UR48, c[0x0][0xb10] ;  /* 0x00016200ff3077ac */ /* 0x000f220008000c00 */
[----:B------:R-:W1:Y:S01]  /*45d0*/  LDCU UR37, c[0x0][0x374] ;  /* 0x00006e80ff2577ac */ /* 0x000e620008000800 */
[----:B------:R-:W1:Y:S01]  /*45e0*/  LDCU.64 UR30, c[0x0][0x890] ;  /* 0x00011200ff1e77ac */ /* 0x000e620008000a00 */
[----:B--2---:R-:W-:Y:S01]  /*45f0*/  UISETP.NE.U32.AND UP0, UPT, UR4, URZ, UPT ;  /* 0x000000ff0400728c */ /* 0x004fe2000bf05070 */
[----:B------:R-:W2:Y:S01]  /*4600*/  LDCU UR15, c[0x0][0xb0c] ;  /* 0x00016180ff0f77ac */ /* 0x000ea20008000800 */
[----:B------:R-:W3:Y:S01]  /*4610*/  LDCU UR47, c[0x0][0xb20] ;  /* 0x00016400ff2f77ac */ /* 0x000ee20008000800 */
[----:B------:R-:W3:Y:S01]  /*4620*/  LDCU UR4, c[0x0][0xb30] ;  /* 0x00016600ff0477ac */ /* 0x000ee20008000800 */
[----:B----4-:R-:W-:-:S02]  /*4630*/  UIMAD.WIDE.U32 UR6, UR38, UR48, URZ ;  /* 0x00000030260672a5 */ /* 0x010fc4000f8e00ff */
[----:B-1----:R-:W-:Y:S02]  /*4640*/  UIMAD.WIDE.U32 UR8, UR37, UR51, URZ ;  /* 0x00000033250872a5 */ /* 0x002fe4000f8e00ff */
[----:B------:R-:W-:Y:S01]  /*4650*/  UISETP.NE.AND.EX UP6, UPT, UR5, URZ, UPT, UP0 ;  /* 0x000000ff0500728c */ /* 0x000fe2000bfc5300 */
[----:B------:R-:W-:Y:S01]  /*4660*/  UMOV UR21, 0x400 ;  /* 0x0000040000157882 */ /* 0x000fe20000000000 */
[----:B------:R-:W-:Y:S02]  /*4670*/  UISETP.NE.AND UP0, UPT, UR45, 0x1, UPT ;  /* 0x000000012d00788c */ /* 0x000fe4000bf05270 */
[----:B------:R-:W-:Y:S02]  /*4680*/  UISETP.NE.U32.AND UP0, UPT, UR30, URZ, UPT ;  /* 0x000000ff1e00728c */ /* 0x000fe4000bf05070 */
[----:B------:R-:W-:Y:S01]  /*4690*/  ULEA UR21, UR52, UR21, 0x18 ;  /* 0x0000001534157291 */ /* 0x000fe2000f8ec0ff */
[----:B------:R-:W-:Y:S01]  /*46a0*/  UMOV UR6, UR7 ;  /* 0x0000000700067c82 */ /* 0x000fe20008000000 */
[----:B------:R-:W-:Y:S01]  /*46b0*/  UMOV UR39, UR9 ;  /* 0x0000000900277c82 */ /* 0x000fe20008000000 */
[----:B------:R-:W-:-:S02]  /*46c0*/  UISETP.GE.AND UP2, UPT, UR45, 0x1, UPT ;  /* 0x000000012d00788c */ /* 0x000fc4000bf46270 */
[----:B------:R-:W-:Y:S02]  /*46d0*/  UISETP.NE.AND.EX UP5, UPT, UR31, URZ, UPT, UP0 ;  /* 0x000000ff1f00728c */ /* 0x000fe4000bfa5300 */
[----:B------:R-:W-:Y:S01]  /*46e0*/  UPLOP3.LUT UP3, UPT, UPT, UPT, UPT, 0x40, 0x4 ;  /* 0x000000000004789c */ /* 0x000fe20003f6e870 */
[----:B------:R-:W1:Y:S01]  /*46f0*/  LDCU.64 UR22, c[0x0][0xb28] ;  /* 0x00016500ff1677ac */ /* 0x000e620008000a00 */
[----:B--2---:R-:W-:Y:S02]  /*4700*/  UISETP.NE.AND UP2, UPT, UR15, 0x1, UPT ;  /* 0x000000010f00788c */ /* 0x004fe4000bf45270 */
[----:B------:R-:W-:Y:S02]  /*4710*/  UIADD3 UR41, UPT, UPT, UR21, 0x20, URZ ;  /* 0x0000002015297890 */ /* 0x000fe4000fffe0ff */
[----:B------:R-:W-:Y:S02]  /*4720*/  UIADD3 UR33, UPT, UPT, UR21, 0x28, URZ ;  /* 0x0000002815217890 */ /* 0x000fe4000fffe0ff */
[----:B------:R-:W-:-:S02]  /*4730*/  UIADD3 UR25, UPT, UPT, UR21, 0x30, URZ ;  /* 0x0000003015197890 */ /* 0x000fc4000fffe0ff */
[----:B------:R-:W-:Y:S02]  /*4740*/  UIADD3 UR17, UPT, UPT, UR21, 0x38, URZ ;  /* 0x0000003815117890 */ /* 0x000fe4000fffe0ff */
[----:B------:R-:W-:Y:S02]  /*4750*/  USHF.R.U32.HI UR46, URZ, UR49, UR6 ;  /* 0x00000031ff2e7299 */ /* 0x000fe40008011606 */
[----:B---3--:R-:W-:Y:S02]  /*4760*/  USHF.R.U32.HI UR39, URZ, UR47, UR39 ;  /* 0x0000002fff277299 */ /* 0x008fe40008011627 */
[----:B------:R-:W-:Y:S02]  /*4770*/  UISETP.NE.AND UP0, UPT, UR50, 0x1, UPT ;  /* 0x000000013200788c */ /* 0x000fe4000bf05270 */
[----:B------:R-:W-:-:S11]  /*4780*/  UISETP.NE.AND UP4, UPT, UR4, 0x1, UPT ;  /* 0x000000010400788c */ /* 0x000fd6000bf85270 */
.L_x_98:
[C---:B------:R-:W-:Y:S02]  /*4790*/  LEA R8, R10.reuse, UR21, 0x3 ;  /* 0x000000150a087c11 */ /* 0x040fe4000f8e18ff */
[----:B------:R-:W-:Y:S02]  /*47a0*/  SHF.L.U32 R5, R9, 0x1f, RZ ;  /* 0x0000001f09057819 */ /* 0x000fe400000006ff */
[----:B------:R-:W-:Y:S02]  /*47b0*/  LEA R6, R10, UR21, 0x4 ;  /* 0x000000150a067c11 */ /* 0x000fe4000f8e20ff */
[----:B--2---:R-:W2:Y:S02]  /*47c0*/  SYNCS.PHASECHK.TRANS64.TRYWAIT P0, [R8+URZ+0x70], R5 ;  /* 0x00007005080075a7 */ /* 0x004ea400080011ff */
[----:B--2---:R-:W-:Y:S05]  /*47d0*/  @!P0 BRA `(.L_x_84) ;  /* 0x000000a000bc8947 */ /* 0x004fea0003800000 */
.L_x_205:
[----:B--2---:R-:W2:Y:S01]  /*47e0*/  LDS.128 R4, [R6+0xe0] ;  /* 0x0000e00006047984 */ /* 0x004ea20000000c00 */
[----:B------:R-:W-:Y:S01]  /*47f0*/  UISETP.GE.AND UP0, UPT, UR45, 0x1, UPT ;  /* 0x000000012d00788c */ /* 0x000fe2000bf06270 */
[----:B------:R-:W-:Y:S01]  /*4800*/  @!PT LDS RZ, [RZ] ;  /* 0x00000000fffff984 */ /* 0x000fe20000000800 */
[----:B------:R-:W-:Y:S01]  /*4810*/  @!PT LDS RZ, [RZ] ;  /* 0x00000000fffff984 */ /* 0x000fe20000000800 */
[----:B------:R-:W-:Y:S01]  /*4820*/  @!PT LDS RZ, [RZ] ;  /* 0x00000000fffff984 */ /* 0x000fe20000000800 */
[----:B------:R-:W-:Y:S01]  /*4830*/  @!PT LDS RZ, [RZ] ;  /* 0x00000000fffff984 */ /* 0x000fe20000000800 */
[----:B------:R3:W-:Y:S06]  /*4840*/  MEMBAR.ALL.CTA ;  /* 0x0000000000007992 */ /* 0x0007ec0000008000 */
[----:B---3--:R-:W3:Y:S01]  /*4850*/  FENCE.VIEW.ASYNC.S ;  /* 0x00000000000073c6 */ /* 0x008ee20000000000 */
[----:B--2---:R-:W-:Y:S11]  /*4860*/  LOP3.LUT P0, RZ, R6, 0x1, RZ, 0xc0, !PT ;  /* 0x0000000106ff7812 */ /* 0x004ff6000780c0ff */
[----:B------:R-:W-:Y:S02]  /*4870*/  @!UPT UIADD3 URZ, UPT, UPT, URZ, URZ, URZ ;  /* 0x000000fffffff290 */ /* 0x000fe4000fffe0ff */
[----:B---3--:R-:W-:Y:S01]  /*4880*/  VOTEU.ANY UP2, P0 ;  /* 0x0000000000ff7886 */ /* 0x008fe20000040100 */
[----:B------:R-:W-:Y:S11]  /*4890*/  PLOP3.LUT P0, PT, PT, PT, UP2, 0x80, 0x8 ;  /* 0x000000000008781c */ /* 0x000ff60003f0f028 */
[----:B------:R-:W-:Y:S02]  /*48a0*/  @!UPT UIADD3 URZ, UPT, UPT, URZ, URZ, URZ ;  /* 0x000000fffffff290 */ /* 0x000fe4000fffe0ff */
[----:B------:R-:W-:Y:S02]  /*48b0*/  @P0 SHF.R.U32.HI R0, RZ, 0x10, R5 ;  /* 0x00000010ff000819 */ /* 0x000fe40000011605 */
[----:B------:R-:W-:Y:S02]  /*48c0*/  @P0 MOV R2, R4 ;  /* 0x0000000400020202 */ /* 0x000fe40000000f00 */
[----:B------:R-:W-:Y:S01]  /*48d0*/  @P0 R2UR UR4, R0 ;  /* 0x00000000000402ca */ /* 0x000fe200000e0000 */
[----:B------:R-:W-:Y:S01]  /*48e0*/  VIADD R0, R8, 0x80 ;  /* 0x0000008008007836 */ /* 0x000fe20000000000 */
[----:B------:R-:W-:Y:S02]  /*48f0*/  @P0 LOP3.LUT R4, R5, 0xffff, RZ, 0xc0, !PT ;  /* 0x0000ffff05040812 */ /* 0x000fe400078ec0ff */
[----:B------:R-:W-:Y:S02]  /*4900*/  @P0 R2UR UR6, R2 ;  /* 0x00000000020602ca */ /* 0x000fe400000e0000 */
[----:B------:R-:W-:Y:S02]  /*4910*/  PRMT R0, RZ, 0x654, R0 ;  /* 0x00000654ff007816 */ /* 0x000fe40000000000 */
[----:B------:R-:W-:Y:S02]  /*4920*/  @P0 R2UR UR5, R4 ;  /* 0x00000000040502ca */ /* 0x000fe400000e0000 */
[----:B------:R2:W-:Y:S03]  /*4930*/  SYNCS.ARRIVE.TRANS64.RED.A1T0 RZ, [R0+URZ], RZ ;  /* 0x000000ff00ff79a7 */ /* 0x0005e600081004ff */
[----:B------:R-:W-:Y:S04]  /*4940*/  @UP2 UMOV UR29, UR4 ;  /* 0x00000004001d2c82 */ /* 0x000fe80008000000 */
[----:B------:R-:W-:Y:S04]  /*4950*/  @UP2 UMOV UR14, UR6 ;  /* 0x00000006000e2c82 */ /* 0x000fe80008000000 */
[----:B------:R-:W-:Y:S01]  /*4960*/  @UP2 UMOV UR13, UR5 ;  /* 0x00000005000d2c82 */ /* 0x000fe20008000000 */
[----:B------:R-:W-:Y:S05]  /*4970*/  BRA.U !UP0, `(.L_x_85) ;  /* 0x0000000108c07547 */ /* 0x000fea000b800000 */
[----:B------:R-:W-:Y:S02]  /*4980*/  UIMAD.WIDE.U32 UR18, UR13, UR51, URZ ;  /* 0x000000330d1272a5 */ /* 0x000fe4000f8e00ff */
[----:B------:R-:W-:Y:S02]  /*4990*/  UP2UR UR16, UPR, URZ, 0x4 ;  /* 0x00000004ff107883 */ /* 0x000fe40008000000 */
[----:B------:R-:W-:Y:S02]  /*49a0*/  UISETP.NE.AND UP2, UPT, UR50, 0x1, UPT ;  /* 0x000000013200788c */ /* 0x000fe4000bf45270 */
[----:B------:R-:W-:Y:S02]  /*49b0*/  UIMAD.WIDE.U32 UR26, UR14, UR48, URZ ;  /* 0x000000300e1a72a5 */ /* 0x000fe4000f8e00ff */
[----:B------:R-:W-:Y:S02]  /*49c0*/  USEL UR4, UR37, UR39, !UP2 ;  /* 0x0000002725047287 */ /* 0x000fe4000d000000 */
[----:B------:R-:W-:Y:S02]  /*49d0*/  UISETP.NE.AND UP0, UPT, UR15, 0x1, UPT ;  /* 0x000000010f00788c */ /* 0x000fe4000bf05270 */
[----:B------:R-:W-:Y:S02]  /*49e0*/  UP2UR UR20, UPR, URZ, 0x2 ;  /* 0x00000002ff147883 */ /* 0x000fe40008000000 */
[----:B------:R-:W-:Y:S02]  /*49f0*/  UISETP.NE.AND UP1, UPT, UR45, 0x1, UPT ;  /* 0x000000012d00788c */ /* 0x000fe4000bf25270 */
[----:B-1----:R-:W-:Y:S02]  /*4a00*/  UIMAD.WIDE.U32 UR8, UR4, UR22, URZ ;  /* 0x00000016040872a5 */ /* 0x002fe4000f8e00ff */
[----:B------:R-:W-:Y:S01]  /*4a10*/  USEL UR7, UR38, UR46, !UP0 ;  /* 0x0000002e26077287 */ /* 0x000fe2000c000000 */
[----:B------:R-:W-:Y:S02]  /*4a20*/  UMOV UR5, UR19 ;  /* 0x0000001300057c82 */ /* 0x000fe40008000000 */
[----:B------:R-:W-:Y:S02]  /*4a30*/  USHF.R.U32.HI UR6, URZ, UR47, UR5 ;  /* 0x0000002fff067299 */ /* 0x000fe40008011605 */
[----:B------:R-:W-:Y:S02]  /*4a40*/  UIMAD.WIDE.U32 UR10, UR7, UR22, URZ ;  /* 0x00000016070a72a5 */ /* 0x000fe4000f8e00ff */
[----:B------:R-:W-:Y:S02]  /*4a50*/  USEL UR6, UR13, UR6, !UP2 ;  /* 0x000000060d067287 */ /* 0x000fe4000d000000 */
[----:B------:R-:W-:Y:S01]  /*4a60*/  UISETP.NE.AND UP2, UPT, UR16, URZ, UPT ;  /* 0x000000ff1000728c */ /* 0x000fe2000bf45270 */
[----:B------:R-:W-:Y:S02]  /*4a70*/  UMOV UR5, UR27 ;  /* 0x0000001b00057c82 */ /* 0x000fe40008000000 */
[----:B------:R-:W-:Y:S03]  /*4a80*/  USHF.R.U32.HI UR12, URZ, UR49, UR5 ;  /* 0x00000031ff0c7299 */ /* 0x000fe60008011605 */
[----:B------:R-:W-:Y:S02]  /*4a90*/  UMOV UR5, UR9 ;  /* 0x0000000900057c82 */ /* 0x000fe40008000000 */
[----:B------:R-:W-:Y:S03]  /*4aa0*/  @UP1 USHF.R.U32.HI UR4, URZ, UR23, UR5 ;  /* 0x00000017ff041299 */ /* 0x000fe60008011605 */
[----:B------:R-:W-:Y:S01]  /*4ab0*/  UMOV UR5, UR11 ;  /* 0x0000000b00057c82 */ /* 0x000fe20008000000 */
[----:B------:R-:W-:Y:S02]  /*4ac0*/  UIMAD UR4, UR45, UR4, URZ ;  /* 0x000000042d0472a4 */ /* 0x000fe4000f8e02ff */
[----:B------:R-:W-:Y:S02]  /*4ad0*/  @UP1 USHF.R.U32.HI UR7, URZ, UR23, UR5 ;  /* 0x00000017ff071299 */ /* 0x000fe40008011605 */
[----:B------:R-:W-:Y:S02]  /*4ae0*/  USEL UR5, UR14, UR12, !UP0 ;  /* 0x0000000c0e057287 */ /* 0x000fe4000c000000 */
[----:B------:R-:W-:Y:S02]  /*4af0*/  UIMAD.WIDE.U32 UR10, UR6, UR22, URZ ;  /* 0x00000016060a72a5 */ /* 0x000fe4000f8e00ff */
[----:B------:R-:W-:Y:S02]  /*4b00*/  UIMAD UR8, UR45, UR7, URZ ;  /* 0x000000072d0872a4 */ /* 0x000fe4000f8e02ff */
[----:B------:R-:W-:Y:S03]  /*4b10*/  UISETP.GE.AND UP0, UPT, UR6, UR4, UPT ;  /* 0x000000040600728c */ /* 0x000fe6000bf06270 */
[----:B------:R-:W-:Y:S01]  /*4b20*/  UMOV UR4, UR11 ;  /* 0x0000000b00047c82 */ /* 0x000fe20008000000 */
[----:B------:R-:W-:Y:S02]  /*4b30*/  UISETP.GE.OR UP0, UPT, UR5, UR8, UP0 ;  /* 0x000000080500728c */ /* 0x000fe40008706670 */
[----:B------:R-:W-:Y:S02]  /*4b40*/  USHF.R.U32.HI UR4, URZ, UR23, UR4 ;  /* 0x00000017ff047299 */ /* 0x000fe40008011604 */
[----:B------:R-:W-:Y:S02]  /*4b50*/  UIMAD.WIDE.U32 UR8, UR5, UR22, URZ ;  /* 0x00000016050872a5 */ /* 0x000fe4000f8e00ff */
[----:B------:R-:W-:Y:S04]  /*4b60*/  USEL UR10, UR6, UR4, !UP1 ;  /* 0x00000004060a7287 */ /* 0x000fe8000c800000 */
[----:B------:R-:W-:Y:S01]  /*4b70*/  UIADD3 UR11, UPT, UPT, -UR10, URZ, URZ ;  /* 0x000000ff0a0b7290 */ /* 0x000fe2000fffe1ff */
[----:B------:R-:W-:Y:S02]  /*4b80*/  @!UP0 UMOV UR4, UR9 ;  /* 0x0000000900048c82 */ /* 0x000fe40008000000 */
[----:B------:R-:W-:Y:S02]  /*4b90*/  @!UP0 USHF.R.U32.HI UR4, URZ, UR23, UR4 ;  /* 0x00000017ff048299 */ /* 0x000fe40008011604 */
[----:B------:R-:W-:Y:S02]  /*4ba0*/  UIMAD UR8, UR45, UR11, UR6 ;  /* 0x0000000b2d0872a4 */ /* 0x000fe4000f8e0206 */
[----:B------:R-:W-:Y:S02]  /*4bb0*/  @!UP0 USEL UR4, UR5, UR4, !UP1 ;  /* 0x0000000405048287 */ /* 0x000fe4000c800000 */
[----:B------:R-:W-:Y:S02]  /*4bc0*/  UISETP.NE.AND UP1, UPT, UR20, URZ, UPT ;  /* 0x000000ff1400728c */ /* 0x000fe4000bf25270 */
[----:B------:R-:W-:Y:S02]  /*4bd0*/  @!UP0 UIMAD UR7, UR7, UR8, UR4 ;  /* 0x00000008070782a4 */ /* 0x000fe4000f8e0204 */
[----:B------:R-:W-:Y:S02]  /*4be0*/  @!UP0 UIADD3 UR9, UPT, UPT, UR10, -UR4, URZ ;  /* 0x800000040a098290 */ /* 0x000fe4000fffe0ff */
[----:B------:R-:W-:Y:S02]  /*4bf0*/  UIADD3 UR8, UPT, UPT, -UR6, URZ, URZ ;  /* 0x000000ff06087290 */ /* 0x000fe4000fffe1ff */
[----:B------:R-:W-:Y:S02]  /*4c00*/  UIADD3 UR4, UPT, UPT, -UR5, URZ, URZ ;  /* 0x000000ff05047290 */ /* 0x000fe4000fffe1ff */
[----:B------:R-:W-:Y:S03]  /*4c10*/  @!UP0 UIMAD UR6, UR9, UR45, UR5 ;  /* 0x0000002d090682a4 */ /* 0x000fe6000f8e0205 */
[----:B------:R-:W-:Y:S01]  /*4c20*/  @!UP0 UMOV UR5, UR7 ;  /* 0x0000000700058c82 */ /* 0x000fe20008000000 */
[----:B------:R-:W-:Y:S02]  /*4c30*/  UIMAD UR7, UR15, UR4, UR14 ;  /* 0x000000040f0772a4 */ /* 0x000fe4000f8e020e */
[----:B------:R-:W-:Y:S02]  /*4c40*/  UIMAD UR4, UR50, UR8, UR13 ;  /* 0x00000008320472a4 */ /* 0x000fe4000f8e020d */
[----:B------:R-:W-:Y:S02]  /*4c50*/  UIMAD UR14, UR5, UR15, UR7 ;  /* 0x0000000f050e72a4 */ /* 0x000fe4000f8e0207 */
[----:B------:R-:W-:Y:S11]  /*4c60*/  UIMAD UR13, UR6, UR50, UR4 ;  /* 0x00000032060d72a4 */ /* 0x000ff6000f8e0204 */
[----:B------:R-:W-:Y:S01]  /*4c70*/  @!UPT UIADD3 URZ, UPT, UPT, URZ, URZ, URZ ;  /* 0x000000fffffff290 */ /* 0x000fe2000fffe0ff */
.L_x_85:
[----:B------:R-:W3:Y:S01]  /*4c80*/  @!UP4 LDCU.128 UR8, c[0x0][0xb10] ;  /* 0x00016200ff08c7ac */ /* 0x000ee20008000c00 */
[----:B------:R-:W-:Y:S01]  /*4c90*/  IMAD.MOV.U32 R5, RZ, RZ, 0x1 ;  /* 0x00000001ff057424 */ /* 0x000fe200078e00ff */
[----:B------:R-:W-:Y:S04]  /*4ca0*/  ISETP.NE.U32.AND P0, PT, RZ, UR30, PT ;  /* 0x0000001eff007c0c */ /* 0x000fe8000bf05070 */
[----:B------:R-:W-:Y:S01]  /*4cb0*/  ISETP.NE.AND.EX P0, PT, RZ, UR31, PT, P0 ;  /* 0x0000001fff007c0c */ /* 0x000fe2000bf05300 */
[----:B------:R-:W4:Y:S01]  /*4cc0*/  @!UP4 LDCU UR5, c[0x0][0xb0c] ;  /* 0x00016180ff05c7ac */ /* 0x000f220008000800 */
[----:B------:R-:W-:Y:S01]  /*4cd0*/  SHF.L.U32 R5, R5, 0x1f, RZ ;  /* 0x0000001f05057819 */ /* 0x000fe200000006ff */
[----:B------:R-:W-:Y:S02]  /*4ce0*/  USHF.L.U32 UR43, UR28, 0x7, URZ ;  /* 0x000000071c2b7899 */ /* 0x000fe400080006ff */
[----:B------:R-:W-:Y:S02]  /*4cf0*/  USHF.L.U32 UR42, UR24, 0x8, URZ ;  /* 0x00000008182a7899 */ /* 0x000fe400080006ff */
[----:B---3--:R-:W-:Y:S07]  /*4d00*/  UIMAD.WIDE.U32 UR6, UR14, UR8, URZ ;  /* 0x000000080e0672a5 */ /* 0x008fee000f8e00ff */
[----:B------:R-:W-:Y:S01]  /*4d10*/  @!UP4 UMOV UR4, UR7 ;  /* 0x000000070004cc82 */ /* 0x000fe20008000000 */
[----:B----4-:R-:W-:Y:S02]  /*4d20*/  @!UP4 UISETP.NE.AND UP0, UPT, UR5, 0x1, UPT ;  /* 0x000000010500c88c */ /* 0x010fe4000bf05270 */
[----:B------:R-:W-:Y:S02]  /*4d30*/  @!UP4 USHF.R.U32.HI UR4, URZ, UR9, UR4 ;  /* 0x00000009ff04c299 */ /* 0x000fe40008011604 */
[----:B------:R-:W-:Y:S02]  /*4d40*/  UIMAD.WIDE.U32 UR6, UR13, UR11, URZ ;  /* 0x0000000b0d0672a5 */ /* 0x000fe4000f8e00ff */
[----:B------:R-:W-:Y:S02]  /*4d50*/  @!UP4 USEL UR8, UR14, UR4, !UP0 ;  /* 0x000000040e08c287 */ /* 0x000fe4000c000000 */
[----:B------:R-:W-:Y:S03]  /*4d60*/  @!UP4 UISETP.NE.AND UP0, UPT, UR10, 0x1, UPT ;  /* 0x000000010a00c88c */ /* 0x000fe6000bf05270 */
[----:B------:R-:W-:Y:S02]  /*4d70*/  @!UP4 UMOV UR6, UR7 ;  /* 0x000000070006cc82 */ /* 0x000fe40008000000 */
[----:B------:R-:W3:Y:S02]  /*4d80*/  @!UP4 LDCU UR4, c[0x0][0xb20] ;  /* 0x00016400ff04c7ac */ /* 0x000ee40008000800 */
[----:B---3--:R-:W-:Y:S04]  /*4d90*/  @!UP4 USHF.R.U32.HI UR6, URZ, UR4, UR6 ;  /* 0x00000004ff06c299 */ /* 0x008fe80008011606 */
[----:B------:R-:W-:Y:S04]  /*4da0*/  @!UP4 USEL UR6, UR13, UR6, !UP0 ;  /* 0x000000060d06c287 */ /* 0x000fe8000c000000 */
[----:B------:R-:W-:Y:S02]  /*4db0*/  @!UP4 UIADD3 UR4, UPT, UPT, -UR8, UR6, URZ ;  /* 0x000000060804c290 */ /* 0x000fe4000fffe1ff */
[----:B------:R-:W-:Y:S02]  /*4dc0*/  @!UP4 UIADD3 UR6, UPT, UPT, UR8, -UR6, URZ ;  /* 0x800000060806c290 */ /* 0x000fe4000fffe0ff */
[----:B------:R-:W-:Y:S02]  /*4dd0*/  @!UP4 UIMAD UR14, UR4, UR5, UR14 ;  /* 0x00000005040ec2a4 */ /* 0x000fe4000f8e020e */
[----:B------:R-:W-:Y:S01]  /*4de0*/  @!UP4 UIMAD UR13, UR6, UR10, UR13 ;  /* 0x0000000a060dc2a4 */ /* 0x000fe2000f8e020d */
[----:B------:R-:W-:Y:S11]  /*4df0*/  BRA.U UP3, `(.L_x_86) ;  /* 0x0000000103107547 */ /* 0x000ff6000b800000 */
[----:B--2---:R-:W-:Y:S04]  /*4e00*/  MOV R0, UR53 ;  /* 0x0000003500007c02 */ /* 0x004fe80008000f00 */
[----:B------:R-:W-:Y:S04]  /*4e10*/  SHF.L.U32 R7, R0, 0x1f, RZ ;  /* 0x0000001f00077819 */ /* 0x000fe800000006ff */
[----:B------:R-:W2:Y:S02]  /*4e20*/  SYNCS.PHASECHK.TRANS64.TRYWAIT P1, [UR21+0x68], R7 ;  /* 0x00006807ff0075a7 */ /* 0x000ea40008021115 */
[----:B--2---:R-:W-:Y:S05]  /*4e30*/  @!P1 BRA `(.L_x_87) ;  /* 0x0000009c00389947 */ /* 0x004fea0003800000 */
.L_x_86:
[----:B------:R-:W-:Y:S05]  /*4e40*/  BRA.U !UP5, `(.L_x_88) ;  /* 0x000000010d387547 */ /* 0x000fea000b800000 */
[----:B------:R-:W-:Y:S01]  /*4e50*/  UPLOP3.LUT UP1, UPT, UPT, UPT, UP6, 0x80, 0x8 ;  /* 0x000000000008789c */ /* 0x000fe20003f2f060 */
[----:B--2---:R-:W-:Y:S01]  /*4e60*/  HFMA2 R0, -RZ, RZ, 0, 5.9604644775390625e-08 ;  /* 0x00000001ff007431 */ /* 0x004fe200000001ff */
[----:B------:R-:W2:Y:S01]  /*4e70*/  LDCU.64 UR8, c[0x0][0x358] ;  /* 0x00006b00ff0877ac */ /* 0x000ea20008000a00 */
[----:B------:R-:W-:Y:S03]  /*4e80*/  IMAD.MOV.U32 R90, RZ, RZ, 0x1 ;  /* 0x00000001ff5a7424 */ /* 0x000fe600078e00ff */
[----:B------:R-:W-:Y:S05]  /*4e90*/  PLOP3.LUT P1, PT, PT, PT, UP1, 0x80, 0x8 ;  /* 0x000000000008781c */ /* 0x000fea0003f2f018 */
[----:B------:R-:W3:Y:S01]  /*4ea0*/  @UP1 LDCU.64 UR4, c[0x0][0x888] ;  /* 0x00011100ff0417ac */ /* 0x000ee20008000a00 */
[----:B------:R-:W-:Y:S07]  /*4eb0*/  @UP1 UIMAD UR6, UR36, UR30, URZ ;  /* 0x0000001e240612a4 */ /* 0x000fee000f8e02ff */
[----:B------:R-:W-:Y:S01]  /*4ec0*/  @!P1 PRMT R90, R0, 0x7610, R90 ;  /* 0x00007610005a9816 */ /* 0x000fe2000000005a */
[----:B---3--:R-:W-:Y:S06]  /*4ed0*/  @UP1 UIMAD.WIDE UR4, UR6, 0x4, UR4 ;  /* 0x00000004060418a5 */ /* 0x008fec000f8e0204 */
[----:B------:R-:W-:Y:S01]  /*4ee0*/  IMAD.U32 R6, RZ, RZ, UR4 ;  /* 0x00000004ff067e24 */ /* 0x000fe2000f8e00ff */
[----:B------:R-:W-:Y:S04]  /*4ef0*/  MOV R7, UR5 ;  /* 0x0000000500077c02 */ /* 0x000fe80008000f00 */
[----:B------:R-:W3:Y:S01]  /*4f00*/  @!UP1 LDCU UR4, c[0x0][0x880] ;  /* 0x00011000ff0497ac */ /* 0x000ee20008000800 */
[----:B--2--5:R4:W5:Y:S02]  /*4f10*/  @P1 LDG.E R45, desc[UR8][R6.64] ;  /* 0x00000008062d1981 */ /* 0x024964000c1e1900 */
[----:B---34-:R-:W-:Y:S07]  /*4f20*/  @!P1 IMAD.U32 R45, RZ, RZ, UR4 ;  /* 0x00000004ff2d9e24 */ /* 0x018fee000f8e00ff */
.L_x_88:
[----:B-----5:R-:W-:Y:S01]  /*4f30*/  @!P0 FSETP.EQ.AND P2, PT, R45, RZ, PT ;  /* 0x000000ff2d00820b */ /* 0x020fe20003f42000 */
[----:B------:R-:W-:Y:S01]  /*4f40*/  @!UPT UIADD3 URZ, UPT, UPT, URZ, URZ, URZ ;  /* 0x000000fffffff290 */ /* 0x000fe2000fffe0ff */
[----:B------:R-:W-:Y:S11]  /*4f50*/  @!P0 BRA `(.L_x_89) ;  /* 0x0000000000148947 */ /* 0x000ff60003800000 */
[----:B------:R-:W-:Y:S02]  /*4f60*/  LOP3.LUT P0, RZ, R90, 0xff, RZ, 0xc0, !PT ;  /* 0x000000ff5aff7812 */ /* 0x000fe4000780c0ff */
[----:B------:R-:W-:Y:S04]  /*4f70*/  PLOP3.LUT P2, PT, PT, PT, UP1, 0x80, 0x8 ;  /* 0x000000000008781c */ /* 0x000fe80003f4f018 */
[----:B------:R-:W-:Y:S07]  /*4f80*/  PLOP3.LUT P2, PT, P2, PT, PT, 0x8, 0x80 ;  /* 0x000000000080781c */ /* 0x000fee000174e170 */
[----:B------:R-:W-:Y:S11]  /*4f90*/  @P0 FSETP.EQ.AND P2, PT, R45, RZ, PT ;  /* 0x000000ff2d00020b */ /* 0x000ff60003f42000 */
[----:B------:R-:W-:Y:S02]  /*4fa0*/  @!UPT UIADD3 URZ, UPT, UPT, URZ, URZ, URZ ;  /* 0x000000fffffff290 */ /* 0x000fe4000fffe0ff */
.L_x_89:
[----:B------:R-:W3:Y:S01]  /*4fb0*/  SYNCS.PHASECHK.TRANS64.TRYWAIT P0, [UR21+0x40], R5 ;  /* 0x00004005ff0075a7 */ /* 0x000ee20008001115 */
[----:B------:R-:W-:Y:S04]  /*4fc0*/  ELECT P1, URZ, PT ;  /* 0x0000000000ff782f */ /* 0x000fe80003820000 */
[----:B------:R-:W-:Y:S01]  /*4fd0*/  PLOP3.LUT P1, PT, P2, P1, PT, 0xf2, 0x2f ;  /* 0x00000000002f781c */ /* 0x000fe20001723e72 */
[----:B------:R-:W-:Y:S01]  /*4fe0*/  @!UPT UIADD3 URZ, UPT, UPT, URZ, URZ, URZ ;  /* 0x000000fffffff290 */ /* 0x000fe2000fffe0ff */
[----:B---3--:R-:W-:Y:S11]  /*4ff0*/  @!P0 BRA `(.L_x_90) ;  /* 0x0000009800e08947 */ /* 0x008ff60003800000 */
.L_x_208:
[----:B------:R-:W-:Y:S01]  /*5000*/  @!P1 IADD3 R2, P0, PT, R12, 0x580, RZ ;  /* 0x000005800c029810 */ /* 0x000fe20007f1e0ff */
[----:B------:R-:W-:Y:S01]  /*5010*/  VOTEU.ALL UP0, P1 ;  /* 0x0000000000ff7886 */ /* 0x000fe20000800000 */
[----:B------:R-:W-:Y:S01]  /*5020*/  UMOV UR6, 0x0 ;  /* 0x0000000000067882 */ /* 0x000fe20000000000 */
[----:B------:R-:W-:Y:S01]  /*5030*/  UMOV UR7, 0x10000000 ;  /* 0x1000000000077882 */ /* 0x000fe20000000000 */
[----:B------:R-:W-:Y:S01]  /*5040*/  @!P1 R2UR UR5, R2 ;  /* 0x00000000020592ca */ /* 0x000fe200000e0000 */
[----:B--2---:R-:W-:Y:S01]  /*5050*/  @!P1 IMAD.X R0, RZ, RZ, R13, P0 ;  /* 0x000000ffff009224 */ /* 0x004fe200000e060d */
[----:B------:R-:W-:Y:S01]  /*5060*/  @!UP0 UIADD3 UR40, UPT, UPT, UR21, 0x400, URZ ;  /* 0x0000040015288890 */ /* 0x000fe2000fffe0ff */
[----:B------:R-:W-:Y:S01]  /*5070*/  VOTEU.ALL UP0, P1 ;  /* 0x0000000000ff7886 */ /* 0x000fe20000800000 */
[----:B------:R-:W-:Y:S02]  /*5080*/  UMOV UR44, UR36 ;  /* 0x00000024002c7c82 */ /* 0x000fe40008000000 */
[----:B------:R-:W-:Y:S01]  /*5090*/  @!P1 R2UR UR4, R0 ;  /* 0x00000000000492ca */ /* 0x000fe200000e0000 */
[----:B------:R-:W-:Y:S06]  /*50a0*/  @!P1 IMAD.MOV.U32 R0, RZ, RZ, 0x4000 ;  /* 0x00004000ff009424 */ /* 0x000fec00078e00ff */
[----:B------:R-:W-:Y:S06]  /*50b0*/  IMAD.U32 R6, RZ, RZ, UR5 ;  /* 0x00000005ff067e24 */ /* 0x000fec000f8e00ff */
[----:B------:R-:W-:Y:S01]  /*50c0*/  IMAD.U32 R7, RZ, RZ, UR4 ;  /* 0x00000004ff077e24 */ /* 0x000fe2000f8e00ff */
[----:B------:R-:W-:Y:S04]  /*50d0*/  @!P1 R2UR UR4, R6 ;  /* 0x00000000060492ca */ /* 0x000fe800000e0000 */
[----:B------:R-:W-:Y:S11]  /*50e0*/  @!P1 R2UR UR5, R7 ;  /* 0x00000000070592ca */ /* 0x000ff600000e0000 */
[----:B------:R-:W-:Y:S02]  /*50f0*/  @!UPT UIADD3 URZ, UPT, UPT, URZ, URZ, URZ ;  /* 0x000000fffffff290 */ /* 0x000fe4000fffe0ff */
[----:B------:R2:W-:Y:S01]  /*5100*/  @!UP0 UTMALDG.3D [UR40], [UR4], desc[UR6] ;  /* 0x00000628040085b4 */ /* 0x0005e20008011000 */
[----:B------:R3:W-:Y:S01]  /*5110*/  @!P1 SYNCS.ARRIVE.TRANS64.RED.A0TR RZ, [UR21+0x20], R0 ;  /* 0x00002000ffff99a7 */ /* 0x0007e20008300415 */
[----:B--2---:R-:W-:Y:S09]  /*5120*/  UPRMT UR6, UR52, 0x654, UR41 ;  /* 0x0000065434067896 */ /* 0x004ff20008000029 */
[----:B------:R-:W-:Y:S01]  /*5130*/  SYNCS.ARRIVE.TRANS64.RED.A1T0 RZ, [UR6], RZ ;  /* 0x000000ffffff79a7 */ /* 0x000fe20008100406 */
[----:B------:R-:W2:Y:S02]  /*5140*/  SYNCS.PHASECHK.TRANS64.TRYWAIT P0, [UR21+0x48], R5 ;  /* 0x00004805ff0075a7 */ /* 0x000ea40008001115 */
[----:B--23--:R-:W-:Y:S05]  /*5150*/  @!P0 BRA `(.L_x_91) ;  /* 0x0000009800a08947 */ /* 0x00cfea0003800000 */
.L_x_210:
[----:B------:R-:W-:Y:S01]  /*5160*/  @!P1 IADD3 R2, P0, PT, R12, 0x580, RZ ;  /* 0x000005800c029810 */ /* 0x000fe20007f1e0ff */
[----:B------:R-:W-:Y:S01]  /*5170*/  VOTEU.ALL UP0, P1 ;  /* 0x0000000000ff7886 */ /* 0x000fe20000800000 */
[----:B------:R-:W-:Y:S01]  /*5180*/  UMOV UR8, 0x0 ;  /* 0x0000000000087882 */ /* 0x000fe20000000000 */
[----:B------:R-:W-:Y:S01]  /*5190*/  UMOV UR9, 0x10000000 ;  /* 0x1000000000097882 */ /* 0x000fe20000000000 */
[----:B------:R-:W-:Y:S01]  /*51a0*/  @!P1 R2UR UR5, R2 ;  /* 0x00000000020592ca */ /* 0x000fe200000e0000 */
[----:B--2---:R-:W-:Y:S01]  /*51b0*/  @!P1 IMAD.X R0, RZ, RZ, R13, P0 ;  /* 0x000000ffff009224 */ /* 0x004fe200000e060d */
[----:B------:R-:W-:Y:S02]  /*51c0*/  @!UP0 UIADD3 UR34, UPT, UPT, UR42, 0x20, URZ ;  /* 0x000000202a228890 */ /* 0x000fe4000fffe0ff */
[----:B------:R-:W-:Y:S02]  /*51d0*/  @!UP0 UIADD3 UR32, UPT, UPT, UR21, 0x4400, URZ ;  /* 0x0000440015208890 */ /* 0x000fe4000fffe0ff */
[----:B------:R-:W-:Y:S01]  /*51e0*/  @!P1 R2UR UR4, R0 ;  /* 0x00000000000492ca */ /* 0x000fe200000e0000 */
[----:B------:R-:W-:Y:S01]  /*51f0*/  VOTEU.ALL UP0, P1 ;  /* 0x0000000000ff7886 */ /* 0x000fe20000800000 */
[----:B------:R-:W-:Y:S01]  /*5200*/  @!P1 IMAD.MOV.U32 R0, RZ, RZ, 0x4000 ;  /* 0x00004000ff009424 */ /* 0x000fe200078e00ff */
[----:B------:R-:W-:Y:S01]  /*5210*/  UMOV UR35, UR43 ;  /* 0x0000002b00237c82 */ /* 0x000fe20008000000 */
[----:B------:R-:W-:Y:S03]  /*5220*/  UPRMT UR7, UR52, 0x654, UR33 ;  /* 0x0000065434077896 */ /* 0x000fe60008000021 */
[----:B------:R-:W-:Y:S06]  /*5230*/  IMAD.U32 R6, RZ, RZ, UR5 ;  /* 0x00000005ff067e24 */ /* 0x000fec000f8e00ff */
[----:B------:R-:W-:Y:S01]  /*5240*/  IMAD.U32 R7, RZ, RZ, UR4 ;  /* 0x00000004ff077e24 */ /* 0x000fe2000f8e00ff */
[----:B------:R-:W-:Y:S04]  /*5250*/  @!P1 R2UR UR4, R6 ;  /* 0x00000000060492ca */ /* 0x000fe800000e0000 */
[----:B------:R-:W-:Y:S11]  /*5260*/  @!P1 R2UR UR5, R7 ;  /* 0x00000000070592ca */ /* 0x000ff600000e0000 */
[----:B------:R-:W-:Y:S02]  /*5270*/  @!UPT UIADD3 URZ, UPT, UPT, URZ, URZ, URZ ;  /* 0x000000fffffff290 */ /* 0x000fe4000fffe0ff */
[----:B------:R2:W-:Y:S01]  /*5280*/  @!UP0 UTMALDG.3D [UR32], [UR4], desc[UR8] ;  /* 0x00000820040085b4 */ /* 0x0005e20008011000 */
[----:B------:R2:W-:Y:S01]  /*5290*/  @!P1 SYNCS.ARRIVE.TRANS64.RED.A0TR RZ, [UR21+0x28], R0 ;  /* 0x00002800ffff99a7 */ /* 0x0005e20008300415 */
[----:B------:R-:W-:Y:S01]  /*52a0*/  SYNCS.ARRIVE.TRANS64.RED.A1T0 RZ, [UR7], RZ ;  /* 0x000000ffffff79a7 */ /* 0x000fe20008100407 */
[----:B------:R-:W3:Y:S02]  /*52b0*/  SYNCS.PHASECHK.TRANS64.TRYWAIT P0, [UR21+0x50], R5 ;  /* 0x00005005ff0075a7 */ /* 0x000ee40008001115 */
[----:B--23--:R-:W-:Y:S05]  /*52c0*/  @!P0 BRA `(.L_x_92) ;  /* 0x00000098005c8947 */ /* 0x00cfea0003800000 */
.L_x_212:
        /* <DEDUP_REMOVED lines=10> */
[----:B------:R-:W-:Y:S01]  /*5370*/  UMOV UR27, UR43 ;  /* 0x0000002b001b7c82 */ /* 0x000fe20008000000 */
[----:B------:R-:W-:Y:S01]  /*5380*/  UMOV UR28, UR36 ;  /* 0x00000024001c7c82 */ /* 0x000fe20008000000 */
[----:B------:R-:W-:Y:S03]  /*5390*/  @!P1 IMAD.MOV.U32 R0, RZ, RZ, 0x4000 ;  /* 0x00004000ff009424 */ /* 0x000fe600078e00ff */
        /* <DEDUP_REMOVED lines=11> */
.L_x_214:
[----:B------:R-:W-:Y:S01]  /*5450*/  @!P1 IADD3 R2, P0, PT, R12, 0x580, RZ ;  /* 0x000005800c029810 */ /* 0x000fe20007f1e0ff */
[----:B------:R-:W-:Y:S01]  /*5460*/  VOTEU.ALL UP0, P1 ;  /* 0x0000000000ff7886 */ /* 0x000fe20000800000 */
[----:B------:R-:W-:Y:S01]  /*5470*/  UMOV UR8, 0x0 ;  /* 0x0000000000087882 */ /* 0x000fe20000000000 */
[----:B------:R-:W-:Y:S01]  /*5480*/  UMOV UR9, 0x10000000 ;  /* 0x1000000000097882 */ /* 0x000fe20000000000 */
[----:B------:R-:W-:Y:S01]  /*5490*/  @!P1 R2UR UR5, R2 ;  /* 0x00000000020592ca */ /* 0x000fe200000e0000 */
[----:B--2---:R-:W-:Y:S01]  /*54a0*/  @!P1 IMAD.X R0, RZ, RZ, R13, P0 ;  /* 0x000000ffff009224 */ /* 0x004fe200000e060d */
[----:B------:R-:W-:Y:S01]  /*54b0*/  @!UP0 UIADD3 UR18, UPT, UPT, UR42, 0x60, URZ ;  /* 0x000000602a128890 */ /* 0x000fe2000fffe0ff */
[----:B------:R-:W-:Y:S01]  /*54c0*/  SHF.L.U32 R4, RZ, 0x1f, RZ ;  /* 0x0000001fff047819 */ /* 0x000fe200000006ff */
        /* <DEDUP_REMOVED lines=17> */
.L_x_216:
[----:B------:R-:W-:Y:S01]  /*55e0*/  @!P1 IADD3 R2, P0, PT, R12, 0x580, RZ ;  /* 0x000005800c029810 */ /* 0x000fe20007f1e0ff */
[----:B------:R-:W-:Y:S01]  /*55f0*/  VOTEU.ALL UP0, P1 ;  /* 0x0000000000ff7886 */ /* 0x000fe20000800000 */
[----:B------:R-:W-:Y:S01]  /*5600*/  UMOV UR18, 0x0 ;  /* 0x0000000000127882 */ /* 0x000fe20000000000 */
[----:B------:R-:W-:Y:S01]  /*5610*/  UMOV UR19, 0x10000000 ;  /* 0x1000000000137882 */ /* 0x000fe20000000000 */
[----:B------:R-:W-:Y:S01]  /*5620*/  @!P1 R2UR UR5, R2 ;  /* 0x00000000020592ca */ /* 0x000fe200000e0000 */
[----:B------:R-:W-:Y:S01]  /*5630*/  @!P1 IMAD.X R0, RZ, RZ, R13, P0 ;  /* 0x000000ffff009224 */ /* 0x000fe200000e060d */
[----:B------:R-:W-:Y:S02]  /*5640*/  @!UP0 UIADD3 UR10, UPT, UPT, UR42, 0x80, URZ ;  /* 0x000000802a0a8890 */ /* 0x000fe4000fffe0ff */
[----:B------:R-:W-:Y:S02]  /*5650*/  @!UP0 UIADD3 UR8, UPT, UPT, UR21, 0x400, URZ ;  /* 0x0000040015088890 */ /* 0x000fe4000fffe0ff */
[----:B------:R-:W-:Y:S01]  /*5660*/  @!P1 R2UR UR4, R0 ;  /* 0x00000000000492ca */ /* 0x000fe200000e0000 */
[----:B------:R-:W-:Y:S01]  /*5670*/  VOTEU.ALL UP0, P1 ;  /* 0x0000000000ff7886 */ /* 0x000fe20000800000 */
[----:B------:R-:W-:Y:S01]  /*5680*/  @!P1 IMAD.MOV.U32 R0, RZ, RZ, 0x4000 ;  /* 0x00004000ff009424 */ /* 0x000fe200078e00ff */
[----:B------:R-:W-:Y:S01]  /*5690*/  UMOV UR9, UR41 ;  /* 0x0000002900097c82 */ /* 0x000fe20008000000 */
[----:B------:R-:W-:Y:S01]  /*56a0*/  UMOV UR11, UR43 ;  /* 0x0000002b000b7c82 */ /* 0x000fe20008000000 */
[----:B------:R-:W-:Y:S02]  /*56b0*/  UMOV UR12, UR36 ;  /* 0x00000024000c7c82 */ /* 0x000fe40008000000 */
[----:B------:R-:W-:Y:S06]  /*56c0*/  IMAD.U32 R6, RZ, RZ, UR5 ;  /* 0x00000005ff067e24 */ /* 0x000fec000f8e00ff */
[----:B--2---:R-:W-:Y:S01]  /*56d0*/  IMAD.U32 R7, RZ, RZ, UR4 ;  /* 0x00000004ff077e24 */ /* 0x004fe2000f8e00ff */
        /* <DEDUP_REMOVED lines=8> */
.L_x_218:
        /* <DEDUP_REMOVED lines=24> */
.L_x_220:
[----:B------:R-:W-:Y:S01]  /*58e0*/  @!P1 IADD3 R2, P0, PT, R12, 0x580, RZ ;  /* 0x000005800c029810 */ /* 0x000fe20007f1e0ff */
[----:B------:R-:W-:Y:S01]  /*58f0*/  VOTEU.ALL UP0, P1 ;  /* 0x0000000000ff7886 */ /* 0x000fe20000800000 */
[----:B------:R-:W-:Y:S01]  /*5900*/  UMOV UR6, 0x0 ;  /* 0x0000000000067882 */ /* 0x000fe20000000000 */
[----:B------:R-:W-:Y:S01]  /*5910*/  UMOV UR7, 0x10000000 ;  /* 0x1000000000077882 */ /* 0x000fe20000000000 */
[----:B------:R-:W-:Y:S01]  /*5920*/  @!P1 R2UR UR5, R2 ;  /* 0x00000000020592ca */ /* 0x000fe200000e0000 */
[----:B------:R-:W-:Y:S01]  /*5930*/  @!P1 IMAD.X R0, RZ, RZ, R13, P0 ;  /* 0x000000ffff009224 */ /* 0x000fe200000e060d */
[----:B------:R-:W-:Y:S01]  /*5940*/  @!UP0 UIADD3 UR10, UPT, UPT, UR42, 0xc0, URZ ;  /* 0x000000c02a0a8890 */ /* 0x000fe2000fffe0ff */
[----:B------:R-:W-:Y:S01]  /*5950*/  VIADD R10, R10, 0x1 ;  /* 0x000000010a0a7836 */ /* 0x000fe20000000000 */
        /* <DEDUP_REMOVED lines=17> */
.L_x_222:
[----:B------:R-:W-:Y:S01]  /*5a70*/  @!P1 IADD3 R2, P0, PT, R12, 0x580, RZ ;  /* 0x000005800c029810 */ /* 0x000fe20007f1e0ff */
[----:B------:R-:W-:Y:S01]  /*5a80*/  VOTEU.ALL UP0, P1 ;  /* 0x0000000000ff7886 */ /* 0x000fe20000800000 */
[----:B------:R-:W-:Y:S01]  /*5a90*/  UMOV UR6, 0x0 ;  /* 0x0000000000067882 */ /* 0x000fe20000000000 */
[----:B------:R-:W-:Y:S01]  /*5aa0*/  UMOV UR7, 0x10000000 ;  /* 0x1000000000077882 */ /* 0x000fe20000000000 */
[----:B------:R-:W-:Y:S01]  /*5ab0*/  @!P1 R2UR UR5, R2 ;  /* 0x00000000020592ca */ /* 0x000fe200000e0000 */
[----:B------:R-:W-:Y:S01]  /*5ac0*/  @!P1 IMAD.X R0, RZ, RZ, R13, P0 ;  /* 0x000000ffff009224 */ /* 0x000fe200000e060d */
[----:B------:R-:W-:Y:S01]  /*5ad0*/  @!UP0 UIADD3 UR10, UPT, UPT, UR42, 0xe0, URZ ;  /* 0x000000e02a0a8890 */ /* 0x000fe2000fffe0ff */
[----:B------:R-:W-:Y:S01]  /*5ae0*/  R2UR UR19, R92 ;  /* 0x000000005c1372ca */ /* 0x000fe200000e0000 */
[----:B------:R-:W-:Y:S01]  /*5af0*/  @!UP0 UIADD3 UR8, UPT, UPT, UR21, 0xc400, URZ ;  /* 0x0000c40015088890 */ /* 0x000fe2000fffe0ff */
[----:B------:R-:W-:Y:S01]  /*5b00*/  R2UR UR18, R93 ;  /* 0x000000005d1272ca */ /* 0x000fe200000e0000 */
[----:B------:R-:W-:Y:S01]  /*5b10*/  VOTEU.ALL UP0, P1 ;  /* 0x0000000000ff7886 */ /* 0x000fe20000800000 */
[----:B------:R-:W-:Y:S01]  /*5b20*/  @!P1 R2UR UR4, R0 ;  /* 0x00000000000492ca */ /* 0x000fe200000e0000 */
[----:B------:R-:W-:Y:S01]  /*5b30*/  UMOV UR9, UR17 ;  /* 0x0000001100097c82 */ /* 0x000fe20008000000 */
[----:B------:R-:W-:Y:S01]  /*5b40*/  UMOV UR11, UR43 ;  /* 0x0000002b000b7c82 */ /* 0x000fe20008000000 */
[----:B------:R-:W-:Y:S01]  /*5b50*/  UMOV UR12, UR36 ;  /* 0x00000024000c7c82 */ /* 0x000fe20008000000 */
[C---:B------:R-:W-:Y:S01]  /*5b60*/  ISETP.NE.AND P0, PT, R10.reuse, 0x2, PT ;  /* 0x000000020a00780c */ /* 0x040fe20003f05270 */
[----:B------:R-:W-:Y:S01]  /*5b70*/  UMOV UR36, UR29 ;  /* 0x0000001d00247c82 */ /* 0x000fe20008000000 */
[----:B------:R-:W-:Y:S01]  /*5b80*/  IMAD.U32 R6, RZ, RZ, UR5 ;  /* 0x00000005ff067e24 */ /* 0x000fe2000f8e00ff */
[----:B------:R-:W-:Y:S01]  /*5b90*/  UPLOP3.LUT UP3, UPT, UPT, UPT, UPT, 0x80, 0x8 ;  /* 0x000000000008789c */ /* 0x000fe20003f6f070 */
[----:B------:R-:W-:Y:S01]  /*5ba0*/  SEL R0, RZ, 0x1, P0 ;  /* 0x00000001ff007807 */ /* 0x000fe20000000000 */
[----:B------:R-:W-:Y:S01]  /*5bb0*/  UIADD3 UR24, UPT, UPT, UR13, UR19, URZ ;  /* 0x000000130d187290 */ /* 0x000fe2000fffe0ff */
[----:B------:R-:W-:Y:S01]  /*5bc0*/  SEL R10, R10, RZ, P0 ;  /* 0x000000ff0a0a7207 */ /* 0x000fe20000000000 */
[----:B------:R-:W-:Y:S01]  /*5bd0*/  UIADD3 UR28, UPT, UPT, UR14, UR18, URZ ;  /* 0x000000120e1c7290 */ /* 0x000fe2000fffe0ff */
[----:B------:R-:W-:Y:S01]  /*5be0*/  LOP3.LUT R9, R9, R0, RZ, 0x3c, !PT ;  /* 0x0000000009097212 */ /* 0x000fe200078e3cff */
[----:B--2---:R-:W-:Y:S01]  /*5bf0*/  IMAD.U32 R7, RZ, RZ, UR4 ;  /* 0x00000004ff077e24 */ /* 0x004fe2000f8e00ff */
[----:B------:R-:W-:Y:S04]  /*5c00*/  @!P1 R2UR UR4, R6 ;  /* 0x00000000060492ca */ /* 0x000fe800000e0000 */
[----:B------:R-:W-:Y:S11]  /*5c10*/  @!P1 R2UR UR5, R7 ;  /* 0x00000000070592ca */ /* 0x000ff600000e0000 */
[----:B------:R-:W-:Y:S02]  /*5c20*/  @!UPT UIADD3 URZ, UPT, UPT, URZ, URZ, URZ ;  /* 0x000000fffffff290 */ /* 0x000fe4000fffe0ff */
[----:B------:R2:W-:Y:S01]  /*5c30*/  @!UP0 UTMALDG.3D [UR8], [UR4], desc[UR6] ;  /* 0x00000608040085b4 */ /* 0x0005e20008011000 */
[----:B------:R2:W-:Y:S01]  /*5c40*/  @!P1 SYNCS.ARRIVE.TRANS64.RED.A0TR RZ, [UR21+0x38], R3 ;  /* 0x00003803ffff99a7 */ /* 0x0005e20008300415 */
[----:B------:R-:W-:Y:S01]  /*5c50*/  SYNCS.ARRIVE.TRANS64.RED.A1T0 RZ, [UR16], RZ ;  /* 0x000000ffffff79a7 */ /* 0x000fe20008100410 */
[----:B------:R-:W-:Y:S05]  /*5c60*/  BRA.U UP2, `(.L_x_98) ;  /* 0xffffffe902c87547 */ /* 0x000fea000b83ffff */
[----:B------:R-:W3:Y:S02]  /*5c70*/  SYNCS.PHASECHK.TRANS64.TRYWAIT P0, [UR21+0x40], R5 ;  /* 0x00004005ff0075a7 */ /* 0x000ee40008001115 */
[----:B---3--:R-:W-:Y:S05]  /*5c80*/  @!P0 BRA `(.L_x_99) ;  /* 0x00000090007c8947 */ /* 0x008fea0003800000 */
.L_x_224:
[----:B------:R-:W4:Y:S02]  /*5c90*/  SYNCS.PHASECHK.TRANS64.TRYWAIT P0, [UR21+0x48], R5 ;  /* 0x00004805ff0075a7 */ /* 0x000f240008001115 */
[----:B----4-:R-:W-:Y:S05]  /*5ca0*/  @!P0 BRA `(.L_x_100) ;  /* 0x00000090008c8947 */ /* 0x010fea0003800000 */
.L_x_226:
[----:B------:R-:W4:Y:S01]  /*5cb0*/  SYNCS.PHASECHK.TRANS64.TRYWAIT P0, [UR21+0x50], R5 ;  /* 0x00005005ff0075a7 */ /* 0x000f220008001115 */
[----:B---3--:R-:W-:Y:S01]  /*5cc0*/  HFMA2 R0, -RZ, RZ, 0, 5.9604644775390625e-08 ;  /* 0x00000001ff007431 */ /* 0x008fe200000001ff */
[----:B----4-:R-:W-:Y:S06]  /*5cd0*/  @!P0 BRA `(.L_x_101) ;  /* 0x0000009000988947 */ /* 0x010fec0003800000 */
.L_x_228:
[----:B---3--:R-:W-:Y:S02]  /*5ce0*/  MOV R2, UR21 ;  /* 0x0000001500027c02 */ /* 0x008fe40008000f00 */
[----:B--2---:R-:W-:-:S07]  /*5cf0*/  SHF.L.U32 R3, R0, 0x1f, RZ ;  /* 0x0000001f00037819 */ /* 0x004fce00000006ff */
.L_x_102:
[----:B--2---:R2:W3:Y:S02]  /*5d00*/  SYNCS.PHASECHK.TRANS64.TRYWAIT P0, [R2+URZ+0x58], R3 ;  /* 0x00005803020075a7 */ /* 0x0044e400080011ff */
[----:B---3--:R-:W-:Y:S05]  /*5d10*/  @!P0 NANOSLEEP.SYNCS 0x989680 ;  /* 0x009896800000895d */ /* 0x008fea0003900000 */
[----:B------:R-:W3:Y:S02]  /*5d20*/  @!P0 SYNCS.PHASECHK.TRANS64 P0, [R2+URZ+0x58], R3 ;  /* 0x00005803020085a7 */ /* 0x000ee400080010ff */
[----:B-1-3--:R-:W-:Y:S05]  /*5d30*/  @P0 EXIT ;  /* 0x000000000000094d */ /* 0x00afea0003800000 */
[----:B------:R-:W-:Y:S05]  /*5d40*/  BRA `(.L_x_102) ;  /* 0xfffffffc00ec7947 */ /* 0x000fea000383ffff */
.L_x_83:
[----:B------:R-:W-:-:S06]  /*5d50*/  UISETP.GE.AND UP0, UPT, UR18, 0x4, UPT ;  /* 0x000000041200788c */ /* 0x000fcc000bf06270 */
[----:B------:R-:W-:-:S13]  /*5d60*/  PLOP3.LUT P0, PT, PT, PT, UP0, 0x80, 0x8 ;  /* 0x000000000008781c */ /* 0x000fda0003f0f008 */
[----:B-1----:R-:W-:Y:S05]  /*5d70*/  @!P0 EXIT ;  /* 0x000000000000894d */ /* 0x002fea0003800000 */
[----:B------:R-:W-:Y:S01]  /*5d80*/  BAR.SYNC.DEFER_BLOCKING 0x6, 0xa0 ;  /* 0x0182800000007b1d */ /* 0x000fe20000010000 */
[C---:B------:R-:W-:Y:S01]  /*5d90*/  IMAD.SHL.U32 R3, R107.reuse, 0x20, RZ ;  /* 0x000000206b037824 */ /* 0x040fe200078e00ff */
[C---:B------:R-:W-:Y:S01]  /*5da0*/  LOP3.LUT R89, R107.reuse, 0x1, RZ, 0xc0, !PT ;  /* 0x000000016b597812 */ /* 0x040fe200078ec0ff */
[C---:B------:R-:W-:Y:S01]  /*5db0*/  IMAD.U32 R37, R107.reuse, 0x10000, RZ ;  /* 0x000100006b257824 */ /* 0x040fe200078e00ff */
[----:B------:R-:W-:Y:S01]  /*5dc0*/  MOV R106, 0x2 ;  /* 0x00000002006a7802 */ /* 0x000fe20000000f00 */
[----:B------:R-:W-:Y:S01]  /*5dd0*/  IMAD.SHL.U32 R88, R107, 0x4, RZ ;  /* 0x000000046b587824 */ /* 0x000fe200078e00ff */
[----:B------:R-:W-:Y:S01]  /*5de0*/  UMOV UR43, 0x400 ;  /* 0x00000400002b7882 */ /* 0x000fe20000000000 */
[----:B------:R-:W1:Y:S01]  /*5df0*/  LDCU.64 UR4, c[0x0][0x890] ;  /* 0x00011200ff0477ac */ /* 0x000e620008000a00 */
[----:B------:R-:W2:Y:S01]  /*5e00*/  LDC.64 R86, c[0x0][0x8b0] ;  /* 0x00022c00ff567b82 */ /* 0x000ea20000000a00 */
[----:B------:R-:W-:Y:S01]  /*5e10*/  ISETP.NE.U32.AND P0, PT, R89, 0x1, PT ;  /* 0x000000015900780c */ /* 0x000fe20003f05070 */
[----:B------:R-:W-:Y:S01]  /*5e20*/  IMAD.MOV.U32 R105, RZ, RZ, 0x4 ;  /* 0x00000004ff697424 */ /* 0x000fe200078e00ff */
[----:B------:R-:W-:Y:S01]  /*5e30*/  ULEA UR43, UR52, UR43, 0x18 ;  /* 0x0000002b342b7291 */ /* 0x000fe2000f8ec0ff */
[----:B------:R-:W-:Y:S01]  /*5e40*/  LOP3.LUT R5, R3, 0xe0, RZ, 0xc0, !PT ;  /* 0x000000e003057812 */ /* 0x000fe200078ec0ff */
[----:B------:R-:W-:Y:S01]  /*5e50*/  HFMA2 R97, -RZ, RZ, 0, 0 ;  /* 0x00000000ff617431 */ /* 0x000fe200000001ff */
[----:B------:R-:W-:Y:S01]  /*5e60*/  LOP3.LUT R37, R37, 0x600000, RZ, 0xc0, !PT ;  /* 0x0060000025257812 */ /* 0x000fe200078ec0ff */
[----:B------:R-:W-:Y:S01]  /*5e70*/  IMAD.MOV.U32 R36, RZ, RZ, RZ ;  /* 0x000000ffff247224 */ /* 0x000fe200078e00ff */
[----:B------:R-:W3:Y:S01]  /*5e80*/  LDC.64 R84, c[0x0][0x8a8] ;  /* 0x00022a00ff547b82 */ /* 0x000ee20000000a00 */
[----:B------:R-:W-:Y:S01]  /*5e90*/  R2P PR, R107, 0x6 ;  /* 0x000000066b007804 */ /* 0x000fe20000000000 */
[----:B------:R-:W-:Y:S01]  /*5ea0*/  IMAD.MOV.U32 R104, RZ, RZ, RZ ;  /* 0x000000ffff687224 */ /* 0x000fe200078e00ff */
[----:B------:R-:W-:Y:S01]  /*5eb0*/  LOP3.LUT R88, R5, 0x1c, R88, 0xf8, !PT ;  /* 0x0000001c05587812 */ /* 0x000fe200078ef858 */
[----:B------:R-:W-:Y:S01]  /*5ec0*/  IMAD.MOV.U32 R103, RZ, RZ, RZ ;  /* 0x000000ffff677224 */ /* 0x000fe200078e00ff */
[----:B------:R-:W-:Y:S01]  /*5ed0*/  P2R R2, PR, RZ, 0x1 ;  /* 0x00000001ff027803 */ /* 0x000fe20000000000 */
[----:B------:R-:W4:Y:S01]  /*5ee0*/  LDCU UR63, c[0x0][0x370] ;  /* 0x00006e00ff3f77ac */ /* 0x000f220008000800 */
[----:B------:R-:W-:Y:S01]  /*5ef0*/  LOP3.LUT R88, R88, 0xf00, R3, 0xf8, !PT ;  /* 0x00000f0058587812 */ /* 0x000fe200078ef803 */
[----:B------:R-:W4:Y:S01]  /*5f00*/  LDS R0, [UR43+0x100] ;  /* 0x0001002bff007984 */ /* 0x000f220008000800 */
[----:B-1----:R-:W-:Y:S01]  /*5f10*/  IMAD.U32 R109, RZ, RZ, UR4 ;  /* 0x00000004ff6d7e24 */ /* 0x002fe2000f8e00ff */
[----:B------:R-:W-:Y:S01]  /*5f20*/  UIADD3 UR4, UPT, UPT, UR43, 0x400, URZ ;  /* 0x000004002b047890 */ /* 0x000fe2000fffe0ff */
[----:B------:R-:W-:Y:S01]  /*5f30*/  IMAD.U32 R108, RZ, RZ, UR5 ;  /* 0x00000005ff6c7e24 */ /* 0x000fe2000f8e00ff */
[----:B------:R-:W-:Y:S01]  /*5f40*/  LOP3.LUT R107, R107, 0x60, RZ, 0xc0, !PT ;  /* 0x000000606b6b7812 */ /* 0x000fe200078ec0ff */
[----:B------:R-:W1:Y:S01]  /*5f50*/  LDCU.64 UR54, c[0x0][0x348] ;  /* 0x00006900ff3677ac */ /* 0x000e620008000a00 */
[----:B------:R-:W-:-:S02]  /*5f60*/  SEL R106, R106, 0xfffffffe, !P1 ;  /* 0xfffffffe6a6a7807 */ /* 0x000fc40004800000 */
[----:B------:R-:W-:Y:S01]  /*5f70*/  SEL R105, R105, 0xfffffffc, !P2 ;  /* 0xfffffffc69697807 */ /* 0x000fe20005000000 */
[----:B------:R-:W-:Y:S01]  /*5f80*/  IMAD.U32 R95, RZ, RZ, UR4 ;  /* 0x00000004ff5f7e24 */ /* 0x000fe2000f8e00ff */
[----:B------:R-:W1:Y:S01]  /*5f90*/  LDCU UR42, c[0x0][0xb0c] ;  /* 0x00016180ff2a77ac */ /* 0x000e620008000800 */
[----:B------:R-:W1:Y:S01]  /*5fa0*/  LDCU UR39, c[0x0][0xb30] ;  /* 0x00016600ff2777ac */ /* 0x000e620008000800 */
[----:B------:R-:W1:Y:S01]  /*5fb0*/  LDCU.64 UR60, c[0x0][0x888] ;  /* 0x00011100ff3c77ac */ /* 0x000e620008000a00 */
[----:B------:R-:W1:Y:S01]  /*5fc0*/  LDCU.64 UR40, c[0x0][0xb28] ;  /* 0x00016500ff2877ac */ /* 0x000e620008000a00 */
[----:B------:R-:W1:Y:S01]  /*5fd0*/  LDCU.128 UR56, c[0x0][0xb10] ;  /* 0x00016200ff3877ac */ /* 0x000e620008000c00 */
[----:B------:R-:W1:Y:S01]  /*5fe0*/  LDCU UR62, c[0x0][0x374] ;  /* 0x00006e80ff3e77ac */ /* 0x000e620008000800 */
[----:B------:R-:W-:Y:S01]  /*5ff0*/  UMOV UR53, URZ ;  /* 0x000000ff00357c82 */ /* 0x000fe20008000000 */
[----:B------:R-:W-:Y:S01]  /*6000*/  UMOV UR47, URZ ;  /* 0x000000ff002f7c82 */ /* 0x000fe20008000000 */
[----:B-1234-:R-:W-:-:S07]  /*6010*/  IMAD.IADD R37, R0, 0x1, R37 ;  /* 0x0000000100257824 */ /* 0x01efce00078e0225 */
.L_x_178:
[----:B------:R-:W-:Y:S02]  /*6020*/  LEA R0, R97, UR43, 0x3 ;  /* 0x0000002b61007c11 */ /* 0x000fe4000f8e18ff */
[----:B------:R-:W-:Y:S02]  /*6030*/  SHF.L.U32 R3, R103, 0x1f, RZ ;  /* 0x0000001f67037819 */ /* 0x000fe400000006ff */
[----:B-1----:R-:W-:Y:S02]  /*6040*/  LEA R5, R97, UR43, 0x4 ;  /* 0x0000002b61057c11 */ /* 0x002fe4000f8e20ff */
[----:B------:R-:W1:Y:S02]  /*6050*/  SYNCS.PHASECHK.TRANS64.TRYWAIT P0, [R0+URZ+0x70], R3 ;  /* 0x00007003000075a7 */ /* 0x000e6400080011ff */
[----:B-1----:R-:W-:Y:S05]  /*6060*/  @!P0 BRA `(.L_x_103) ;  /* 0x0000008c00cc8947 */ /* 0x002fea0003800000 */
.L_x_229:
[----:B------:R-:W-:Y:S01]  /*6070*/  R2UR UR7, R110 ;  /* 0x000000006e0772ca */ /* 0x000fe200000e0000 */
[----:B------:R-:W2:Y:S01]  /*6080*/  LDS.128 R4, [R5+0xe0] ;  /* 0x0000e00005047984 */ /* 0x000ea20000000c00 */
[----:B-1----:R-:W-:Y:S01]  /*6090*/  VIADD R0, R0, 0x80 ;  /* 0x0000008000007836 */ /* 0x002fe20000000000 */
[----:B------:R-:W-:Y:S04]  /*60a0*/  UISETP.GE.AND UP0, UPT, UR45, 0x1, UPT ;  /* 0x000000012d00788c */ /* 0x000fe8000bf06270 */
[----:B------:R-:W-:Y:S01]  /*60b0*/  PRMT R0, RZ, 0x654, R0 ;  /* 0x00000654ff007816 */ /* 0x000fe20000000000 */
[----:B------:R-:W-:Y:S01]  /*60c0*/  @!PT LDS RZ, [RZ] ;  /* 0x00000000fffff984 */ /* 0x000fe20000000800 */
[----:B------:R-:W-:Y:S01]  /*60d0*/  @!PT LDS RZ, [RZ] ;  /* 0x00000000fffff984 */ /* 0x000fe20000000800 */
[----:B------:R-:W-:Y:S01]  /*60e0*/  @!PT LDS RZ, [RZ] ;  /* 0x00000000fffff984 */ /* 0x000fe20000000800 */
[----:B------:R-:W-:Y:S01]  /*60f0*/  @!PT LDS RZ, [RZ] ;  /* 0x00000000fffff984 */ /* 0x000fe20000000800 */
[----:B------:R1:W-:Y:S06]  /*6100*/  MEMBAR.ALL.CTA ;  /* 0x0000000000007992 */ /* 0x0003ec0000008000 */
[----:B-1----:R-:W1:Y:S02]  /*6110*/  FENCE.VIEW.ASYNC.S ;  /* 0x00000000000073c6 */ /* 0x002e640000000000 */
[----:B-1----:R1:W-:Y:S01]  /*6120*/  SYNCS.ARRIVE.TRANS64.RED.A1T0 RZ, [R0+URZ], RZ ;  /* 0x000000ff00ff79a7 */ /* 0x0023e200081004ff */
[----:B--2---:R-:W-:Y:S11]  /*6130*/  LOP3.LUT P0, RZ, R6, 0x1, RZ, 0xc0, !PT ;  /* 0x0000000106ff7812 */ /* 0x004ff6000780c0ff */
[----:B------:R-:W-:Y:S02]  /*6140*/  @!UPT UIADD3 URZ, UPT, UPT, URZ, URZ, URZ ;  /* 0x000000fffffff290 */ /* 0x000fe4000fffe0ff */
[----:B------:R-:W-:Y:S01]  /*6150*/  VOTEU.ANY UP1, P0 ;  /* 0x0000000000ff7886 */ /* 0x000fe20000020100 */
[----:B------:R-:W-:Y:S01]  /*6160*/  PLOP3.LUT P0, PT, PT, PT, UP1, 0x80, 0x8 ;  /* 0x000000000008781c */ /* 0x000fe20003f0f018 */
[----:B------:R-:W-:Y:S06]  /*6170*/  UP2UR UR4, UPR, URZ, 0x2 ;  /* 0x00000002ff047883 */ /* 0x000fec0008000000 */
[----:B------:R-:W-:Y:S06]  /*6180*/  IMAD.U32 R111, RZ, RZ, UR4 ;  /* 0x00000004ff6f7e24 */ /* 0x000fec000f8e00ff */
[----:B------:R-:W-:Y:S02]  /*6190*/  @P0 SHF.R.U32.HI R2, RZ, 0x10, R5 ;  /* 0x00000010ff020819 */ /* 0x000fe40000011605 */
[----:B------:R-:W-:Y:S02]  /*61a0*/  @P0 MOV R3, R4 ;  /* 0x0000000400030202 */ /* 0x000fe40000000f00 */
[----:B------:R-:W-:Y:S02]  /*61b0*/  @P0 R2UR UR4, R2 ;  /* 0x00000000020402ca */ /* 0x000fe400000e0000 */
[----:B------:R-:W-:Y:S02]  /*61c0*/  @P0 LOP3.LUT R4, R5, 0xffff, RZ, 0xc0, !PT ;  /* 0x0000ffff05040812 */ /* 0x000fe400078ec0ff */
[----:B------:R-:W-:Y:S02]  /*61d0*/  @P0 R2UR UR6, R3 ;  /* 0x00000000030602ca */ /* 0x000fe400000e0000 */
[----:B------:R-:W-:Y:S07]  /*61e0*/  @P0 R2UR UR5, R4 ;  /* 0x00000000040502ca */ /* 0x000fee00000e0000 */
[----:B------:R-:W-:Y:S02]  /*61f0*/  @UP1 UMOV UR7, UR4 ;  /* 0x0000000400071c82 */ /* 0x000fe40008000000 */
[----:B------:R-:W-:Y:S02]  /*6200*/  IMAD.U32 R110, RZ, RZ, UR7 ;  /* 0x00000007ff6e7e24 */ /* 0x000fe4000f8e00ff */
[----:B------:R-:W-:Y:S02]  /*6210*/  @UP1 UMOV UR38, UR6 ;  /* 0x0000000600261c82 */ /* 0x000fe40008000000 */
[----:B------:R-:W-:Y:S01]  /*6220*/  @UP1 UMOV UR37, UR5 ;  /* 0x0000000500251c82 */ /* 0x000fe20008000000 */
[----:B-1----:R-:W-:Y:S05]  /*6230*/  BRA.U !UP0, `(.L_x_104) ;  /* 0x0000000108cc7547 */ /* 0x002fea000b800000 */
[----:B------:R-:W1:Y:S01]  /*6240*/  LDCU UR12, c[0x0][0xb20] ;  /* 0x00016400ff0c77ac */ /* 0x000e620008000800 */
[----:B------:R-:W-:Y:S02]  /*6250*/  UIMAD.WIDE.U32 UR4, UR62, UR59, URZ ;  /* 0x0000003b3e0472a5 */ /* 0x000fe4000f8e00ff */
[----:B------:R-:W-:Y:S02]  /*6260*/  UIMAD.WIDE.U32 UR6, UR63, UR56, URZ ;  /* 0x000000383f0672a5 */ /* 0x000fe4000f8e00ff */
[----:B------:R-:W-:Y:S02]  /*6270*/  UISETP.NE.AND UP0, UPT, UR58, 0x1, UPT ;  /* 0x000000013a00788c */ /* 0x000fe4000bf05270 */
[----:B------:R-:W-:Y:S02]  /*6280*/  UIMAD.WIDE.U32 UR8, UR37, UR59, URZ ;  /* 0x0000003b250872a5 */ /* 0x000fe4000f8e00ff */
[----:B------:R-:W-:Y:S02]  /*6290*/  UIMAD.WIDE.U32 UR10, UR38, UR56, URZ ;  /* 0x00000038260a72a5 */ /* 0x000fe4000f8e00ff */
[----:B------:R-:W-:Y:S02]  /*62a0*/  UISETP.NE.AND UP1, UPT, UR42, 0x1, UPT ;  /* 0x000000012a00788c */ /* 0x000fe4000bf25270 */
[----:B------:R-:W-:Y:S01]  /*62b0*/  UISETP.NE.AND UP2, UPT, UR45, 0x1, UPT ;  /* 0x000000012d00788c */ /* 0x000fe2000bf45270 */
[----:B------:R-:W-:Y:S02]  /*62c0*/  UMOV UR4, UR5 ;  /* 0x0000000500047c82 */ /* 0x000fe40008000000 */
[----:B-1----:R-:W-:Y:S03]  /*62d0*/  USHF.R.U32.HI UR5, URZ, UR12, UR4 ;  /* 0x0000000cff057299 */ /* 0x002fe60008011604 */
[----:B------:R-:W-:Y:S02]  /*62e0*/  UMOV UR4, UR7 ;  /* 0x0000000700047c82 */ /* 0x000fe40008000000 */
[----:B------:R-:W-:Y:S02]  /*62f0*/  USHF.R.U32.HI UR7, URZ, UR57, UR4 ;  /* 0x00000039ff077299 */ /* 0x000fe40008011604 */
[----:B------:R-:W-:Y:S02]  /*6300*/  USEL UR4, UR62, UR5, !UP0 ;  /* 0x000000053e047287 */ /* 0x000fe4000c000000 */
[----:B------:R-:W-:Y:S01]  /*6310*/  USEL UR7, UR63, UR7, !UP1 ;  /* 0x000000073f077287 */ /* 0x000fe2000c800000 */
[----:B------:R-:W-:Y:S01]  /*6320*/  UMOV UR5, UR9 ;  /* 0x0000000900057c82 */ /* 0x000fe20008000000 */
[----:B------:R-:W-:Y:S02]  /*6330*/  UIMAD.WIDE.U32 UR8, UR4, UR40, URZ ;  /* 0x00000028040872a5 */ /* 0x000fe4000f8e00ff */
[----:B------:R-:W-:Y:S03]  /*6340*/  USHF.R.U32.HI UR6, URZ, UR12, UR5 ;  /* 0x0000000cff067299 */ /* 0x000fe60008011605 */
[----:B------:R-:W-:Y:S01]  /*6350*/  UMOV UR5, UR11 ;  /* 0x0000000b00057c82 */ /* 0x000fe20008000000 */
[----:B------:R-:W-:Y:S02]  /*6360*/  UIMAD.WIDE.U32 UR10, UR7, UR40, URZ ;  /* 0x00000028070a72a5 */ /* 0x000fe4000f8e00ff */
[----:B------:R-:W-:Y:S02]  /*6370*/  USHF.R.U32.HI UR12, URZ, UR57, UR5 ;  /* 0x00000039ff0c7299 */ /* 0x000fe40008011605 */
[----:B------:R-:W-:Y:S01]  /*6380*/  USEL UR6, UR37, UR6, !UP0 ;  /* 0x0000000625067287 */ /* 0x000fe2000c000000 */
[----:B------:R-:W-:Y:S02]  /*6390*/  UMOV UR5, UR9 ;  /* 0x0000000900057c82 */ /* 0x000fe40008000000 */
[----:B------:R-:W-:Y:S01]  /*63a0*/  UMOV UR10, UR11 ;  /* 0x0000000b000a7c82 */ /* 0x000fe20008000000 */
[----:B------:R-:W-:Y:S02]  /*63b0*/  @UP2 USHF.R.U32.HI UR4, URZ, UR41, UR5 ;  /* 0x00000029ff042299 */ /* 0x000fe40008011605 */
[----:B------:R-:W-:Y:S02]  /*63c0*/  @UP2 USHF.R.U32.HI UR7, URZ, UR41, UR10 ;  /* 0x00000029ff072299 */ /* 0x000fe4000801160a */
[----:B------:R-:W-:Y:S02]  /*63d0*/  UIMAD UR4, UR45, UR4, URZ ;  /* 0x000000042d0472a4 */ /* 0x000fe4000f8e02ff */
[----:B------:R-:W-:Y:S02]  /*63e0*/  UIMAD.WIDE.U32 UR10, UR6, UR40, URZ ;  /* 0x00000028060a72a5 */ /* 0x000fe4000f8e00ff */
[----:B------:R-:W-:Y:S02]  /*63f0*/  USEL UR5, UR38, UR12, !UP1 ;  /* 0x0000000c26057287 */ /* 0x000fe4000c800000 */
[----:B------:R-:W-:Y:S02]  /*6400*/  UIMAD UR8, UR45, UR7, URZ ;  /* 0x000000072d0872a4 */ /* 0x000fe4000f8e02ff */
[----:B------:R-:W-:Y:S03]  /*6410*/  UISETP.GE.AND UP0, UPT, UR6, UR4, UPT ;  /* 0x000000040600728c */ /* 0x000fe6000bf06270 */
[----:B------:R-:W-:Y:S01]  /*6420*/  UMOV UR4, UR11 ;  /* 0x0000000b00047c82 */ /* 0x000fe20008000000 */
[----:B------:R-:W-:Y:S02]  /*6430*/  UISETP.GE.OR UP0, UPT, UR5, UR8, UP0 ;  /* 0x000000080500728c */ /* 0x000fe40008706670 */
[----:B------:R-:W-:Y:S02]  /*6440*/  USHF.R.U32.HI UR4, URZ, UR41, UR4 ;  /* 0x00000029ff047299 */ /* 0x000fe40008011604 */
[----:B------:R-:W-:Y:S02]  /*6450*/  UIMAD.WIDE.U32 UR8, UR5, UR40, URZ ;  /* 0x00000028050872a5 */ /* 0x000fe4000f8e00ff */
[----:B------:R-:W-:Y:S02]  /*6460*/  USEL UR11, UR6, UR4, !UP2 ;  /* 0x00000004060b7287 */ /* 0x000fe4000d000000 */
[----:B------:R-:W-:Y:S02]  /*6470*/  UIADD3 UR8, UPT, UPT, -UR5, URZ, URZ ;  /* 0x000000ff05087290 */ /* 0x000fe4000fffe1ff */
[----:B------:R-:W-:Y:S01]  /*6480*/  UIADD3 UR10, UPT, UPT, -UR11, URZ, URZ ;  /* 0x000000ff0b0a7290 */ /* 0x000fe2000fffe1ff */
[----:B------:R-:W-:Y:S01]  /*6490*/  @!UP0 UMOV UR4, UR9 ;  /* 0x0000000900048c82 */ /* 0x000fe20008000000 */
[----:B------:R-:W-:Y:S02]  /*64a0*/  UIADD3 UR9, UPT, UPT, -UR6, URZ, URZ ;  /* 0x000000ff06097290 */ /* 0x000fe4000fffe1ff */
[----:B------:R-:W-:Y:S02]  /*64b0*/  @!UP0 USHF.R.U32.HI UR4, URZ, UR41, UR4 ;  /* 0x00000029ff048299 */ /* 0x000fe40008011604 */
[----:B------:R-:W-:Y:S02]  /*64c0*/  UIMAD UR10, UR45, UR10, UR6 ;  /* 0x0000000a2d0a72a4 */ /* 0x000fe4000f8e0206 */
[----:B------:R-:W-:Y:S04]  /*64d0*/  @!UP0 USEL UR4, UR5, UR4, !UP2 ;  /* 0x0000000405048287 */ /* 0x000fe8000d000000 */
[----:B------:R-:W-:Y:S02]  /*64e0*/  @!UP0 UIMAD UR10, UR7, UR10, UR4 ;  /* 0x0000000a070a82a4 */ /* 0x000fe4000f8e0204 */
[----:B------:R-:W-:Y:S02]  /*64f0*/  @!UP0 UIADD3 UR11, UPT, UPT, UR11, -UR4, URZ ;  /* 0x800000040b0b8290 */ /* 0x000fe4000fffe0ff */
[----:B------:R-:W-:Y:S02]  /*6500*/  UIMAD UR7, UR42, UR8, UR38 ;  /* 0x000000082a0772a4 */ /* 0x000fe4000f8e0226 */
[----:B------:R-:W-:Y:S02]  /*6510*/  @!UP0 UIMAD UR6, UR11, UR45, UR5 ;  /* 0x0000002d0b0682a4 */ /* 0x000fe4000f8e0205 */
[----:B------:R-:W-:Y:S01]  /*6520*/  UIMAD UR4, UR58, UR9, UR37 ;  /* 0x000000093a0472a4 */ /* 0x000fe2000f8e0225 */
[----:B------:R-:W-:Y:S02]  /*6530*/  @!UP0 UMOV UR5, UR10 ;  /* 0x0000000a00058c82 */ /* 0x000fe40008000000 */
[----:B------:R-:W-:Y:S02]  /*6540*/  UIMAD UR38, UR5, UR42, UR7 ;  /* 0x0000002a052672a4 */ /* 0x000fe4000f8e0207 */
[----:B------:R-:W-:Y:S11]  /*6550*/  UIMAD UR37, UR6, UR58, UR4 ;  /* 0x0000003a062572a4 */ /* 0x000ff6000f8e0204 */
[----:B------:R-:W-:Y:S01]  /*6560*/  @!UPT UIADD3 URZ, UPT, UPT, URZ, URZ, URZ ;  /* 0x000000fffffff290 */ /* 0x000fe2000fffe0ff */
.L_x_104:
[----:B------:R-:W-:Y:S01]  /*6570*/  UISETP.NE.AND UP0, UPT, UR39, 0x1, UPT ;  /* 0x000000012700788c */ /* 0x000fe2000bf05270 */
[----:B------:R-:W-:Y:S01]  /*6580*/  LOP3.LUT P0, RZ, R95, 0x3f0, RZ, 0xc0, !PT ;  /* 0x000003f05fff7812 */ /* 0x000fe2000780c0ff */
[----:B------:R-:W-:Y:S01]  /*6590*/  USHF.L.U32 UR50, UR28, 0x7, URZ ;  /* 0x000000071c327899 */ /* 0x000fe200080006ff */
[----:B------:R-:W-:Y:S01]  /*65a0*/  BSSY.RECONVERGENT B6, `(.L_x_105) ;  /* 0x0000034000067945 */ /* 0x000fe20003800200 */
[----:B------:R-:W-:Y:S01]  /*65b0*/  USHF.L.U32 UR49, UR24, 0x8, URZ ;  /* 0x0000000818317899 */ /* 0x000fe200080006ff */
[----:B------:R-:W-:Y:S06]  /*65c0*/  IADD3 R97, PT, PT, R97, 0x1, RZ ;  /* 0x0000000161617810 */ /* 0x000fec0007ffe0ff */
[----:B------:R-:W1:Y:S01]  /*65d0*/  @!UP0 LDCU.128 UR12, c[0x0][0xb10] ;  /* 0x00016200ff0c87ac */ /* 0x000e620008000c00 */
[----:B------:R-:W2:Y:S01]  /*65e0*/  @!UP0 LDCU UR5, c[0x0][0xb0c] ;  /* 0x00016180ff0587ac */ /* 0x000ea20008000800 */
[----:B------:R-:W3:Y:S01]  /*65f0*/  @!UP0 LDCU UR10, c[0x0][0xb20] ;  /* 0x00016400ff0a87ac */ /* 0x000ee20008000800 */
[----:B-1----:R-:W-:Y:S02]  /*6600*/  UIMAD.WIDE.U32 UR8, UR38, UR12, URZ ;  /* 0x0000000c260872a5 */ /* 0x002fe4000f8e00ff */
[----:B------:R-:W-:Y:S02]  /*6610*/  UIMAD.WIDE.U32 UR6, UR37, UR15, URZ ;  /* 0x0000000f250672a5 */ /* 0x000fe4000f8e00ff */
[----:B------:R-:W-:Y:S03]  /*6620*/  @!UP0 UISETP.NE.AND UP1, UPT, UR14, 0x1, UPT ;  /* 0x000000010e00888c */ /* 0x000fe6000bf25270 */
[----:B------:R-:W-:Y:S01]  /*6630*/  @!UP0 UMOV UR4, UR9 ;  /* 0x0000000900048c82 */ /* 0x000fe20008000000 */
[----:B--2---:R-:W-:Y:S02]  /*6640*/  @!UP0 UISETP.NE.AND UP2, UPT, UR5, 0x1, UPT ;  /* 0x000000010500888c */ /* 0x004fe4000bf45270 */
[----:B------:R-:W-:Y:S01]  /*6650*/  @!UP0 USHF.R.U32.HI UR4, URZ, UR13, UR4 ;  /* 0x0000000dff048299 */ /* 0x000fe20008011604 */
[----:B------:R-:W-:Y:S02]  /*6660*/  @!UP0 UMOV UR6, UR7 ;  /* 0x0000000700068c82 */ /* 0x000fe40008000000 */
[----:B---3--:R-:W-:Y:S02]  /*6670*/  @!UP0 USHF.R.U32.HI UR6, URZ, UR10, UR6 ;  /* 0x0000000aff068299 */ /* 0x008fe40008011606 */
[----:B------:R-:W-:Y:S02]  /*6680*/  @!UP0 USEL UR7, UR38, UR4, !UP2 ;  /* 0x0000000426078287 */ /* 0x000fe4000d000000 */
[----:B------:R-:W-:Y:S04]  /*6690*/  @!UP0 USEL UR6, UR37, UR6, !UP1 ;  /* 0x0000000625068287 */ /* 0x000fe8000c800000 */
[----:B------:R-:W-:Y:S02]  /*66a0*/  @!UP0 UIADD3 UR4, UPT, UPT, -UR7, UR6, URZ ;  /* 0x0000000607048290 */ /* 0x000fe4000fffe1ff */
[----:B------:R-:W-:Y:S02]  /*66b0*/  @!UP0 UIADD3 UR6, UPT, UPT, UR7, -UR6, URZ ;  /* 0x8000000607068290 */ /* 0x000fe4000fffe0ff */
[----:B------:R-:W-:Y:S02]  /*66c0*/  @!UP0 UIMAD UR38, UR4, UR5, UR38 ;  /* 0x00000005042682a4 */ /* 0x000fe4000f8e0226 */
[----:B------:R-:W-:Y:S01]  /*66d0*/  @!UP0 UIMAD UR37, UR6, UR14, UR37 ;  /* 0x0000000e062582a4 */ /* 0x000fe2000f8e0225 */
[----:B------:R-:W-:Y:S11]  /*66e0*/  @!P0 BRA `(.L_x_106) ;  /* 0x00000000007c8947 */ /* 0x000ff60003800000 */
[----:B------:R-:W1:Y:S01]  /*66f0*/  LDCU.64 UR8, c[0x4][0x80] ;  /* 0x01001000ff0877ac */ /* 0x000e620008000a00 */
[----:B------:R-:W-:Y:S01]  /*6700*/  MOV R2, 0x0 ;  /* 0x0000000000027802 */ /* 0x000fe20000000f00 */
[----:B------:R-:W-:Y:S02]  /*6710*/  HFMA2 R12, -RZ, RZ, 0, 5.9604644775390625e-08 ;  /* 0x00000001ff0c7431 */ /* 0x000fe400000001ff */
[----:B------:R-:W-:Y:S01]  /*6720*/  IMAD.MOV.U32 R8, RZ, RZ, 0x70 ;  /* 0x00000070ff087424 */ /* 0x000fe200078e00ff */
[----:B------:R2:W3:Y:S01]  /*6730*/  LDC.64 R14, c[0x4][R2] ;  /* 0x01000000020e7b82 */ /* 0x0004e20000000a00 */
[----:B------:R-:W4:Y:S01]  /*6740*/  LDCU.64 UR6, c[0x4][0x88] ;  /* 0x01001100ff0677ac */ /* 0x000f220008000a00 */
[----:B------:R-:W-:Y:S01]  /*6750*/  IMAD.MOV.U32 R13, RZ, RZ, RZ ;  /* 0x000000ffff0d7224 */ /* 0x000fe200078e00ff */
[----:B------:R-:W2:Y:S01]  /*6760*/  LDCU.64 UR4, c[0x4][0x8] ;  /* 0x01000100ff0477ac */ /* 0x000ea20008000a00 */
[----:B-1----:R-:W-:Y:S01]  /*6770*/  MOV R5, UR9 ;  /* 0x0000000900057c02 */ /* 0x002fe20008000f00 */
[----:B------:R-:W-:Y:S01]  /*6780*/  IMAD.U32 R4, RZ, RZ, UR8 ;  /* 0x00000008ff047e24 */ /* 0x000fe2000f8e00ff */
[----:B----4-:R-:W-:Y:S01]  /*6790*/  MOV R7, UR7 ;  /* 0x0000000700077c02 */ /* 0x010fe20008000f00 */
[----:B------:R-:W-:Y:S01]  /*67a0*/  IMAD.U32 R6, RZ, RZ, UR6 ;  /* 0x00000006ff067e24 */ /* 0x000fe2000f8e00ff */
[----:B--2---:R-:W-:Y:S01]  /*67b0*/  MOV R11, UR5 ;  /* 0x00000005000b7c02 */ /* 0x004fe20008000f00 */
[----:B------:R-:W-:Y:S02]  /*67c0*/  IMAD.U32 R10, RZ, RZ, UR4 ;  /* 0x00000004ff0a7e24 */ /* 0x000fe4000f8e00ff */
[----:B------:R-:W-:Y:S07]  /*67d0*/  LEPC R20, `(.L_x_107) ;  /* 0x000000001014794e */ /* 0x000fee0000000000 */
[----:B---3-5:R-:W-:Y:S05]  /*67e0*/  CALL.ABS.NOINC R14 ;  /* 0x000000000e007343 */ /* 0x028fea0003c00000 */
.L_x_107:
[----:B------:R-:W1:Y:S01]  /*67f0*/  LDCU.64 UR8, c[0x4][0x80] ;  /* 0x01001000ff0877ac */ /* 0x000e620008000a00 */
[----:B------:R-:W2:Y:S01]  /*6800*/  LDC.64 R2, c[0x4][R2] ;  /* 0x0100000002027b82 */ /* 0x000ea20000000a00 */
[----:B------:R-:W-:Y:S02]  /*6810*/  HFMA2 R12, -RZ, RZ, 0, 5.9604644775390625e-08 ;  /* 0x00000001ff0c7431 */ /* 0x000fe400000001ff */
[----:B------:R-:W-:Y:S02]  /*6820*/  IMAD.MOV.U32 R8, RZ, RZ, 0x70 ;  /* 0x00000070ff087424 */ /* 0x000fe400078e00ff */
[----:B------:R-:W-:Y:S01]  /*6830*/  IMAD.MOV.U32 R13, RZ, RZ, RZ ;  /* 0x000000ffff0d7224 */ /* 0x000fe200078e00ff */
[----:B------:R-:W3:Y:S01]  /*6840*/  LDCU.64 UR6, c[0x4][0x88] ;  /* 0x01001100ff0677ac */ /* 0x000ee20008000a00 */
[----:B------:R-:W4:Y:S01]  /*6850*/  LDCU.64 UR4, c[0x4][0x8] ;  /* 0x01000100ff0477ac */ /* 0x000f220008000a00 */
[----:B-1----:R-:W-:Y:S02]  /*6860*/  MOV R4, UR8 ;  /* 0x0000000800047c02 */ /* 0x002fe40008000f00 */
[----:B------:R-:W-:Y:S02]  /*6870*/  MOV R5, UR9 ;  /* 0x0000000900057c02 */ /* 0x000fe40008000f00 */
[----:B---3--:R-:W-:Y:S01]  /*6880*/  MOV R7, UR7 ;  /* 0x0000000700077c02 */ /* 0x008fe20008000f00 */
[----:B------:R-:W-:Y:S01]  /*6890*/  IMAD.U32 R6, RZ, RZ, UR6 ;  /* 0x00000006ff067e24 */ /* 0x000fe2000f8e00ff */
[----:B----4-:R-:W-:Y:S01]  /*68a0*/  MOV R11, UR5 ;  /* 0x00000005000b7c02 */ /* 0x010fe20008000f00 */
[----:B------:R-:W-:Y:S02]  /*68b0*/  IMAD.U32 R10, RZ, RZ, UR4 ;  /* 0x00000004ff0a7e24 */ /* 0x000fe4000f8e00ff */
[----:B------:R-:W-:Y:S07]  /*68c0*/  LEPC R20, `(.L_x_106) ;  /* 0x000000001014794e */ /* 0x000fee0000000000 */
[----:B--2---:R-:W-:Y:S05]  /*68d0*/  CALL.ABS.NOINC R2 ;  /* 0x0000000002007343 */ /* 0x004fea0003c00000 */
.L_x_106:
[----:B------:R-:W-:Y:S05]  /*68e0*/  BSYNC.RECONVERGENT B6 ;  /* 0x0000000000067941 */ /* 0x000fea0003800200 */
.L_x_105:
[----:B------:R-:W-:Y:S02]  /*68f0*/  R2UR UR6, R94 ;  /* 0x000000005e0672ca */ /* 0x000fe400000e0000 */
[----:B------:R-:W-:Y:S02]  /*6900*/  R2UR UR5, R109 ;  /* 0x000000006d0572ca */ /* 0x000fe400000e0000 */
[----:B------:R-:W-:Y:S02]  /*6910*/  R2UR UR4, R108 ;  /* 0x000000006c0472ca */ /* 0x000fe400000e0000 */
[----:B------:R-:W-:Y:S02]  /*6920*/  ISETP.NE.U32.AND P4, PT, R86, RZ, PT ;  /* 0x000000ff5600720c */ /* 0x000fe40003f85070 */
[----:B------:R-:W-:Y:S02]  /*6930*/  ISETP.NE.U32.AND P2, PT, RZ, UR60, PT ;  /* 0x0000003cff007c0c */ /* 0x000fe4000bf45070 */
[----:B------:R-:W-:Y:S02]  /*6940*/  ISETP.NE.AND.EX P4, PT, R87, RZ, PT, P4 ;  /* 0x000000ff5700720c */ /* 0x000fe40003f85340 */
[----:B------:R-:W-:Y:S01]  /*6950*/  ISETP.NE.AND.EX P2, PT, RZ, UR61, PT, P2 ;  /* 0x0000003dff007c0c */ /* 0x000fe2000bf45320 */
[----:B------:R-:W-:Y:S02]  /*6960*/  UISETP.NE.AND UP2, UPT, UR6, URZ, UPT ;  /* 0x000000ff0600728c */ /* 0x000fe4000bf45270 */
[----:B------:R-:W-:Y:S04]  /*6970*/  UISETP.NE.U32.AND UP0, UPT, UR5, URZ, UPT ;  /* 0x000000ff0500728c */ /* 0x000fe8000bf05070 */
[----:B------:R-:W-:Y:S01]  /*6980*/  UISETP.NE.AND.EX UP1, UPT, UR4, URZ, UPT, UP0 ;  /* 0x000000ff0400728c */ /* 0x000fe2000bf25300 */
[----:B------:R-:W-:Y:S01]  /*6990*/  PLOP3.LUT P1, PT, PT, PT, UP2, 0x80, 0x8 ;  /* 0x000000000008781c */ /* 0x000fe20003f2f028 */
[----:B------:R-:W-:Y:S03]  /*69a0*/  UPLOP3.LUT UP0, UPT, UPT, UPT, UPT, 0x40, 0x4 ;  /* 0x000000000004789c */ /* 0x000fe60003f0e870 */
[----:B------:R-:W-:Y:S06]  /*69b0*/  @UP2 UPLOP3.LUT UP0, UPT, UPT, UPT, UP1, 0x80, 0x8 ;  /* 0x000000000008289c */ /* 0x000fec0003f0f010 */
[----:B------:R-:W-:Y:S01]  /*69c0*/  PLOP3.LUT P0, PT, PT, PT, UP0, 0x80, 0x8 ;  /* 0x000000000008781c */ /* 0x000fe20003f0f008 */
[----:B------:R-:W-:Y:S01]  /*69d0*/  @!UPT UIADD3 URZ, UPT, UPT, URZ, URZ, URZ ;  /* 0x000000fffffff290 */ /* 0x000fe2000fffe0ff */
[----:B------:R-:W-:Y:S11]  /*69e0*/  BRA.U !UP1, `(.L_x_108) ;  /* 0x0000000109407547 */ /* 0x000ff6000b800000 */
[----:B------:R-:W-:Y:S01]  /*69f0*/  UISETP.NE.U32.AND UP0, UPT, UR60, URZ, UPT ;  /* 0x000000ff3c00728c */ /* 0x000fe2000bf05070 */
[----:B------:R-:W-:Y:S01]  /*6a00*/  R2UR UR6, R109 ;  /* 0x000000006d0672ca */ /* 0x000fe200000e0000 */
[----:B------:R-:W1:Y:S01]  /*6a10*/  LDCU.64 UR8, c[0x0][0x358] ;  /* 0x00006b00ff0877ac */ /* 0x000e620008000a00 */
[----:B------:R-:W-:Y:S02]  /*6a20*/  HFMA2 R90, -RZ, RZ, 0, 5.9604644775390625e-08 ;  /* 0x00000001ff5a7431 */ /* 0x000fe400000001ff */
[----:B------:R-:W-:Y:S01]  /*6a30*/  IMAD.MOV.U32 R0, RZ, RZ, 0x1 ;  /* 0x00000001ff007424 */ /* 0x000fe200078e00ff */
[----:B------:R-:W-:Y:S06]  /*6a40*/  UISETP.NE.AND.EX UP0, UPT, UR61, URZ, UPT, UP0 ;  /* 0x000000ff3d00728c */ /* 0x000fec000bf05300 */
[----:B------:R-:W-:Y:S05]  /*6a50*/  PLOP3.LUT P3, PT, PT, PT, UP0, 0x80, 0x8 ;  /* 0x000000000008781c */ /* 0x000fea0003f6f008 */
[----:B------:R-:W2:Y:S01]  /*6a60*/  @UP0 LDCU.64 UR4, c[0x0][0x888] ;  /* 0x00011100ff0407ac */ /* 0x000ea20008000a00 */
[----:B------:R-:W-:Y:S07]  /*6a70*/  @UP0 UIMAD UR6, UR36, UR6, URZ ;  /* 0x00000006240602a4 */ /* 0x000fee000f8e02ff */
[----:B------:R-:W-:Y:S01]  /*6a80*/  @!P3 PRMT R90, R0, 0x7610, R90 ;  /* 0x00007610005ab816 */ /* 0x000fe2000000005a */
[----:B--2---:R-:W-:Y:S06]  /*6a90*/  @UP0 UIMAD.WIDE UR4, UR6, 0x4, UR4 ;  /* 0x00000004060408a5 */ /* 0x004fec000f8e0204 */
[----:B------:R-:W-:Y:S02]  /*6aa0*/  IMAD.U32 R2, RZ, RZ, UR4 ;  /* 0x00000004ff027e24 */ /* 0x000fe4000f8e00ff */
[----:B------:R-:W-:Y:S03]  /*6ab0*/  IMAD.U32 R3, RZ, RZ, UR5 ;  /* 0x00000005ff037e24 */ /* 0x000fe6000f8e00ff */
[----:B------:R-:W2:Y:S02]  /*6ac0*/  @!UP0 LDCU UR4, c[0x0][0x880] ;  /* 0x00011000ff0487ac */ /* 0x000ea40008000800 */
[----:B-1---5:R1:W5:Y:S02]  /*6ad0*/  @P3 LDG.E R45, desc[UR8][R2.64] ;  /* 0x00000008022d3981 */ /* 0x022364000c1e1900 */
[----:B-12---:R-:W-:Y:S02]  /*6ae0*/  @!P3 MOV R45, UR4 ;  /* 0x00000004002dbc02 */ /* 0x006fe40008000f00 */
.L_x_108:
[----:B------:R-:W-:Y:S05]  /*6af0*/  @!P4 BRA `(.L_x_109) ;  /* 0x000000000024c947 */ /* 0x000fea0003800000 */
[----:B------:R-:W-:Y:S01]  /*6b00*/  ISETP.NE.U32.AND P3, PT, R84, RZ, PT ;  /* 0x000000ff5400720c */ /* 0x000fe20003f65070 */
[----:B------:R-:W1:Y:S03]  /*6b10*/  LDCU.64 UR4, c[0x0][0x358] ;  /* 0x00006b00ff0477ac */ /* 0x000e660008000a00 */
[----:B------:R-:W-:Y:S11]  /*6b20*/  ISETP.NE.AND.EX P3, PT, R85, RZ, PT, P3 ;  /* 0x000000ff5500720c */ /* 0x000ff60003f65330 */
[----:B------:R-:W-:Y:S02]  /*6b30*/  @!UPT UIADD3 URZ, UPT, UPT, URZ, URZ, URZ ;  /* 0x000000fffffff290 */ /* 0x000fe4000fffe0ff */
[----:B------:R-:W2:Y:S01]  /*6b40*/  @P3 LDC.64 R2, c[0x0][0x8a8] ;  /* 0x00022a00ff023b82 */ /* 0x000ea20000000a00 */
[----:B------:R-:W-:Y:S04]  /*6b50*/  @P3 IMAD R0, R86, UR36, RZ ;  /* 0x0000002456003c24 */ /* 0x000fe8000f8e02ff */
[----:B--2---:R-:W-:Y:S05]  /*6b60*/  @P3 IMAD.WIDE R2, R0, 0x4, R2 ;  /* 0x0000000400023825 */ /* 0x004fea00078e0202 */
[----:B-1---5:R1:W5:Y:S02]  /*6b70*/  @P3 LDG.E R38, desc[UR4][R2.64] ;  /* 0x0000000402263981 */ /* 0x022364000c1e1900 */
[----:B-1----:R-:W2:Y:S02]  /*6b80*/  @!P3 LDC R38, c[0x0][0x8a0] ;  /* 0x00022800ff26bb82 */ /* 0x002ea40000000800 */
.L_x_109:
[----:B-----5:R-:W-:Y:S01]  /*6b90*/  FSETP.NEU.AND P3, PT, R45, RZ, PT ;  /* 0x000000ff2d00720b */ /* 0x020fe20003f6d000 */
[----:B------:R-:W-:Y:S01]  /*6ba0*/  IMAD.SHL.U32 R115, R88, 0x4, RZ ;  /* 0x0000000458737824 */ /* 0x000fe200078e00ff */
[----:B------:R-:W-:Y:S01]  /*6bb0*/  SEL R5, RZ, 0xffffffff, P2 ;  /* 0xffffffffff057807 */ /* 0x000fe20001000000 */
[----:B------:R-:W-:Y:S01]  /*6bc0*/  IMAD.SHL.U32 R51, R105, 0x10, RZ ;  /* 0x0000001069337824 */ /* 0x000fe200078e00ff */
[----:B------:R-:W-:Y:S01]  /*6bd0*/  @P1 LOP3.LUT P2, RZ, R90, 0xff, RZ, 0xc0, !PT ;  /* 0x000000ff5aff1812 */ /* 0x000fe2000784c0ff */
[----:B------:R-:W-:Y:S01]  /*6be0*/  IMAD.MOV.U32 R122, RZ, RZ, -0x10 ;  /* 0xfffffff0ff7a7424 */ /* 0x000fe200078e00ff */
[----:B------:R-:W-:Y:S01]  /*6bf0*/  @P1 SEL R0, RZ, 0xffffffff, P3 ;  /* 0xffffffffff001807 */ /* 0x000fe20001800000 */
[----:B------:R-:W-:Y:S01]  /*6c00*/  IMAD.SHL.U32 R120, R106, 0x10, RZ ;  /* 0x000000106a787824 */ /* 0x000fe200078e00ff */
[----:B------:R-:W-:Y:S01]  /*6c10*/  LEA R116, R36, UR43, 0x3 ;  /* 0x0000002b24747c11 */ /* 0x000fe2000f8e18ff */
[----:B------:R-:W-:Y:S01]  /*6c20*/  BSSY B1, `(.L_x_110) ;  /* 0x0000051000017945 */ /* 0x000fe20003800000 */
[C---:B------:R-:W-:Y:S01]  /*6c30*/  @P0 SEL R0, R5.reuse, R0, !P2 ;  /* 0x0000000005000207 */ /* 0x040fe20005000000 */
[----:B------:R-:W-:Y:S01]  /*6c40*/  IMAD.MOV.U32 R117, RZ, RZ, 0x1 ;  /* 0x00000001ff757424 */ /* 0x000fe200078e00ff */
[----:B------:R-:W-:Y:S01]  /*6c50*/  SHF.L.U32 R3, R104, 0x1f, RZ ;  /* 0x0000001f68037819 */ /* 0x000fe200000006ff */
[----:B------:R-:W-:Y:S01]  /*6c60*/  IMAD R39, R36, 0x100, R37 ;  /* 0x0000010024277824 */ /* 0x000fe200078e0225 */
[----:B------:R-:W-:Y:S01]  /*6c70*/  @P1 LOP3.LUT R0, R0, 0x1, RZ, 0xc0, !PT ;  /* 0x0000000100001812 */ /* 0x000fe200078ec0ff */
[----:B------:R-:W-:Y:S01]  /*6c80*/  IMAD.MOV.U32 R118, RZ, RZ, RZ ;  /* 0x000000ffff767224 */ /* 0x000fe200078e00ff */
[----:B------:R-:W-:Y:S02]  /*6c90*/  PLOP3.LUT P2, PT, PT, PT, UP1, 0x80, 0x8 ;  /* 0x000000000008781c */ /* 0x000fe40003f4f018 */
[----:B------:R-:W-:Y:S02]  /*6ca0*/  CS2R R70, SRZ ;  /* 0x0000000000467805 */ /* 0x000fe4000001ff00 */
[----:B------:R-:W-:Y:S02]  /*6cb0*/  ISETP.NE.U32.OR P5, PT, R0, 0x1, !P1 ;  /* 0x000000010000780c */ /* 0x000fe40004fa5470 */
[----:B------:R-:W-:Y:S02]  /*6cc0*/  CS2R R68, SRZ ;  /* 0x0000000000447805 */ /* 0x000fe4000001ff00 */
[----:B------:R-:W-:Y:S02]  /*6cd0*/  LOP3.LUT P4, R96, R90, 0xff, RZ, 0xc0, !PT ;  /* 0x000000ff5a607812 */ /* 0x000fe4000788c0ff */
[----:B------:R-:W-:Y:S02]  /*6ce0*/  CS2R R66, SRZ ;  /* 0x0000000000427805 */ /* 0x000fe4000001ff00 */
[----:B------:R-:W-:Y:S02]  /*6cf0*/  SEL R0, RZ, 0xffffffff, P3 ;  /* 0xffffffffff007807 */ /* 0x000fe40001800000 */
[----:B------:R-:W-:Y:S02]  /*6d00*/  CS2R R64, SRZ ;  /* 0x0000000000407805 */ /* 0x000fe4000001ff00 */
[----:B------:R-:W-:Y:S02]  /*6d10*/  P2R R112, PR, RZ, 0x20 ;  /* 0x00000020ff707803 */ /* 0x000fe40000000000 */
[----:B------:R-:W-:Y:S02]  /*6d20*/  CS2R R62, SRZ ;  /* 0x00000000003e7805 */ /* 0x000fe4000001ff00 */
[----:B------:R-:W-:Y:S02]  /*6d30*/  CS2R R60, SRZ ;  /* 0x00000000003c7805 */ /* 0x000fe4000001ff00 */
[----:B------:R-:W-:Y:S02]  /*6d40*/  CS2R R58, SRZ ;  /* 0x00000000003a7805 */ /* 0x000fe4000001ff00 */
[----:B------:R-:W-:Y:S02]  /*6d50*/  CS2R R56, SRZ ;  /* 0x0000000000387805 */ /* 0x000fe4000001ff00 */
[----:B------:R-:W-:Y:S01]  /*6d60*/  @P2 SEL R0, R5, R0, !P4 ;  /* 0x0000000005002207 */ /* 0x000fe20006000000 */
[----:B------:R-:W-:Y:S01]  /*6d70*/  VIADD R5, R115, UR43 ;  /* 0x0000002b73057c36 */ /* 0x000fe20008000000 */
[----:B------:R-:W-:Y:S02]  /*6d80*/  @P5 SHF.L.U32 R2, RZ, 0x1f, RZ ;  /* 0x0000001fff025819 */ /* 0x000fe400000006ff */
[----:B------:R-:W-:Y:S02]  /*6d90*/  CS2R R54, SRZ ;  /* 0x0000000000367805 */ /* 0x000fe4000001ff00 */
[----:B------:R-:W-:Y:S01]  /*6da0*/  LOP3.LUT R0, R0, 0x1, RZ, 0xc0, !PT ;  /* 0x0000000100007812 */ /* 0x000fe200078ec0ff */
[C---:B------:R-:W-:Y:S01]  /*6db0*/  IMAD.IADD R101, R5.reuse, 0x1, R51 ;  /* 0x0000000105657824 */ /* 0x040fe200078e0233 */
[----:B------:R-:W1:Y:S01]  /*6dc0*/  @P5 SYNCS.PHASECHK.TRANS64.TRYWAIT P1, [UR43+0x20], R2 ;  /* 0x00002002ff0055a7 */ /* 0x000e62000802112b */
[----:B------:R-:W-:Y:S01]  /*6dd0*/  IMAD.IADD R113, R5, 0x1, R120 ;  /* 0x0000000105717824 */ /* 0x000fe200078e0278 */
[----:B------:R-:W-:Y:S01]  /*6de0*/  ISETP.NE.U32.AND P2, PT, R0, 0x1, PT ;  /* 0x000000010000780c */ /* 0x000fe20003f45070 */
[----:B------:R-:W-:Y:S01]  /*6df0*/  IMAD.IADD R99, R120, 0x1, R101 ;  /* 0x0000000178637824 */ /* 0x000fe200078e0265 */
[----:B------:R-:W-:Y:S02]  /*6e00*/  CS2R R52, SRZ ;  /* 0x0000000000347805 */ /* 0x000fe4000001ff00 */
[----:B------:R-:W-:Y:S02]  /*6e10*/  CS2R R74, SRZ ;  /* 0x00000000004a7805 */ /* 0x000fe4000001ff00 */
[----:B------:R-:W-:Y:S02]  /*6e20*/  P2R R119, PR, RZ, 0x4 ;  /* 0x00000004ff777803 */ /* 0x000fe40000000000 */
[----:B------:R-:W-:Y:S02]  /*6e30*/  CS2R R72, SRZ ;  /* 0x0000000000487805 */ /* 0x000fe4000001ff00 */
[----:B------:R-:W-:Y:S02]  /*6e40*/  ISETP.NE.U32.AND P2, PT, R89, 0x1, PT ;  /* 0x000000015900780c */ /* 0x000fe40003f45070 */
[----:B------:R-:W-:Y:S02]  /*6e50*/  CS2R R78, SRZ ;  /* 0x00000000004e7805 */ /* 0x000fe4000001ff00 */
[----:B------:R-:W-:Y:S02]  /*6e60*/  CS2R R76, SRZ ;  /* 0x00000000004c7805 */ /* 0x000fe4000001ff00 */
[----:B------:R-:W-:Y:S02]  /*6e70*/  CS2R R82, SRZ ;  /* 0x0000000000527805 */ /* 0x000fe4000001ff00 */
[----:B------:R-:W-:Y:S02]  /*6e80*/  SEL R122, R122, 0x10, !P2 ;  /* 0x000000107a7a7807 */ /* 0x000fe40005000000 */
[----:B------:R-:W-:Y:S01]  /*6e90*/  CS2R R80, SRZ ;  /* 0x0000000000507805 */ /* 0x000fe2000001ff00 */
[----:B------:R3:W4:Y:S02]  /*6ea0*/  SYNCS.PHASECHK.TRANS64.TRYWAIT P0, [R116+URZ+0x90], R3 ;  /* 0x00009003740075a7 */ /* 0x00072400080011ff */
[----:B------:R-:W-:Y:S02]  /*6eb0*/  IMAD.IADD R114, R5, 0x1, R122 ;  /* 0x0000000105727824 */ /* 0x000fe400078e027a */
[C---:B------:R-:W-:Y:S02]  /*6ec0*/  IMAD.IADD R102, R122.reuse, 0x1, R113 ;  /* 0x000000017a667824 */ /* 0x040fe400078e0271 */
[C---:B------:R-:W-:Y:S02]  /*6ed0*/  IMAD.IADD R100, R122.reuse, 0x1, R101 ;  /* 0x000000017a647824 */ /* 0x040fe400078e0265 */
[----:B------:R-:W-:Y:S01]  /*6ee0*/  IMAD.IADD R98, R122, 0x1, R99 ;  /* 0x000000017a627824 */ /* 0x000fe200078e0263 */
[----:B-1----:R-:W-:Y:S01]  /*6ef0*/  @P5 SEL R117, RZ, 0x1, !P1 ;  /* 0x00000001ff755807 */ /* 0x002fe20004800000 */
[----:B---3--:R-:W-:Y:S06]  /*6f00*/  @!P5 BRA `(.L_x_111) ;  /* 0x000000000088d947 */ /* 0x008fec0003800000 */
[----:B------:R-:W-:Y:S01]  /*6f10*/  IMAD.MOV.U32 R71, RZ, RZ, RZ ;  /* 0x000000ffff477224 */ /* 0x000fe200078e00ff */
[----:B------:R-:W-:Y:S01]  /*6f20*/  ISETP.NE.AND P1, PT, R117, RZ, PT ;  /* 0x000000ff7500720c */ /* 0x000fe20003f25270 */
[----:B------:R-:W-:Y:S01]  /*6f30*/  BSSY B0, `(.L_x_112) ;  /* 0x0000014000007945 */ /* 0x000fe20003800000 */
[----:B------:R-:W-:Y:S02]  /*6f40*/  CS2R R82, SRZ ;  /* 0x0000000000527805 */ /* 0x000fe4000001ff00 */
        /* <DEDUP_REMOVED lines=13> */
[----:B------:R-:W-:Y:S01]  /*7020*/  CS2R R68, SRZ ;  /* 0x0000000000447805 */ /* 0x000fe2000001ff00 */
[----:B------:R-:W-:Y:S06]  /*7030*/  @P1 BRA `(.L_x_113) ;  /* 0x00000000000c1947 */ /* 0x000fec0003800000 */
[----:B------:R-:W-:Y:S04]  /*7040*/  SHF.L.U32 R5, RZ, 0x1f, RZ ;  /* 0x0000001fff057819 */ /* 0x000fe800000006ff */
[----:B------:R-:W1:Y:S02]  /*7050*/  SYNCS.PHASECHK.TRANS64.TRYWAIT P1, [UR43+0x20], R5 ;  /* 0x00002005ff0075a7 */ /* 0x000e64000802112b */
[----:B-1----:R-:W-:Y:S05]  /*7060*/  @!P1 BRA `(.L_x_114) ;  /* 0x0000007c00e09947 */ /* 0x002fea0003800000 */
.L_x_113:
[----:B------:R-:W-:Y:S05]  /*7070*/  BSYNC B0 ;  /* 0x0000000000007941 */ /* 0x000fea0003800000 */
.L_x_112:
[----:B------:R-:W-:Y:S01]  /*7080*/  ISETP.NE.AND P1, PT, R119, RZ, PT ;  /* 0x000000ff7700720c */ /* 0x000fe20003f25270 */
[----:B------:R-:W-:Y:S11]  /*7090*/  HFMA2 R118, -RZ, RZ, 0, 5.9604644775390625e-08 ;  /* 0x00000001ff767431 */ /* 0x000ff600000001ff */
[----:B------:R-:W-:Y:S01]  /*70a0*/  @!UPT UIADD3 URZ, UPT, UPT, URZ, URZ, URZ ;  /* 0x000000fffffff290 */ /* 0x000fe2000fffe0ff */
[----:B------:R3:W1:Y:S04]  /*70b0*/  @P1 LDS.128 R80, [R115+UR43+0x400] ;  /* 0x0004002b73501984 */ /* 0x0006680008000c00 */
[----:B------:R3:W1:Y:S04]  /*70c0*/  @P1 LDS.128 R76, [R114+0x400] ;  /* 0x00040000724c1984 */ /* 0x0006680000000c00 */
[----:B------:R3:W1:Y:S04]  /*70d0*/  @P1 LDS.128 R72, [R113+0x400] ;  /* 0x0004000071481984 */ /* 0x0006680000000c00 */
[----:B------:R3:W1:Y:S04]  /*70e0*/  @P1 LDS.128 R52, [R102+0x400] ;  /* 0x0004000066341984 */ /* 0x0006680000000c00 */
[----:B------:R3:W1:Y:S04]  /*70f0*/  @P1 LDS.128 R56, [R101+0x400] ;  /* 0x0004000065381984 */ /* 0x0006680000000c00 */
[----:B------:R3:W1:Y:S04]  /*7100*/  @P1 LDS.128 R60, [R100+0x400] ;  /* 0x00040000643c1984 */ /* 0x0006680000000c00 */
[----:B------:R3:W1:Y:S04]  /*7110*/  @P1 LDS.128 R64, [R99+0x400] ;  /* 0x0004000063401984 */ /* 0x0006680000000c00 */
[----:B------:R3:W1:Y:S02]  /*7120*/  @P1 LDS.128 R68, [R98+0x400] ;  /* 0x0004000062441984 */ /* 0x0006640000000c00 */
.L_x_111:
[----:B------:R-:W-:Y:S05]  /*7130*/  BSYNC B1 ;  /* 0x0000000000017941 */ /* 0x000fea0003800000 */
.L_x_110:
[----:B-1----:R-:W-:Y:S04]  /*7140*/  SHF.R.U32.HI R0, RZ, 0x15, R39 ;  /* 0x00000015ff007819 */ /* 0x002fe80000011627 */
[----:B------:R-:W-:Y:S01]  /*7150*/  LOP3.LUT P1, RZ, R0, 0x3, R91, 0x48, !PT ;  /* 0x0000000300ff7812 */ /* 0x000fe2000782485b */
[----:B------:R-:W-:Y:S01]  /*7160*/  @!UPT UIADD3 URZ, UPT, UPT, URZ, URZ, URZ ;  /* 0x000000fffffff290 */ /* 0x000fe2000fffe0ff */
[----:B----4-:R-:W-:Y:S11]  /*7170*/  @P0 BRA `(.L_x_115) ;  /* 0x0000000000080947 */ /* 0x010ff60003800000 */
[----:B------:R-:W1:Y:S02]  /*7180*/  SYNCS.PHASECHK.TRANS64.TRYWAIT P0, [R116+URZ+0x90], R3 ;  /* 0x00009003740075a7 */ /* 0x000e6400080011ff */
[----:B-1----:R-:W-:Y:S05]  /*7190*/  @!P0 BRA `(.L_x_116) ;  /* 0x0000007c00ac8947 */ /* 0x002fea0003800000 */
.L_x_115:
[----:B------:R-:W-:Y:S05]  /*71a0*/  @!P1 BRA `(.L_x_117) ;  /* 0x0000000000409947 */ /* 0x000fea0003800000 */
[----:B------:R-:W4:Y:S01]  /*71b0*/  LDCU.64 UR8, c[0x4][0x70] ;  /* 0x01000e00ff0877ac */ /* 0x000f220008000a00 */
[----:B-1----:R-:W-:Y:S01]  /*71c0*/  MOV R3, 0x0 ;  /* 0x0000000000037802 */ /* 0x002fe20000000f00 */
[----:B------:R-:W-:Y:S02]  /*71d0*/  HFMA2 R12, -RZ, RZ, 0, 5.9604644775390625e-08 ;  /* 0x00000001ff0c7431 */ /* 0x000fe400000001ff */
[----:B------:R-:W-:Y:S02]  /*71e0*/  IMAD.MOV.U32 R8, RZ, RZ, 0x192 ;  /* 0x00000192ff087424 */ /* 0x000fe400078e00ff */
[----:B------:R-:W-:Y:S01]  /*71f0*/  IMAD.MOV.U32 R13, RZ, RZ, RZ ;  /* 0x000000ffff0d7224 */ /* 0x000fe200078e00ff */
[----:B------:R-:W1:Y:S01]  /*7200*/  LDCU.64 UR6, c[0x4][0x78] ;  /* 0x01000f00ff0677ac */ /* 0x000e620008000a00 */
[----:B------:R-:W2:Y:S01]  /*7210*/  LDC.64 R2, c[0x4][R3] ;  /* 0x0100000003027b82 */ /* 0x000ea20000000a00 */
[----:B------:R-:W5:Y:S01]  /*7220*/  LDCU.64 UR4, c[0x4][0x10] ;  /* 0x01000200ff0477ac */ /* 0x000f620008000a00 */
[----:B----4-:R-:W-:Y:S01]  /*7230*/  MOV R5, UR9 ;  /* 0x0000000900057c02 */ /* 0x010fe20008000f00 */
[----:B------:R-:W-:Y:S01]  /*7240*/  IMAD.U32 R4, RZ, RZ, UR8 ;  /* 0x00000008ff047e24 */ /* 0x000fe2000f8e00ff */
[----:B-1----:R-:W-:Y:S01]  /*7250*/  MOV R7, UR7 ;  /* 0x0000000700077c02 */ /* 0x002fe20008000f00 */
[----:B------:R-:W-:Y:S01]  /*7260*/  IMAD.U32 R6, RZ, RZ, UR6 ;  /* 0x00000006ff067e24 */ /* 0x000fe2000f8e00ff */
[----:B-----5:R-:W-:Y:S01]  /*7270*/  MOV R11, UR5 ;  /* 0x00000005000b7c02 */ /* 0x020fe20008000f00 */
[----:B------:R-:W-:Y:S02]  /*7280*/  IMAD.U32 R10, RZ, RZ, UR4 ;  /* 0x00000004ff0a7e24 */ /* 0x000fe4000f8e00ff */
[----:B------:R-:W-:Y:S07]  /*7290*/  LEPC R20, `(.L_x_117) ;  /* 0x000000001014794e */ /* 0x000fee0000000000 */
[----:B--23--:R-:W-:Y:S05]  /*72a0*/  CALL.ABS.NOINC R2 ;  /* 0x0000000002007343 */ /* 0x00cfea0003c00000 */
.L_x_117:
[----:B------:R-:W-:Y:S01]  /*72b0*/  LOP3.LUT R44, R80, 0xffffe000, RZ, 0xc0, !PT ;  /* 0xffffe000502c7812 */ /* 0x000fe200078ec0ff */
[----:B------:R-:W-:Y:S05]  /*72c0*/  WARPSYNC.ALL ;  /* 0x0000000000007948 */ /* 0x000fea0003800000 */
[----:B------:R-:W-:Y:S01]  /*72d0*/  R2UR UR4, R39 ;  /* 0x00000000270472ca */ /* 0x000fe200000e0000 */
[----:B------:R-:W-:Y:S01]  /*72e0*/  BSSY.RECONVERGENT B0, `(.L_x_118) ;  /* 0x000009c000007945 */ /* 0x000fe20003800200 */
[----:B------:R-:W-:Y:S02]  /*72f0*/  LOP3.LUT R47, R81, 0xffffe000, RZ, 0xc0, !PT ;  /* 0xffffe000512f7812 */ /* 0x000fe400078ec0ff */
[----:B------:R-:W-:Y:S02]  /*7300*/  LOP3.LUT R46, R82, 0xffffe000, RZ, 0xc0, !PT ;  /* 0xffffe000522e7812 */ /* 0x000fe400078ec0ff */
[----:B------:R-:W-:Y:S02]  /*7310*/  LOP3.LUT R48, R83, 0xffffe000, RZ, 0xc0, !PT ;  /* 0xffffe00053307812 */ /* 0x000fe400078ec0ff */
[----:B------:R-:W-:Y:S02]  /*7320*/  LOP3.LUT R49, R56, 0xffffe000, RZ, 0xc0, !PT ;  /* 0xffffe00038317812 */ /* 0x000fe400078ec0ff */
[----:B------:R-:W-:Y:S03]  /*7330*/  ISETP.NE.AND P0, PT, R107, RZ, PT ;  /* 0x000000ff6b00720c */ /* 0x000fe60003f05270 */
[----:B------:R-:W2:Y:S02]  /*7340*/  LDTM.x32 R4, tmem[UR4] ;  /* 0x00000004000479ee */ /* 0x000ea400082c0000 */
[C---:B--2---:R-:W-:Y:S01]  /*7350*/  FMUL R0, R38.reuse, R4 ;  /* 0x0000000426007220 */ /* 0x044fe20000400000 */
[C---:B------:R-:W-:Y:S01]  /*7360*/  FMUL R2, R38.reuse, R5 ;  /* 0x0000000526027220 */ /* 0x040fe20000400000 */
[C---:B-1----:R-:W-:Y:S01]  /*7370*/  FMUL R3, R38.reuse, R6 ;  /* 0x0000000626037220 */ /* 0x042fe20000400000 */
[----:B------:R-:W-:Y:S01]  /*7380*/  FMUL R7, R38, R7 ;  /* 0x0000000726077220 */ /* 0x000fe20000400000 */
[C---:B------:R-:W-:Y:S01]  /*7390*/  FFMA R40, R45.reuse, R44, R0 ;  /* 0x0000002c2d287223 */ /* 0x040fe20000000000 */
[----:B------:R-:W-:Y:S01]  /*73a0*/  LOP3.LUT R44, R76, 0xffffe000, RZ, 0xc0, !PT ;  /* 0xffffe0004c2c7812 */ /* 0x000fe200078ec0ff */
[C---:B------:R-:W-:Y:S01]  /*73b0*/  FFMA R41, R45.reuse, R47, R2 ;  /* 0x0000002f2d297223 */ /* 0x040fe20000000002 */
[----:B------:R-:W-:Y:S01]  /*73c0*/  LOP3.LUT R47, R78, 0xffffe000, RZ, 0xc0, !PT ;  /* 0xffffe0004e2f7812 */ /* 0x000fe200078ec0ff */
[----:B------:R-:W-:Y:S01]  /*73d0*/  FFMA R42, R45, R46, R3 ;  /* 0x0000002e2d2a7223 */ /* 0x000fe20000000003 */
[----:B------:R-:W-:Y:S01]  /*73e0*/  LOP3.LUT R46, R77, 0xffffe000, RZ, 0xc0, !PT ;  /* 0xffffe0004d2e7812 */ /* 0x000fe200078ec0ff */
[----:B------:R-:W-:Y:S01]  /*73f0*/  FFMA R43, R45, R48, R7 ;  /* 0x000000302d2b7223 */ /* 0x000fe20000000007 */
[----:B------:R-:W-:Y:S01]  /*7400*/  LOP3.LUT R48, R79, 0xffffe000, RZ, 0xc0, !PT ;  /* 0xffffe0004f307812 */ /* 0x000fe200078ec0ff */
[C---:B------:R-:W-:Y:S01]  /*7410*/  FMUL R4, R38.reuse, R8 ;  /* 0x0000000826047220 */ /* 0x040fe20000400000 */
[----:B------:R-:W-:Y:S01]  /*7420*/  F2FP.TF32.F32.PACK_B R40, R40 ;  /* 0x00000028ff28723e */ /* 0x000fe200024050ff */
[C---:B------:R-:W-:Y:S01]  /*7430*/  FMUL R5, R38.reuse, R9 ;  /* 0x0000000926057220 */ /* 0x040fe20000400000 */
[----:B------:R-:W-:Y:S01]  /*7440*/  F2FP.TF32.F32.PACK_B R41, R41 ;  /* 0x00000029ff29723e */ /* 0x000fe200024050ff */
[C---:B------:R-:W-:Y:S01]  /*7450*/  FMUL R6, R38.reuse, R10 ;  /* 0x0000000a26067220 */ /* 0x040fe20000400000 */
[----:B------:R-:W-:Y:S01]  /*7460*/  F2FP.TF32.F32.PACK_B R42, R42 ;  /* 0x0000002aff2a723e */ /* 0x000fe200024050ff */
[C---:B------:R-:W-:Y:S01]  /*7470*/  FFMA R4, R45.reuse, R44, R4 ;  /* 0x0000002c2d047223 */ /* 0x040fe20000000004 */
[----:B------:R-:W-:Y:S01]  /*7480*/  F2FP.TF32.F32.PACK_B R43, R43 ;  /* 0x0000002bff2b723e */ /* 0x000fe200024050ff */
[----:B------:R-:W-:Y:S01]  /*7490*/  FMUL R11, R38, R11 ;  /* 0x0000000b260b7220 */ /* 0x000fe20000400000 */
[----:B------:R-:W-:Y:S01]  /*74a0*/  LOP3.LUT R44, R72, 0xffffe000, RZ, 0xc0, !PT ;  /* 0xffffe000482c7812 */ /* 0x000fe200078ec0ff */
[----:B------:R-:W-:Y:S01]  /*74b0*/  FFMA R5, R45, R46, R5 ;  /* 0x0000002e2d057223 */ /* 0x000fe20000000005 */
[----:B------:R-:W-:Y:S01]  /*74c0*/  LOP3.LUT R46, R73, 0xffffe000, RZ, 0xc0, !PT ;  /* 0xffffe000492e7812 */ /* 0x000fe200078ec0ff */
[----:B------:R-:W-:Y:S01]  /*74d0*/  FMUL R8, R38, R12 ;  /* 0x0000000c26087220 */ /* 0x000fe20000400000 */
[----:B------:R-:W-:Y:S01]  /*74e0*/  F2FP.TF32.F32.PACK_B R4, R4 ;  /* 0x00000004ff04723e */ /* 0x000fe200024050ff */
[C---:B------:R-:W-:Y:S01]  /*74f0*/  FFMA R6, R45.reuse, R47, R6 ;  /* 0x0000002f2d067223 */ /* 0x040fe20000000006 */
[----:B------:R-:W-:Y:S01]  /*7500*/  LOP3.LUT R47, R74, 0xffffe000, RZ, 0xc0, !PT ;  /* 0xffffe0004a2f7812 */ /* 0x000fe200078ec0ff */
[----:B------:R-:W-:Y:S01]  /*7510*/  FFMA R7, R45, R48, R11 ;  /* 0x000000302d077223 */ /* 0x000fe2000000000b */
[----:B------:R-:W-:Y:S01]  /*7520*/  LOP3.LUT R48, R75, 0xffffe000, RZ, 0xc0, !PT ;  /* 0xffffe0004b307812 */ /* 0x000fe200078ec0ff */
[----:B------:R-:W-:Y:S01]  /*7530*/  FMUL R9, R38, R13 ;  /* 0x0000000d26097220 */ /* 0x000fe20000400000 */
[----:B------:R-:W-:Y:S01]  /*7540*/  F2FP.TF32.F32.PACK_B R5, R5 ;  /* 0x00000005ff05723e */ /* 0x000fe200024050ff */
[----:B------:R1:W-:Y:S01]  /*7550*/  STS.128 [R115+UR43+0x400], R40 ;  /* 0x0004002873007988 */ /* 0x0003e20008000c2b */
[----:B------:R-:W-:Y:S01]  /*7560*/  F2FP.TF32.F32.PACK_B R6, R6 ;  /* 0x00000006ff06723e */ /* 0x000fe200024050ff */
[C---:B------:R-:W-:Y:S01]  /*7570*/  FFMA R8, R45.reuse, R44, R8 ;  /* 0x0000002c2d087223 */ /* 0x040fe20000000008 */
[----:B------:R-:W-:Y:S01]  /*7580*/  LOP3.LUT R44, R52, 0xffffe000, RZ, 0xc0, !PT ;  /* 0xffffe000342c7812 */ /* 0x000fe200078ec0ff */
[C---:B------:R-:W-:Y:S01]  /*7590*/  FMUL R10, R38.reuse, R14 ;  /* 0x0000000e260a7220 */ /* 0x040fe20000400000 */
[----:B------:R-:W-:Y:S01]  /*75a0*/  F2FP.TF32.F32.PACK_B R7, R7 ;  /* 0x00000007ff07723e */ /* 0x000fe200024050ff */
[C---:B------:R-:W-:Y:S01]  /*75b0*/  FMUL R15, R38.reuse, R15 ;  /* 0x0000000f260f7220 */ /* 0x040fe20000400000 */
[----:B------:R-:W-:Y:S01]  /*75c0*/  F2FP.TF32.F32.PACK_B R8, R8 ;  /* 0x00000008ff08723e */ /* 0x000fe200024050ff */
[----:B------:R-:W-:Y:S01]  /*75d0*/  FMUL R12, R38, R16 ;  /* 0x00000010260c7220 */ /* 0x000fe20000400000 */
[----:B------:R-:W-:Y:S01]  /*75e0*/  FFMA R9, R45, R46, R9 ;  /* 0x0000002e2d097223 */ /* 0x000fe20000000009 */
[----:B------:R-:W-:Y:S01]  /*75f0*/  LOP3.LUT R46, R55, 0xffffe000, RZ, 0xc0, !PT ;  /* 0xffffe000372e7812 */ /* 0x000fe200078ec0ff */
[C---:B------:R-:W-:Y:S01]  /*7600*/  FFMA R10, R45.reuse, R47, R10 ;  /* 0x0000002f2d0a7223 */ /* 0x040fe2000000000a */
[----:B------:R-:W-:Y:S01]  /*7610*/  LOP3.LUT R47, R54, 0xffffe000, RZ, 0xc0, !PT ;  /* 0xffffe000362f7812 */ /* 0x000fe200078ec0ff */
[C---:B------:R-:W-:Y:S01]  /*7620*/  FFMA R11, R45.reuse, R48, R15 ;  /* 0x000000302d0b7223 */ /* 0x040fe2000000000f */
[----:B------:R-:W-:Y:S01]  /*7630*/  F2FP.TF32.F32.PACK_B R9, R9 ;  /* 0x00000009ff09723e */ /* 0x000fe200024050ff */
[----:B------:R-:W-:Y:S01]  /*7640*/  FFMA R12, R45, R44, R12 ;  /* 0x0000002c2d0c7223 */ /* 0x000fe2000000000c */
[----:B------:R-:W-:Y:S01]  /*7650*/  LOP3.LUT R44, R53, 0xffffe000, RZ, 0xc0, !PT ;  /* 0xffffe000352c7812 */ /* 0x000fe200078ec0ff */
[----:B------:R1:W-:Y:S01]  /*7660*/  STS.128 [R114+0x400], R4 ;  /* 0x0004000472007388 */ /* 0x0003e20000000c00 */
[----:B------:R-:W-:Y:S01]  /*7670*/  F2FP.TF32.F32.PACK_B R10, R10 ;  /* 0x0000000aff0a723e */ /* 0x000fe200024050ff */
[C---:B------:R-:W-:Y:S01]  /*7680*/  FMUL R13, R38.reuse, R17 ;  /* 0x00000011260d7220 */ /* 0x040fe20000400000 */
[----:B------:R-:W-:Y:S01]  /*7690*/  F2FP.TF32.F32.PACK_B R11, R11 ;  /* 0x0000000bff0b723e */ /* 0x000fe200024050ff */
[C---:B------:R-:W-:Y:S01]  /*76a0*/  FMUL R14, R38.reuse, R18 ;  /* 0x00000012260e7220 */ /* 0x040fe20000400000 */
[----:B------:R-:W-:Y:S01]  /*76b0*/  F2FP.TF32.F32.PACK_B R12, R12 ;  /* 0x0000000cff0c723e */ /* 0x000fe200024050ff */
[----:B------:R-:W-:Y:S01]  /*76c0*/  FMUL R19, R38, R19 ;  /* 0x0000001326137220 */ /* 0x000fe20000400000 */
[----:B------:R-:W-:Y:S01]  /*76d0*/  LOP3.LUT R48, R65, 0xffffe000, RZ, 0xc0, !PT ;  /* 0xffffe00041307812 */ /* 0x000fe200078ec0ff */
[----:B------:R-:W-:Y:S01]  /*76e0*/  FFMA R13, R45, R44, R13 ;  /* 0x0000002c2d0d7223 */ /* 0x000fe2000000000d */
[----:B------:R-:W-:Y:S01]  /*76f0*/  LOP3.LUT R44, R57, 0xffffe000, RZ, 0xc0, !PT ;  /* 0xffffe000392c7812 */ /* 0x000fe200078ec0ff */
[C---:B------:R-:W-:Y:S01]  /*7700*/  FFMA R14, R45.reuse, R47, R14 ;  /* 0x0000002f2d0e7223 */ /* 0x040fe2000000000e */
[----:B------:R-:W-:Y:S01]  /*7710*/  LOP3.LUT R47, R58, 0xffffe000, RZ, 0xc0, !PT ;  /* 0xffffe0003a2f7812 */ /* 0x000fe200078ec0ff */
[C---:B------:R-:W-:Y:S01]  /*7720*/  FMUL R16, R38.reuse, R20 ;  /* 0x0000001426107220 */ /* 0x040fe20000400000 */
[----:B------:R-:W-:Y:S01]  /*7730*/  F2FP.TF32.F32.PACK_B R13, R13 ;  /* 0x0000000dff0d723e */ /* 0x000fe200024050ff */
[----:B------:R1:W-:Y:S01]  /*7740*/  STS.128 [R113+0x400], R8 ;  /* 0x0004000871007388 */ /* 0x0003e20000000c00 */
[----:B------:R-:W-:Y:S01]  /*7750*/  F2FP.TF32.F32.PACK_B R14, R14 ;  /* 0x0000000eff0e723e */ /* 0x000fe200024050ff */
[----:B------:R-:W-:Y:S01]  /*7760*/  FFMA R15, R45, R46, R19 ;  /* 0x0000002e2d0f7223 */ /* 0x000fe20000000013 */
[----:B------:R-:W-:Y:S01]  /*7770*/  LOP3.LUT R46, R59, 0xffffe000, RZ, 0xc0, !PT ;  /* 0xffffe0003b2e7812 */ /* 0x000fe200078ec0ff */
[----:B------:R-:W-:Y:S01]  /*7780*/  FMUL R17, R38, R21 ;  /* 0x0000001526117220 */ /* 0x000fe20000400000 */
[C---:B------:R-:W-:Y:S01]  /*7790*/  FFMA R16, R45.reuse, R49, R16 ;  /* 0x000000312d107223 */ /* 0x040fe20000000010 */
[----:B------:R-:W-:Y:S01]  /*77a0*/  LOP3.LUT R49, R60, 0xffffe000, RZ, 0xc0, !PT ;  /* 0xffffe0003c317812 */ /* 0x000fe200078ec0ff */
[C---:B------:R-:W-:Y:S01]  /*77b0*/  FMUL R18, R38.reuse, R22 ;  /* 0x0000001626127220 */ /* 0x040fe20000400000 */
[----:B------:R-:W-:Y:S01]  /*77c0*/  F2FP.TF32.F32.PACK_B R15, R15 ;  /* 0x0000000fff0f723e */ /* 0x000fe200024050ff */
[----:B------:R-:W-:Y:S01]  /*77d0*/  FFMA R17, R45, R44, R17 ;  /* 0x0000002c2d117223 */ /* 0x000fe20000000011 */
[C---:B------:R-:W-:Y:S01]  /*77e0*/  FMUL R23, R38.reuse, R23 ;  /* 0x0000001726177220 */ /* 0x040fe20000400000 */
[C---:B------:R-:W-:Y:S01]  /*77f0*/  FMUL R20, R38.reuse, R24 ;  /* 0x0000001826147220 */ /* 0x040fe20000400000 */
[----:B------:R-:W-:Y:S01]  /*7800*/  LOP3.LUT R44, R61, 0xffffe000, RZ, 0xc0, !PT ;  /* 0xffffe0003d2c7812 */ /* 0x000fe200078ec0ff */
[----:B------:R1:W-:Y:S01]  /*7810*/  STS.128 [R102+0x400], R12 ;  /* 0x0004000c66007388 */ /* 0x0003e20000000c00 */
[----:B------:R-:W-:Y:S01]  /*7820*/  F2FP.TF32.F32.PACK_B R16, R16 ;  /* 0x00000010ff10723e */ /* 0x000fe200024050ff */
[----:B------:R-:W-:Y:S01]  /*7830*/  FMUL R21, R38, R25 ;  /* 0x0000001926157220 */ /* 0x000fe20000400000 */
[----:B------:R-:W-:Y:S01]  /*7840*/  F2FP.TF32.F32.PACK_B R17, R17 ;  /* 0x00000011ff11723e */ /* 0x000fe200024050ff */
[C---:B------:R-:W-:Y:S01]  /*7850*/  FFMA R18, R45.reuse, R47, R18 ;  /* 0x0000002f2d127223 */ /* 0x040fe20000000012 */
[----:B------:R-:W-:Y:S01]  /*7860*/  LOP3.LUT R47, R64, 0xffffe000, RZ, 0xc0, !PT ;  /* 0xffffe000402f7812 */ /* 0x000fe200078ec0ff */
[C---:B------:R-:W-:Y:S01]  /*7870*/  FFMA R19, R45.reuse, R46, R23 ;  /* 0x0000002e2d137223 */ /* 0x040fe20000000017 */
[C---:B------:R-:W-:Y:S01]  /*7880*/  FFMA R20, R45.reuse, R49, R20 ;  /* 0x000000312d147223 */ /* 0x040fe20000000014 */
[----:B------:R-:W-:Y:S01]  /*7890*/  FFMA R21, R45, R44, R21 ;  /* 0x0000002c2d157223 */ /* 0x000fe20000000015 */
[----:B------:R-:W-:Y:S01]  /*78a0*/  LOP3.LUT R46, R62, 0xffffe000, RZ, 0xc0, !PT ;  /* 0xffffe0003e2e7812 */ /* 0x000fe200078ec0ff */
[C---:B------:R-:W-:Y:S01]  /*78b0*/  FMUL R22, R38.reuse, R26 ;  /* 0x0000001a26167220 */ /* 0x040fe20000400000 */
[----:B------:R-:W-:Y:S01]  /*78c0*/  LOP3.LUT R44, R63, 0xffffe000, RZ, 0xc0, !PT ;  /* 0xffffe0003f2c7812 */ /* 0x000fe200078ec0ff */
[C---:B------:R-:W-:Y:S01]  /*78d0*/  FMUL R27, R38.reuse, R27 ;  /* 0x0000001b261b7220 */ /* 0x040fe20000400000 */
[----:B------:R-:W-:Y:S01]  /*78e0*/  F2FP.TF32.F32.PACK_B R18, R18 ;  /* 0x00000012ff12723e */ /* 0x000fe200024050ff */
[C---:B------:R-:W-:Y:S01]  /*78f0*/  FFMA R22, R45.reuse, R46, R22 ;  /* 0x0000002e2d167223 */ /* 0x040fe20000000016 */
[----:B------:R-:W-:Y:S01]  /*7900*/  F2FP.TF32.F32.PACK_B R19, R19 ;  /* 0x00000013ff13723e */ /* 0x000fe200024050ff */
[----:B------:R-:W-:Y:S01]  /*7910*/  FFMA R23, R45, R44, R27 ;  /* 0x0000002c2d177223 */ /* 0x000fe2000000001b */
[C---:B------:R-:W-:Y:S01]  /*7920*/  FMUL R24, R38.reuse, R28 ;  /* 0x0000001c26187220 */ /* 0x040fe20000400000 */
[----:B------:R-:W-:Y:S01]  /*7930*/  F2FP.TF32.F32.PACK_B R20, R20 ;  /* 0x00000014ff14723e */ /* 0x000fe200024050ff */
[----:B------:R-:W-:Y:S01]  /*7940*/  FMUL R25, R38, R29 ;  /* 0x0000001d26197220 */ /* 0x000fe20000400000 */
[----:B------:R1:W-:Y:S01]  /*7950*/  STS.128 [R101+0x400], R16 ;  /* 0x0004001065007388 */ /* 0x0003e20000000c00 */
[----:B------:R-:W-:Y:S01]  /*7960*/  LOP3.LUT R49, R66, 0xffffe000, RZ, 0xc0, !PT ;  /* 0xffffe00042317812 */ /* 0x000fe200078ec0ff */
[C---:B------:R-:W-:Y:S01]  /*7970*/  FMUL R26, R38.reuse, R30 ;  /* 0x0000001e261a7220 */ /* 0x040fe20000400000 */
[----:B------:R-:W-:Y:S01]  /*7980*/  LOP3.LUT R44, R67, 0xffffe000, RZ, 0xc0, !PT ;  /* 0xffffe000432c7812 */ /* 0x000fe200078ec0ff */
[----:B------:R-:W-:Y:S01]  /*7990*/  FMUL R31, R38, R31 ;  /* 0x0000001f261f7220 */ /* 0x000fe20000400000 */
[----:B------:R-:W-:Y:S01]  /*79a0*/  F2FP.TF32.F32.PACK_B R21, R21 ;  /* 0x00000015ff15723e */ /* 0x000fe200024050ff */
[C---:B------:R-:W-:Y:S01]  /*79b0*/  FFMA R24, R45.reuse, R47, R24 ;  /* 0x0000002f2d187223 */ /* 0x040fe20000000018 */
[----:B------:R-:W-:Y:S01]  /*79c0*/  F2FP.TF32.F32.PACK_B R22, R22 ;  /* 0x00000016ff16723e */ /* 0x000fe200024050ff */
[C---:B------:R-:W-:Y:S01]  /*79d0*/  FFMA R25, R45.reuse, R48, R25 ;  /* 0x000000302d197223 */ /* 0x040fe20000000019 */
[----:B------:R-:W-:Y:S01]  /*79e0*/  F2FP.TF32.F32.PACK_B R23, R23 ;  /* 0x00000017ff17723e */ /* 0x000fe200024050ff */
[C---:B------:R-:W-:Y:S01]  /*79f0*/  FFMA R26, R45.reuse, R49, R26 ;  /* 0x000000312d1a7223 */ /* 0x040fe2000000001a */
[----:B------:R-:W-:Y:S01]  /*7a00*/  FFMA R27, R45, R44, R31 ;  /* 0x0000002c2d1b7223 */ /* 0x000fe2000000001f */
[----:B------:R-:W-:Y:S01]  /*7a10*/  LOP3.LUT R47, R68, 0xffffe000, RZ, 0xc0, !PT ;  /* 0xffffe000442f7812 */ /* 0x000fe200078ec0ff */
[C---:B------:R-:W-:Y:S01]  /*7a20*/  FMUL R28, R38.reuse, R32 ;  /* 0x00000020261c7220 */ /* 0x040fe20000400000 */
[----:B------:R1:W-:Y:S01]  /*7a30*/  STS.128 [R100+0x400], R20 ;  /* 0x0004001464007388 */ /* 0x0003e20000000c00 */
[----:B------:R-:W-:Y:S01]  /*7a40*/  LOP3.LUT R46, R69, 0xffffe000, RZ, 0xc0, !PT ;  /* 0xffffe000452e7812 */ /* 0x000fe200078ec0ff */
[----:B------:R-:W-:Y:S01]  /*7a50*/  FMUL R29, R38, R33 ;  /* 0x00000021261d7220 */ /* 0x000fe20000400000 */
        /* <DEDUP_REMOVED lines=10> */
[----:B------:R-:W-:Y:S01]  /*7b00*/  F2FP.TF32.F32.PACK_B R27, R27 ;  /* 0x0000001bff1b723e */ /* 0x000fe200024050ff */
[----:B------:R-:W-:Y:S01]  /*7b10*/  FFMA R31, R45, R44, R35 ;  /* 0x0000002c2d1f7223 */ /* 0x000fe20000000023 */
[----:B------:R-:W-:Y:S02]  /*7b20*/  F2FP.TF32.F32.PACK_B R28, R28 ;  /* 0x0000001cff1c723e */ /* 0x000fe400024050ff */
[----:B------:R-:W-:Y:S01]  /*7b30*/  F2FP.TF32.F32.PACK_B R29, R29 ;  /* 0x0000001dff1d723e */ /* 0x000fe200024050ff */
[----:B------:R1:W-:Y:S01]  /*7b40*/  STS.128 [R99+0x400], R24 ;  /* 0x0004001863007388 */ /* 0x0003e20000000c00 */
[----:B------:R-:W-:Y:S02]  /*7b50*/  F2FP.TF32.F32.PACK_B R30, R30 ;  /* 0x0000001eff1e723e */ /* 0x000fe400024050ff */
[----:B------:R-:W-:Y:S05]  /*7b60*/  F2FP.TF32.F32.PACK_B R31, R31 ;  /* 0x0000001fff1f723e */ /* 0x000fea00024050ff */
[----:B------:R1:W-:Y:S01]  /*7b70*/  STS.128 [R98+0x400], R28 ;  /* 0x0004001c62007388 */ /* 0x0003e20000000c00 */
[----:B------:R-:W-:Y:S01]  /*7b80*/  @!PT LDS RZ, [RZ] ;  /* 0x00000000fffff984 */ /* 0x000fe20000000800 */
[----:B------:R-:W-:Y:S01]  /*7b90*/  @!PT LDS RZ, [RZ] ;  /* 0x00000000fffff984 */ /* 0x000fe20000000800 */
[----:B------:R-:W-:Y:S01]  /*7ba0*/  @!PT LDS RZ, [RZ] ;  /* 0x00000000fffff984 */ /* 0x000fe20000000800 */
[----:B------:R-:W-:Y:S01]  /*7bb0*/  @!PT LDS RZ, [RZ] ;  /* 0x00000000fffff984 */ /* 0x000fe20000000800 */
[----:B------:R2:W-:Y:S07]  /*7bc0*/  MEMBAR.ALL.CTA ;  /* 0x0000000000007992 */ /* 0x0005ee0000008000 */
[----:B--2---:R-:W2:Y:S02]  /*7bd0*/  FENCE.VIEW.ASYNC.S ;  /* 0x00000000000073c6 */ /* 0x004ea40000000000 */
[----:B--2---:R-:W-:Y:S06]  /*7be0*/  BAR.SYNC.DEFER_BLOCKING 0x1, 0x80 ;  /* 0x0042000000007b1d */ /* 0x004fec0000010000 */
[----:B------:R-:W-:Y:S05]  /*7bf0*/  @P0 BRA `(.L_x_119) ;  /* 0x0000000000280947 */ /* 0x000fea0003800000 */
[----:B------:R-:W-:Y:S01]  /*7c00*/  UIADD3 UR4, UPT, UPT, UR43, 0x400, URZ ;  /* 0x000004002b047890 */ /* 0x000fe2000fffe0ff */
[----:B------:R-:W-:Y:S05]  /*7c10*/  UMOV UR51, UR36 ;  /* 0x0000002400337c82 */ /* 0x000fea0008000000 */
[----:B------:R-:W-:Y:S01]  /*7c20*/  MOV R95, UR4 ;  /* 0x00000004005f7c02 */ /* 0x000fe20008000f00 */
[----:B------:R-:W-:Y:S03]  /*7c30*/  UIADD3 UR4, UP0, UPT, UR54, 0x680, URZ ;  /* 0x0000068036047890 */ /* 0x000fe6000ff1e0ff */
[----:B------:R-:W-:Y:S01]  /*7c40*/  R2UR UR48, R95 ;  /* 0x000000005f3072ca */ /* 0x000fe200000e0000 */
[----:B------:R-:W-:Y:S11]  /*7c50*/  UIADD3.X UR5, UPT, UPT, URZ, UR55, URZ, UP0, !UPT ;  /* 0x00000037ff057290 */ /* 0x000ff600087fe4ff */
[----:B------:R-:W-:Y:S01]  /*7c60*/  @!UPT UIADD3 URZ, UPT, UPT, URZ, URZ, URZ ;  /* 0x000000fffffff290 */ /* 0x000fe2000fffe0ff */
[----:B------:R2:W-:Y:S01]  /*7c70*/  UTMASTG.3D [UR48], [UR4] ;  /* 0x00000030040073b5 */ /* 0x0005e20008010000 */
[----:B------:R0:W-:Y:S01]  /*7c80*/  UTMACMDFLUSH ;  /* 0x00000000000079b7 */ /* 0x0001e20000000000 */
[----:B--2---:R-:W-:Y:S04]  /*7c90*/  DEPBAR.LE SB0, 0x1 ;  /* 0x000080400000791a */ /* 0x004fe80000000000 */
.L_x_119:
[----:B------:R-:W-:Y:S05]  /*7ca0*/  BSYNC.RECONVERGENT B0 ;  /* 0x0000000000007941 */ /* 0x000fea0003800200 */
.L_x_118:
[----:B------:R-:W-:Y:S01]  /*7cb0*/  BAR.SYNC.DEFER_BLOCKING 0x1, 0x80 ;  /* 0x0042000000007b1d */ /* 0x000fe20000010000 */
[----:B------:R-:W-:Y:S01]  /*7cc0*/  ISETP.NE.AND P1, PT, R112, RZ, PT ;  /* 0x000000ff7000720c */ /* 0x000fe20003f25270 */
[----:B------:R-:W-:Y:S01]  /*7cd0*/  UISETP.NE.AND UP0, UPT, UR53, URZ, UPT ;  /* 0x000000ff3500728c */ /* 0x000fe2000bf05270 */
[----:B------:R-:W-:Y:S11]  /*7ce0*/  LEA R3, R118, UR43, 0x3 ;  /* 0x0000002b76037c11 */ /* 0x000ff6000f8e18ff */
[----:B------:R-:W-:Y:S01]  /*7cf0*/  @P1 SHF.L.U32 R2, RZ, 0x1f, RZ ;  /* 0x0000001fff021819 */ /* 0x000fe200000006ff */
[----:B------:R-:W-:Y:S06]  /*7d00*/  BRA.U !UP0, `(.L_x_120) ;  /* 0x0000000108247547 */ /* 0x000fec000b800000 */
[----:B-1----:R-:W-:Y:S01]  /*7d10*/  IMAD.U32 R5, RZ, RZ, UR47 ;  /* 0x0000002fff057e24 */ /* 0x002fe2000f8e00ff */
[----:B------:R-:W-:Y:S01]  /*7d20*/  MOV R0, UR52 ;  /* 0x0000003400007c02 */ /* 0x000fe20008000f00 */
[----:B------:R-:W-:Y:S03]  /*7d30*/  UIADD3 UR4, UPT, UPT, UR47, 0x1, URZ ;  /* 0x000000012f047890 */ /* 0x000fe6000fffe0ff */
[----:B------:R-:W-:Y:S01]  /*7d40*/  @P1 LEA R5, R5, UR43, 0x3 ;  /* 0x0000002b05051c11 */ /* 0x000fe2000f8e18ff */
[----:B------:R-:W-:Y:S04]  /*7d50*/  UISETP.NE.AND UP0, UPT, UR4, 0x4, UPT ;  /* 0x000000040400788c */ /* 0x000fe8000bf05270 */
[----:B------:R-:W-:Y:S01]  /*7d60*/  @P1 VIADD R5, R5, 0x40 ;  /* 0x0000004005051836 */ /* 0x000fe20000000000 */
[----:B------:R-:W-:Y:S04]  /*7d70*/  USEL UR47, UR4, URZ, UP0 ;  /* 0x000000ff042f7287 */ /* 0x000fe80008000000 */
[----:B------:R-:W-:Y:S04]  /*7d80*/  @P1 PRMT R0, R0, 0x654, R5 ;  /* 0x0000065400001816 */ /* 0x000fe80000000005 */
[----:B------:R2:W-:Y:S04]  /*7d90*/  @P1 SYNCS.ARRIVE.TRANS64.RED.A1T0 RZ, [R0+URZ], RZ ;  /* 0x000000ff00ff19a7 */ /* 0x0005e800081004ff */
.L_x_120:
[----:B------:R-:W4:Y:S01]  /*7da0*/  @P1 SYNCS.PHASECHK.TRANS64.TRYWAIT P0, [R3+URZ+0x20], R2 ;  /* 0x00002002030015a7 */ /* 0x000f2200080011ff */
[----:B------:R-:W-:Y:S01]  /*7db0*/  BSSY B1, `(.L_x_121) ;  /* 0x000001f000017945 */ /* 0x000fe20003800000 */
[----:B----4-:R-:W-:Y:S03]  /*7dc0*/  @P1 SEL R117, RZ, 0x1, !P0 ;  /* 0x00000001ff751807 */ /* 0x010fe60004000000 */
[----:B------:R-:W-:Y:S05]  /*7dd0*/  @!P1 BRA `(.L_x_122) ;  /* 0x0000000000709947 */ /* 0x000fea0003800000 */
[----:B------:R-:W-:Y:S01]  /*7de0*/  ISETP.NE.AND P1, PT, R119, RZ, PT ;  /* 0x000000ff7700720c */ /* 0x000fe20003f25270 */
[----:B------:R-:W-:Y:S01]  /*7df0*/  BSSY B0, `(.L_x_123) ;  /* 0x000000b000007945 */ /* 0x000fe20003800000 */
[----:B------:R-:W-:Y:S11]  /*7e00*/  ISETP.NE.AND P0, PT, R117, RZ, PT ;  /* 0x000000ff7500720c */ /* 0x000ff60003f05270 */
[----:B-1----:R-:W-:Y:S05]  /*7e10*/  @P1 IMAD R4, R118, 0x4000, R115 ;  /* 0x0000400076041824 */ /* 0x002fea00078e0273 */
[----:B------:R-:W-:Y:S04]  /*7e20*/  @P1 IADD3 R9, PT, PT, R4, UR43, RZ ;  /* 0x0000002b04091c10 */ /* 0x000fe8000fffe0ff */
[----:B------:R-:W-:Y:S01]  /*7e30*/  @P1 IADD3 R7, PT, PT, R120, R9, RZ ;  /* 0x0000000978071210 */ /* 0x000fe20007ffe0ff */
[--C-:B------:R-:W-:Y:S02]  /*7e40*/  @P1 IMAD.IADD R5, R51, 0x1, R9.reuse ;  /* 0x0000000133051824 */ /* 0x100fe400078e0209 */
[----:B------:R-:W-:Y:S01]  /*7e50*/  @P1 IMAD.IADD R2, R122, 0x1, R9 ;  /* 0x000000017a021824 */ /* 0x000fe200078e0209 */
[----:B------:R-:W-:Y:S06]  /*7e60*/  @P0 BRA `(.L_x_124) ;  /* 0x00000000000c0947 */ /* 0x000fec0003800000 */
[----:B--2---:R-:W-:Y:S04]  /*7e70*/  SHF.L.U32 R0, RZ, 0x1f, RZ ;  /* 0x0000001fff007819 */ /* 0x004fe800000006ff */
[----:B------:R-:W1:Y:S02]  /*7e80*/  SYNCS.PHASECHK.TRANS64.TRYWAIT P0, [R3+URZ+0x20], R0 ;  /* 0x00002000030075a7 */ /* 0x000e6400080011ff */
[----:B-1----:R-:W-:Y:S05]  /*7e90*/  @!P0 BRA `(.L_x_125) ;  /* 0x0000007000808947 */ /* 0x002fea0003800000 */
.L_x_124:
[----:B------:R-:W-:Y:S05]  /*7ea0*/  BSYNC B0 ;  /* 0x0000000000007941 */ /* 0x000fea0003800000 */
.L_x_123:
[----:B------:R-:W-:Y:S01]  /*7eb0*/  ISETP.NE.AND P0, PT, R119, RZ, PT ;  /* 0x000000ff7700720c */ /* 0x000fe20003f05270 */
[----:B------:R-:W-:Y:S11]  /*7ec0*/  VIADD R118, R118, 0x1 ;  /* 0x0000000176767836 */ /* 0x000ff60000000000 */
[----:B------:R-:W-:Y:S01]  /*7ed0*/  @!UPT UIADD3 URZ, UPT, UPT, URZ, URZ, URZ ;  /* 0x000000fffffff290 */ /* 0x000fe2000fffe0ff */
[----:B------:R4:W3:Y:S01]  /*7ee0*/  @P0 LDS.128 R80, [R4+UR43+0x400] ;  /* 0x0004002b04500984 */ /* 0x0008e20008000c00 */
[--C-:B-1----:R-:W-:Y:S01]  /*7ef0*/  @P0 IMAD.IADD R3, R120, 0x1, R5.reuse ;  /* 0x0000000178030824 */ /* 0x102fe200078e0205 */
[C---:B--2---:R-:W-:Y:S01]  /*7f00*/  @P0 IADD3 R0, PT, PT, R122.reuse, R7, RZ ;  /* 0x000000077a000210 */ /* 0x044fe20007ffe0ff */
[C---:B------:R-:W-:Y:S01]  /*7f10*/  @P0 IMAD.IADD R6, R122.reuse, 0x1, R5 ;  /* 0x000000017a060824 */ /* 0x040fe200078e0205 */
[----:B------:R4:W1:Y:S02]  /*7f20*/  @P0 LDS.128 R76, [R2+0x400] ;  /* 0x00040000024c0984 */ /* 0x0008640000000c00 */
[----:B------:R-:W-:Y:S02]  /*7f30*/  @P0 IADD3 R8, PT, PT, R122, R3, RZ ;  /* 0x000000037a080210 */ /* 0x000fe40007ffe0ff */
[----:B------:R4:W2:Y:S04]  /*7f40*/  @P0 LDS.128 R72, [R7+0x400] ;  /* 0x0004000007480984 */ /* 0x0008a80000000c00 */
[----:B------:R4:W1:Y:S04]  /*7f50*/  @P0 LDS.128 R52, [R0+0x400] ;  /* 0x0004000000340984 */ /* 0x0008680000000c00 */
[----:B------:R4:W1:Y:S04]  /*7f60*/  @P0 LDS.128 R56, [R5+0x400] ;  /* 0x0004000005380984 */ /* 0x0008680000000c00 */
[----:B------:R4:W1:Y:S04]  /*7f70*/  @P0 LDS.128 R60, [R6+0x400] ;  /* 0x00040000063c0984 */ /* 0x0008680000000c00 */
[----:B------:R4:W1:Y:S04]  /*7f80*/  @P0 LDS.128 R64, [R3+0x400] ;  /* 0x0004000003400984 */ /* 0x0008680000000c00 */
[----:B------:R4:W1:Y:S02]  /*7f90*/  @P0 LDS.128 R68, [R8+0x400] ;  /* 0x0004000008440984 */ /* 0x0008640000000c00 */
.L_x_122:
[----:B------:R-:W-:Y:S05]  /*7fa0*/  BSYNC B1 ;  /* 0x0000000000017941 */ /* 0x000fea0003800000 */
.L_x_121:
[----:B--2-4-:R-:W-:Y:S05]  /*7fb0*/  VIADD R0, R39, 0x20 ;  /* 0x0000002027007836 */ /* 0x014fea0000000000 */
[----:B------:R-:W-:Y:S04]  /*7fc0*/  SHF.R.U32.HI R0, RZ, 0x15, R0 ;  /* 0x00000015ff007819 */ /* 0x000fe80000011600 */
[----:B------:R-:W-:Y:S11]  /*7fd0*/  LOP3.LUT P0, RZ, R0, 0x3, R91, 0x48, !PT ;  /* 0x0000000300ff7812 */ /* 0x000ff6000780485b */
[----:B------:R-:W-:Y:S02]  /*7fe0*/  @!UPT UIADD3 URZ, UPT, UPT, URZ, URZ, URZ ;  /* 0x000000fffffff290 */ /* 0x000fe4000fffe0ff */
[----:B------:R-:W-:Y:S05]  /*7ff0*/  @!P0 BRA `(.L_x_126) ;  /* 0x0000000000408947 */ /* 0x000fea0003800000 */
[----:B------:R-:W2:Y:S01]  /*8000*/  LDCU.64 UR8, c[0x4][0x70] ;  /* 0x01000e00ff0877ac */ /* 0x000ea20008000a00 */
[----:B------:R-:W-:Y:S01]  /*8010*/  MOV R3, 0x0 ;  /* 0x0000000000037802 */ /* 0x000fe20000000f00 */
[----:B-1----:R-:W-:Y:S02]  /*8020*/  HFMA2 R12, -RZ, RZ, 0, 5.9604644775390625e-08 ;  /* 0x00000001ff0c7431 */ /* 0x002fe400000001ff */
[----:B------:R-:W-:Y:S02]  /*8030*/  IMAD.MOV.U32 R8, RZ, RZ, 0x192 ;  /* 0x00000192ff087424 */ /* 0x000fe400078e00ff */
[----:B------:R-:W-:Y:S01]  /*8040*/  IMAD.MOV.U32 R13, RZ, RZ, RZ ;  /* 0x000000ffff0d7224 */ /* 0x000fe200078e00ff */
[----:B------:R-:W1:Y:S01]  /*8050*/  LDCU.64 UR6, c[0x4][0x78] ;  /* 0x01000f00ff0677ac */ /* 0x000e620008000a00 */
[----:B------:R-:W4:Y:S01]  /*8060*/  LDC.64 R2, c[0x4][R3] ;  /* 0x0100000003027b82 */ /* 0x000f220000000a00 */
[----:B------:R-:W5:Y:S01]  /*8070*/  LDCU.64 UR4, c[0x4][0x10] ;  /* 0x01000200ff0477ac */ /* 0x000f620008000a00 */
[----:B--2---:R-:W-:Y:S01]  /*8080*/  MOV R5, UR9 ;  /* 0x0000000900057c02 */ /* 0x004fe20008000f00 */
[----:B------:R-:W-:Y:S01]  /*8090*/  IMAD.U32 R4, RZ, RZ, UR8 ;  /* 0x00000008ff047e24 */ /* 0x000fe2000f8e00ff */
[----:B-1----:R-:W-:Y:S01]  /*80a0*/  MOV R7, UR7 ;  /* 0x0000000700077c02 */ /* 0x002fe20008000f00 */
[----:B------:R-:W-:Y:S01]  /*80b0*/  IMAD.U32 R6, RZ, RZ, UR6 ;  /* 0x00000006ff067e24 */ /* 0x000fe2000f8e00ff */
[----:B-----5:R-:W-:Y:S01]  /*80c0*/  MOV R11, UR5 ;  /* 0x00000005000b7c02 */ /* 0x020fe20008000f00 */
[----:B------:R-:W-:Y:S02]  /*80d0*/  IMAD.U32 R10, RZ, RZ, UR4 ;  /* 0x00000004ff0a7e24 */ /* 0x000fe4000f8e00ff */
[----:B------:R-:W-:Y:S07]  /*80e0*/  LEPC R20, `(.L_x_126) ;  /* 0x000000001014794e */ /* 0x000fee0000000000 */
[----:B---34-:R-:W-:Y:S05]  /*80f0*/  CALL.ABS.NOINC R2 ;  /* 0x0000000002007343 */ /* 0x018fea0003c00000 */
.L_x_126:
[----:B---3--:R-:W-:Y:S01]  /*8100*/  LOP3.LUT R44, R80, 0xffffe000, RZ, 0xc0, !PT ;  /* 0xffffe000502c7812 */ /* 0x008fe200078ec0ff */
[----:B------:R-:W-:Y:S05]  /*8110*/  WARPSYNC.ALL ;  /* 0x0000000000007948 */ /* 0x000fea0003800000 */
[----:B------:R-:W-:Y:S01]  /*8120*/  R2UR UR4, R39 ;  /* 0x00000000270472ca */ /* 0x000fe200000e0000 */
[----:B------:R-:W-:Y:S01]  /*8130*/  IMAD.U32 R124, RZ, RZ, UR47 ;  /* 0x0000002fff7c7e24 */ /* 0x000fe2000f8e00ff */
[----:B------:R-:W-:Y:S01]  /*8140*/  LOP3.LUT R46, R82, 0xffffe000, RZ, 0xc0, !PT ;  /* 0xffffe000522e7812 */ /* 0x000fe200078ec0ff */
[----:B------:R-:W-:Y:S01]  /*8150*/  IMAD.U32 R121, RZ, RZ, UR52 ;  /* 0x00000034ff797e24 */ /* 0x000fe2000f8e00ff */
[----:B------:R-:W-:Y:S01]  /*8160*/  LOP3.LUT R48, R83, 0xffffe000, RZ, 0xc0, !PT ;  /* 0xffffe00053307812 */ /* 0x000fe200078ec0ff */
[----:B------:R-:W-:Y:S01]  /*8170*/  BSSY.RECONVERGENT B0, `(.L_x_127) ;  /* 0x000009f000007945 */ /* 0x000fe20003800200 */
[----:B-1----:R-:W-:Y:S02]  /*8180*/  LOP3.LUT R47, R76, 0xffffe000, RZ, 0xc0, !PT ;  /* 0xffffe0004c2f7812 */ /* 0x002fe400078ec0ff */
[----:B------:R-:W-:Y:S02]  /*8190*/  LOP3.LUT R50, R77, 0xffffe000, RZ, 0xc0, !PT ;  /* 0xffffe0004d327812 */ /* 0x000fe400078ec0ff */
[----:B------:R-:W-:Y:S02]  /*81a0*/  LOP3.LUT R49, R74, 0xffffe000, RZ, 0xc0, !PT ;  /* 0xffffe0004a317812 */ /* 0x000fe400078ec0ff */
[----:B------:R-:W-:Y:S01]  /*81b0*/  ISETP.NE.AND P6, PT, R112, RZ, PT ;  /* 0x000000ff7000720c */ /* 0x000fe20003fc5270 */
[----:B------:R-:W1:Y:S01]  /*81c0*/  LDTM.x32 R4, tmem[UR4+0x20] ;  /* 0x00002004000479ee */ /* 0x000e6200082c0000 */
[----:B------:R-:W-:Y:S02]  /*81d0*/  ISETP.NE.AND P0, PT, R107, RZ, PT ;  /* 0x000000ff6b00720c */ /* 0x000fe40003f05270 */
[----:B------:R-:W-:Y:S09]  /*81e0*/  LEA R123, R118, UR43, 0x3 ;  /* 0x0000002b767b7c11 */ /* 0x000ff2000f8e18ff */
[----:B------:R-:W-:Y:S05]  /*81f0*/  @P6 LEA R124, R124, UR43, 0x3 ;  /* 0x0000002b7c7c6c11 */ /* 0x000fea000f8e18ff */
[----:B------:R-:W-:Y:S05]  /*8200*/  @P6 VIADD R124, R124, 0x40 ;  /* 0x000000407c7c6836 */ /* 0x000fea0000000000 */
[----:B------:R-:W-:Y:S02]  /*8210*/  @P6 PRMT R121, R121, 0x654, R124 ;  /* 0x0000065479796816 */ /* 0x000fe4000000007c */
[----:B------:R-:W-:Y:S01]  /*8220*/  @P6 SHF.L.U32 R124, RZ, 0x1f, RZ ;  /* 0x0000001fff7c6819 */ /* 0x000fe200000006ff */
[C---:B-1----:R-:W-:Y:S01]  /*8230*/  FMUL R0, R38.reuse, R4 ;  /* 0x0000000426007220 */ /* 0x042fe20000400000 */
[C---:B------:R-:W-:Y:S01]  /*8240*/  FMUL R2, R38.reuse, R5 ;  /* 0x0000000526027220 */ /* 0x040fe20000400000 */
[C---:B------:R-:W-:Y:S01]  /*8250*/  FMUL R3, R38.reuse, R6 ;  /* 0x0000000626037220 */ /* 0x040fe20000400000 */
[C---:B------:R-:W-:Y:S01]  /*8260*/  FMUL R7, R38.reuse, R7 ;  /* 0x0000000726077220 */ /* 0x040fe20000400000 */
[----:B------:R-:W-:Y:S01]  /*8270*/  FFMA R40, R45, R44, R0 ;  /* 0x0000002c2d287223 */ /* 0x000fe20000000000 */
[----:B------:R-:W-:Y:S01]  /*8280*/  LOP3.LUT R44, R81, 0xffffe000, RZ, 0xc0, !PT ;  /* 0xffffe000512c7812 */ /* 0x000fe200078ec0ff */
[C---:B------:R-:W-:Y:S01]  /*8290*/  FMUL R4, R38.reuse, R8 ;  /* 0x0000000826047220 */ /* 0x040fe20000400000 */
[C---:B------:R-:W-:Y:S01]  /*82a0*/  FMUL R5, R38.reuse, R9 ;  /* 0x0000000926057220 */ /* 0x040fe20000400000 */
[----:B------:R-:W-:Y:S01]  /*82b0*/  FMUL R6, R38, R10 ;  /* 0x0000000a26067220 */ /* 0x000fe20000400000 */
[----:B------:R-:W-:Y:S01]  /*82c0*/  F2FP.TF32.F32.PACK_B R40, R40 ;  /* 0x00000028ff28723e */ /* 0x000fe200024050ff */
[C---:B------:R-:W-:Y:S01]  /*82d0*/  FFMA R41, R45.reuse, R44, R2 ;  /* 0x0000002c2d297223 */ /* 0x040fe20000000002 */
[----:B------:R-:W-:Y:S01]  /*82e0*/  LOP3.LUT R44, R78, 0xffffe000, RZ, 0xc0, !PT ;  /* 0xffffe0004e2c7812 */ /* 0x000fe200078ec0ff */
[----:B------:R-:W-:Y:S01]  /*82f0*/  FFMA R42, R45, R46, R3 ;  /* 0x0000002e2d2a7223 */ /* 0x000fe20000000003 */
[----:B------:R-:W-:Y:S01]  /*8300*/  LOP3.LUT R46, R79, 0xffffe000, RZ, 0xc0, !PT ;  /* 0xffffe0004f2e7812 */ /* 0x000fe200078ec0ff */
[C---:B------:R-:W-:Y:S01]  /*8310*/  FFMA R43, R45.reuse, R48, R7 ;  /* 0x000000302d2b7223 */ /* 0x040fe20000000007 */
[----:B------:R-:W-:Y:S01]  /*8320*/  F2FP.TF32.F32.PACK_B R41, R41 ;  /* 0x00000029ff29723e */ /* 0x000fe200024050ff */
[----:B------:R-:W-:Y:S01]  /*8330*/  FMUL R11, R38, R11 ;  /* 0x0000000b260b7220 */ /* 0x000fe20000400000 */
[----:B------:R-:W-:Y:S01]  /*8340*/  F2FP.TF32.F32.PACK_B R42, R42 ;  /* 0x0000002aff2a723e */ /* 0x000fe200024050ff */
[C---:B------:R-:W-:Y:S01]  /*8350*/  FFMA R4, R45.reuse, R47, R4 ;  /* 0x0000002f2d047223 */ /* 0x040fe20000000004 */
[----:B------:R-:W-:Y:S01]  /*8360*/  F2FP.TF32.F32.PACK_B R43, R43 ;  /* 0x0000002bff2b723e */ /* 0x000fe200024050ff */
        /* <DEDUP_REMOVED lines=8> */
[----:B------:R1:W-:Y:S01]  /*83f0*/  STS.128 [R115+UR43+0x4400], R40 ;  /* 0x0044002873007988 */ /* 0x0003e20008000c2b */
[----:B------:R-:W-:Y:S01]  /*8400*/  F2FP.TF32.F32.PACK_B R5, R5 ;  /* 0x00000005ff05723e */ /* 0x000fe200024050ff */
[C---:B------:R-:W-:Y:S01]  /*8410*/  FMUL R9, R38.reuse, R13 ;  /* 0x0000000d26097220 */ /* 0x040fe20000400000 */
[----:B------:R-:W-:Y:S01]  /*8420*/  F2FP.TF32.F32.PACK_B R6, R6 ;  /* 0x00000006ff06723e */ /* 0x000fe200024050ff */
[C---:B------:R-:W-:Y:S01]  /*8430*/  FMUL R10, R38.reuse, R14 ;  /* 0x0000000e260a7220 */ /* 0x040fe20000400000 */
[----:B------:R-:W-:Y:S01]  /*8440*/  F2FP.TF32.F32.PACK_B R7, R7 ;  /* 0x00000007ff07723e */ /* 0x000fe200024050ff */
[----:B------:R-:W-:Y:S01]  /*8450*/  FMUL R15, R38, R15 ;  /* 0x0000000f260f7220 */ /* 0x000fe20000400000 */
[----:B------:R-:W-:Y:S01]  /*8460*/  LOP3.LUT R46, R53, 0xffffe000, RZ, 0xc0, !PT ;  /* 0xffffe000352e7812 */ /* 0x000fe200078ec0ff */
[C---:B------:R-:W-:Y:S01]  /*8470*/  FFMA R8, R45.reuse, R47, R8 ;  /* 0x0000002f2d087223 */ /* 0x040fe20000000008 */
[----:B------:R-:W-:Y:S01]  /*8480*/  LOP3.LUT R47, R52, 0xffffe000, RZ, 0xc0, !PT ;  /* 0xffffe000342f7812 */ /* 0x000fe200078ec0ff */
[----:B------:R-:W-:Y:S01]  /*8490*/  FFMA R9, R45, R48, R9 ;  /* 0x000000302d097223 */ /* 0x000fe20000000009 */
[----:B------:R-:W-:Y:S01]  /*84a0*/  LOP3.LUT R48, R55, 0xffffe000, RZ, 0xc0, !PT ;  /* 0xffffe00037307812 */ /* 0x000fe200078ec0ff */
[C---:B------:R-:W-:Y:S01]  /*84b0*/  FFMA R10, R45.reuse, R49, R10 ;  /* 0x000000312d0a7223 */ /* 0x040fe2000000000a */
[----:B------:R-:W-:Y:S01]  /*84c0*/  LOP3.LUT R49, R54, 0xffffe000, RZ, 0xc0, !PT ;  /* 0xffffe00036317812 */ /* 0x000fe200078ec0ff */
[C---:B------:R-:W-:Y:S01]  /*84d0*/  FFMA R11, R45.reuse, R44, R15 ;  /* 0x0000002c2d0b7223 */ /* 0x040fe2000000000f */
[----:B------:R-:W-:Y:S01]  /*84e0*/  LOP3.LUT R44, R56, 0xffffe000, RZ, 0xc0, !PT ;  /* 0xffffe000382c7812 */ /* 0x000fe200078ec0ff */
[C---:B------:R-:W-:Y:S01]  /*84f0*/  FMUL R12, R38.reuse, R16 ;  /* 0x00000010260c7220 */ /* 0x040fe20000400000 */
[----:B------:R-:W-:Y:S01]  /*8500*/  F2FP.TF32.F32.PACK_B R8, R8 ;  /* 0x00000008ff08723e */ /* 0x000fe200024050ff */
[C---:B------:R-:W-:Y:S01]  /*8510*/  FMUL R13, R38.reuse, R17 ;  /* 0x00000011260d7220 */ /* 0x040fe20000400000 */
[----:B------:R-:W-:Y:S01]  /*8520*/  F2FP.TF32.F32.PACK_B R9, R9 ;  /* 0x00000009ff09723e */ /* 0x000fe200024050ff */
[----:B------:R1:W-:Y:S01]  /*8530*/  STS.128 [R114+0x4400], R4 ;  /* 0x0044000472007388 */ /* 0x0003e20000000c00 */
[----:B------:R-:W-:Y:S01]  /*8540*/  F2FP.TF32.F32.PACK_B R10, R10 ;  /* 0x0000000aff0a723e */ /* 0x000fe200024050ff */
[C---:B------:R-:W-:Y:S01]  /*8550*/  FMUL R14, R38.reuse, R18 ;  /* 0x00000012260e7220 */ /* 0x040fe20000400000 */
[----:B------:R-:W-:Y:S01]  /*8560*/  F2FP.TF32.F32.PACK_B R11, R11 ;  /* 0x0000000bff0b723e */ /* 0x000fe200024050ff */
[----:B------:R-:W-:Y:S01]  /*8570*/  FMUL R19, R38, R19 ;  /* 0x0000001326137220 */ /* 0x000fe20000400000 */
[C---:B------:R-:W-:Y:S01]  /*8580*/  FFMA R12, R45.reuse, R47, R12 ;  /* 0x0000002f2d0c7223 */ /* 0x040fe2000000000c */
[----:B------:R-:W-:Y:S01]  /*8590*/  LOP3.LUT R47, R58, 0xffffe000, RZ, 0xc0, !PT ;  /* 0xffffe0003a2f7812 */ /* 0x000fe200078ec0ff */
[C---:B------:R-:W-:Y:S01]  /*85a0*/  FMUL R16, R38.reuse, R20 ;  /* 0x0000001426107220 */ /* 0x040fe20000400000 */
[----:B------:R-:W-:Y:S01]  /*85b0*/  FFMA R13, R45, R46, R13 ;  /* 0x0000002e2d0d7223 */ /* 0x000fe2000000000d */
[----:B------:R-:W-:Y:S01]  /*85c0*/  LOP3.LUT R46, R59, 0xffffe000, RZ, 0xc0, !PT ;  /* 0xffffe0003b2e7812 */ /* 0x000fe200078ec0ff */
[C---:B------:R-:W-:Y:S01]  /*85d0*/  FFMA R14, R45.reuse, R49, R14 ;  /* 0x000000312d0e7223 */ /* 0x040fe2000000000e */
[----:B------:R-:W-:Y:S01]  /*85e0*/  F2FP.TF32.F32.PACK_B R12, R12 ;  /* 0x0000000cff0c723e */ /* 0x000fe200024050ff */
        /* <DEDUP_REMOVED lines=8> */
[----:B------:R-:W-:Y:S01]  /*8670*/  FMUL R18, R38, R22 ;  /* 0x0000001626127220 */ /* 0x000fe20000400000 */
[----:B------:R-:W-:Y:S01]  /*8680*/  LOP3.LUT R49, R60, 0xffffe000, RZ, 0xc0, !PT ;  /* 0xffffe0003c317812 */ /* 0x000fe200078ec0ff */
[----:B------:R-:W-:Y:S01]  /*8690*/  FMUL R23, R38, R23 ;  /* 0x0000001726177220 */ /* 0x000fe20000400000 */
[----:B------:R-:W-:Y:S01]  /*86a0*/  LOP3.LUT R48, R61, 0xffffe000, RZ, 0xc0, !PT ;  /* 0xffffe0003d307812 */ /* 0x000fe200078ec0ff */
[----:B------:R1:W-:Y:S01]  /*86b0*/  STS.128 [R102+0x4400], R12 ;  /* 0x0044000c66007388 */ /* 0x0003e20000000c00 */
[----:B------:R-:W-:Y:S01]  /*86c0*/  F2FP.TF32.F32.PACK_B R16, R16 ;  /* 0x00000010ff10723e */ /* 0x000fe200024050ff */
[C---:B------:R-:W-:Y:S01]  /*86d0*/  FFMA R17, R45.reuse, R44, R17 ;  /* 0x0000002c2d117223 */ /* 0x040fe20000000011 */
[----:B------:R-:W-:Y:S01]  /*86e0*/  LOP3.LUT R44, R62, 0xffffe000, RZ, 0xc0, !PT ;  /* 0xffffe0003e2c7812 */ /* 0x000fe200078ec0ff */
[C---:B------:R-:W-:Y:S01]  /*86f0*/  FFMA R18, R45.reuse, R47, R18 ;  /* 0x0000002f2d127223 */ /* 0x040fe20000000012 */
[----:B------:R-:W-:Y:S01]  /*8700*/  LOP3.LUT R47, R64, 0xffffe000, RZ, 0xc0, !PT ;  /* 0xffffe000402f7812 */ /* 0x000fe200078ec0ff */
[----:B------:R-:W-:Y:S01]  /*8710*/  FFMA R19, R45, R46, R23 ;  /* 0x0000002e2d137223 */ /* 0x000fe20000000017 */
[----:B------:R-:W-:Y:S01]  /*8720*/  LOP3.LUT R46, R63, 0xffffe000, RZ, 0xc0, !PT ;  /* 0xffffe0003f2e7812 */ /* 0x000fe200078ec0ff */
[C---:B------:R-:W-:Y:S01]  /*8730*/  FMUL R20, R38.reuse, R24 ;  /* 0x0000001826147220 */ /* 0x040fe20000400000 */
[C---:B------:R-:W-:Y:S01]  /*8740*/  FMUL R21, R38.reuse, R25 ;  /* 0x0000001926157220 */ /* 0x040fe20000400000 */
[C---:B------:R-:W-:Y:S01]  /*8750*/  FMUL R22, R38.reuse, R26 ;  /* 0x0000001a26167220 */ /* 0x040fe20000400000 */
[C---:B------:R-:W-:Y:S01]  /*8760*/  FMUL R27, R38.reuse, R27 ;  /* 0x0000001b261b7220 */ /* 0x040fe20000400000 */
[----:B------:R-:W-:Y:S01]  /*8770*/  F2FP.TF32.F32.PACK_B R17, R17 ;  /* 0x00000011ff11723e */ /* 0x000fe200024050ff */
[C---:B------:R-:W-:Y:S01]  /*8780*/  FFMA R20, R45.reuse, R49, R20 ;  /* 0x000000312d147223 */ /* 0x040fe20000000014 */
[----:B------:R-:W-:Y:S01]  /*8790*/  F2FP.TF32.F32.PACK_B R18, R18 ;  /* 0x00000012ff12723e */ /* 0x000fe200024050ff */
[C---:B------:R-:W-:Y:S01]  /*87a0*/  FFMA R21, R45.reuse, R48, R21 ;  /* 0x000000302d157223 */ /* 0x040fe20000000015 */
[----:B------:R-:W-:Y:S01]  /*87b0*/  F2FP.TF32.F32.PACK_B R19, R19 ;  /* 0x00000013ff13723e */ /* 0x000fe200024050ff */
[C---:B------:R-:W-:Y:S01]  /*87c0*/  FFMA R22, R45.reuse, R44, R22 ;  /* 0x0000002c2d167223 */ /* 0x040fe20000000016 */
[----:B------:R-:W-:Y:S01]  /*87d0*/  FFMA R23, R45, R46, R27 ;  /* 0x0000002e2d177223 */ /* 0x000fe2000000001b */
[C---:B------:R-:W-:Y:S01]  /*87e0*/  FMUL R24, R38.reuse, R28 ;  /* 0x0000001c26187220 */ /* 0x040fe20000400000 */
[----:B------:R-:W-:Y:S01]  /*87f0*/  LOP3.LUT R48, R65, 0xffffe000, RZ, 0xc0, !PT ;  /* 0xffffe00041307812 */ /* 0x000fe200078ec0ff */
[----:B------:R1:W-:Y:S01]  /*8800*/  STS.128 [R101+0x4400], R16 ;  /* 0x0044001065007388 */ /* 0x0003e20000000c00 */
        /* <DEDUP_REMOVED lines=13> */
[----:B------:R-:W-:Y:S01]  /*88e0*/  LOP3.LUT R47, R68, 0xffffe000, RZ, 0xc0, !PT ;  /* 0xffffe000442f7812 */ /* 0x000fe200078ec0ff */
        /* <DEDUP_REMOVED lines=30> */
[----:B------:R-:W-:Y:S02]  /*8ad0*/  UIADD3 UR4, UP0, UPT, UR54, 0x680, URZ ;  /* 0x0000068036047890 */ /* 0x000fe4000ff1e0ff */
[----:B------:R-:W-:Y:S02]  /*8ae0*/  UIADD3 UR9, UPT, UPT, UR49, 0x20, URZ ;  /* 0x0000002031097890 */ /* 0x000fe4000fffe0ff */
[----:B------:R-:W-:Y:S02]  /*8af0*/  UIADD3 UR8, UPT, UPT, UR43, 0x4400, URZ ;  /* 0x000044002b087890 */ /* 0x000fe4000fffe0ff */
[----:B------:R-:W-:Y:S01]  /*8b00*/  UIADD3.X UR5, UPT, UPT, URZ, UR55, URZ, UP0, !UPT ;  /* 0x00000037ff057290 */ /* 0x000fe200087fe4ff */
[----:B------:R-:W-:Y:S01]  /*8b10*/  UMOV UR10, UR50 ;  /* 0x00000032000a7c82 */ /* 0x000fe20008000000 */
[----:B------:R-:W-:Y:S07]  /*8b20*/  UMOV UR11, UR36 ;  /* 0x00000024000b7c82 */ /* 0x000fee0008000000 */
[----:B------:R2:W-:Y:S01]  /*8b30*/  UTMASTG.3D [UR8], [UR4] ;  /* 0x00000008040073b5 */ /* 0x0005e20008010000 */
[----:B------:R0:W-:Y:S01]  /*8b40*/  UTMACMDFLUSH ;  /* 0x00000000000079b7 */ /* 0x0001e20000000000 */
[----:B--2---:R-:W-:Y:S04]  /*8b50*/  DEPBAR.LE SB0, 0x1 ;  /* 0x000080400000791a */ /* 0x004fe80000000000 */
.L_x_128:
[----:B------:R-:W-:Y:S05]  /*8b60*/  BSYNC.RECONVERGENT B0 ;  /* 0x0000000000007941 */ /* 0x000fea0003800200 */
.L_x_127:
[----:B------:R-:W-:Y:S01]  /*8b70*/  BAR.SYNC.DEFER_BLOCKING 0x1, 0x80 ;  /* 0x0042000000007b1d */ /* 0x000fe20000010000 */
[----:B------:R-:W-:Y:S04]  /*8b80*/  UIADD3 UR4, UPT, UPT, UR47, 0x1, URZ ;  /* 0x000000012f047890 */ /* 0x000fe8000fffe0ff */
[----:B------:R-:W-:Y:S04]  /*8b90*/  UISETP.NE.AND UP0, UPT, UR4, 0x4, UPT ;  /* 0x000000040400788c */ /* 0x000fe8000bf05270 */
[----:B------:R-:W-:Y:S01]  /*8ba0*/  USEL UR46, UR4, URZ, UP0 ;  /* 0x000000ff042e7287 */ /* 0x000fe20008000000 */
[----:B------:R2:W-:Y:S01]  /*8bb0*/  @P6 SYNCS.ARRIVE.TRANS64.RED.A1T0 RZ, [R121+URZ], RZ ;  /* 0x000000ff79ff69a7 */ /* 0x0005e200081004ff */
[----:B------:R-:W-:Y:S01]  /*8bc0*/  BSSY B1, `(.L_x_129) ;  /* 0x0000020000017945 */ /* 0x000fe20003800000 */
[----:B------:R-:W3:Y:S02]  /*8bd0*/  @P6 SYNCS.PHASECHK.TRANS64.TRYWAIT P0, [R123+URZ+0x20], R124 ;  /* 0x0000207c7b0065a7 */ /* 0x000ee400080011ff */
[----:B---3--:R-:W-:Y:S01]  /*8be0*/  @P6 SEL R117, RZ, 0x1, !P0 ;  /* 0x00000001ff756807 */ /* 0x008fe20004000000 */
[----:B--2---:R-:W-:Y:S06]  /*8bf0*/  @!P6 BRA `(.L_x_130) ;  /* 0x000000000070e947 */ /* 0x004fec0003800000 */
[----:B------:R-:W-:Y:S01]  /*8c00*/  ISETP.NE.AND P1, PT, R119, RZ, PT ;  /* 0x000000ff7700720c */ /* 0x000fe20003f25270 */
[----:B------:R-:W-:Y:S01]  /*8c10*/  BSSY B0, `(.L_x_131) ;  /* 0x000000b000007945 */ /* 0x000fe20003800000 */
[----:B------:R-:W-:Y:S11]  /*8c20*/  ISETP.NE.AND P0, PT, R117, RZ, PT ;  /* 0x000000ff7500720c */ /* 0x000ff60003f05270 */
[----:B------:R-:W-:Y:S05]  /*8c30*/  @P1 IMAD R2, R118, 0x4000, R115 ;  /* 0x0000400076021824 */ /* 0x000fea00078e0273 */
[----:B-1----:R-:W-:Y:S04]  /*8c40*/  @P1 IADD3 R7, PT, PT, R2, UR43, RZ ;  /* 0x0000002b02071c10 */ /* 0x002fe8000fffe0ff */
[----:B------:R-:W-:Y:S01]  /*8c50*/  @P1 IADD3 R5, PT, PT, R120, R7, RZ ;  /* 0x0000000778051210 */ /* 0x000fe20007ffe0ff */
[--C-:B------:R-:W-:Y:S02]  /*8c60*/  @P1 IMAD.IADD R3, R51, 0x1, R7.reuse ;  /* 0x0000000133031824 */ /* 0x100fe400078e0207 */
[----:B------:R-:W-:Y:S01]  /*8c70*/  @P1 IMAD.IADD R0, R122, 0x1, R7 ;  /* 0x000000017a001824 */ /* 0x000fe200078e0207 */
[----:B------:R-:W-:Y:S06]  /*8c80*/  @P0 BRA `(.L_x_132) ;  /* 0x00000000000c0947 */ /* 0x000fec0003800000 */
[----:B------:R-:W-:Y:S04]  /*8c90*/  SHF.L.U32 R4, RZ, 0x1f, RZ ;  /* 0x0000001fff047819 */ /* 0x000fe800000006ff */
[----:B------:R-:W1:Y:S02]  /*8ca0*/  SYNCS.PHASECHK.TRANS64.TRYWAIT P0, [R123+URZ+0x20], R4 ;  /* 0x000020047b0075a7 */ /* 0x000e6400080011ff */
[----:B-1----:R-:W-:Y:S05]  /*8cb0*/  @!P0 BRA `(.L_x_133) ;  /* 0x00000064000c8947 */ /* 0x002fea0003800000 */
.L_x_132:
[----:B------:R-:W-:Y:S05]  /*8cc0*/  BSYNC B0 ;  /* 0x0000000000007941 */ /* 0x000fea0003800000 */
.L_x_131:
[----:B------:R-:W-:Y:S01]  /*8cd0*/  ISETP.NE.AND P0, PT, R119, RZ, PT ;  /* 0x000000ff7700720c */ /* 0x000fe20003f05270 */
[----:B------:R-:W-:Y:S11]  /*8ce0*/  VIADD R118, R118, 0x1 ;  /* 0x0000000176767836 */ /* 0x000ff60000000000 */
[----:B------:R-:W-:Y:S01]  /*8cf0*/  @!UPT UIADD3 URZ, UPT, UPT, URZ, URZ, URZ ;  /* 0x000000fffffff290 */ /* 0x000fe2000fffe0ff */
[----:B------:R2:W3:Y:S01]  /*8d00*/  @P0 LDS.128 R80, [R2+UR43+0x400] ;  /* 0x0004002b02500984 */ /* 0x0004e20008000c00 */
[--C-:B------:R-:W-:Y:S01]  /*8d10*/  @P0 IMAD.IADD R7, R120, 0x1, R3.reuse ;  /* 0x0000000178070824 */ /* 0x100fe200078e0203 */
[C---:B-1----:R-:W-:Y:S01]  /*8d20*/  @P0 IADD3 R4, PT, PT, R122.reuse, R5, RZ ;  /* 0x000000057a040210 */ /* 0x042fe20007ffe0ff */
[C---:B------:R-:W-:Y:S01]  /*8d30*/  @P0 IMAD.IADD R6, R122.reuse, 0x1, R3 ;  /* 0x000000017a060824 */ /* 0x040fe200078e0203 */
[----:B------:R2:W4:Y:S02]  /*8d40*/  @P0 LDS.128 R76, [R0+0x400] ;  /* 0x00040000004c0984 */ /* 0x0005240000000c00 */
[----:B------:R-:W-:Y:S02]  /*8d50*/  @P0 IADD3 R8, PT, PT, R122, R7, RZ ;  /* 0x000000077a080210 */ /* 0x000fe40007ffe0ff */
[----:B------:R2:W1:Y:S04]  /*8d60*/  @P0 LDS.128 R72, [R5+0x400] ;  /* 0x0004000005480984 */ /* 0x0004680000000c00 */
[----:B------:R2:W1:Y:S04]  /*8d70*/  @P0 LDS.128 R52, [R4+0x400] ;  /* 0x0004000004340984 */ /* 0x0004680000000c00 */
[----:B------:R2:W1:Y:S04]  /*8d80*/  @P0 LDS.128 R56, [R3+0x400] ;  /* 0x0004000003380984 */ /* 0x0004680000000c00 */
[----:B------:R2:W1:Y:S04]  /*8d90*/  @P0 LDS.128 R60, [R6+0x400] ;  /* 0x00040000063c0984 */ /* 0x0004680000000c00 */
[----:B------:R2:W1:Y:S04]  /*8da0*/  @P0 LDS.128 R64, [R7+0x400] ;  /* 0x0004000007400984 */ /* 0x0004680000000c00 */
[----:B------:R2:W1:Y:S02]  /*8db0*/  @P0 LDS.128 R68, [R8+0x400] ;  /* 0x0004000008440984 */ /* 0x0004640000000c00 */
.L_x_130:
[----:B------:R-:W-:Y:S05]  /*8dc0*/  BSYNC B1 ;  /* 0x0000000000017941 */ /* 0x000fea0003800000 */
.L_x_129:
[----:B--2---:R-:W-:Y:S05]  /*8dd0*/  VIADD R0, R39, 0x40 ;  /* 0x0000004027007836 */ /* 0x004fea0000000000 */
        /* <DEDUP_REMOVED lines=10> */
[----:B------:R-:W3:Y:S01]  /*8e80*/  LDC.64 R2, c[0x4][R3] ;  /* 0x0100000003027b82 */ /* 0x000ee20000000a00 */
        /* <DEDUP_REMOVED lines=9> */
.L_x_134:
        /* <DEDUP_REMOVED lines=8> */
[----:B----4-:R-:W-:Y:S02]  /*8fa0*/  LOP3.LUT R47, R76, 0xffffe000, RZ, 0xc0, !PT ;  /* 0xffffe0004c2f7812 */ /* 0x010fe400078ec0ff */
[----:B------:R-:W-:Y:S02]  /*8fb0*/  LOP3.LUT R50, R77, 0xffffe000, RZ, 0xc0, !PT ;  /* 0xffffe0004d327812 */ /* 0x000fe400078ec0ff */
[----:B-1----:R-:W-:Y:S02]  /*8fc0*/  LOP3.LUT R49, R74, 0xffffe000, RZ, 0xc0, !PT ;  /* 0xffffe0004a317812 */ /* 0x002fe400078ec0ff */
        /* <DEDUP_REMOVED lines=155> */
.L_x_136:
[----:B------:R-:W-:Y:S05]  /*9980*/  BSYNC.RECONVERGENT B0 ;  /* 0x0000000000007941 */ /* 0x000fea0003800200 */
.L_x_135:
[----:B------:R-:W-:Y:S01]  /*9990*/  BAR.SYNC.DEFER_BLOCKING 0x1, 0x80 ;  /* 0x0042000000007b1d */ /* 0x000fe20000010000 */
[----:B------:R-:W-:Y:S04]  /*99a0*/  UIADD3 UR4, UPT, UPT, UR46, 0x1, URZ ;  /* 0x000000012e047890 */ /* 0x000fe8000fffe0ff */
[----:B------:R-:W-:Y:S04]  /*99b0*/  UISETP.NE.AND UP0, UPT, UR4, 0x4, UPT ;  /* 0x000000040400788c */ /* 0x000fe8000bf05270 */
[----:B------:R-:W-:Y:S01]  /*99c0*/  USEL UR44, UR4, URZ, UP0 ;  /* 0x000000ff042c7287 */ /* 0x000fe20008000000 */
[----:B------:R2:W-:Y:S01]  /*99d0*/  @P6 SYNCS.ARRIVE.TRANS64.RED.A1T0 RZ, [R121+URZ], RZ ;  /* 0x000000ff79ff69a7 */ /* 0x0005e200081004ff */
[----:B------:R-:W-:Y:S01]  /*99e0*/  BSSY B1, `(.L_x_137) ;  /* 0x0000023000017945 */ /* 0x000fe20003800000 */
[----:B------:R-:W3:Y:S01]  /*99f0*/  @P6 SYNCS.PHASECHK.TRANS64.TRYWAIT P0, [R123+URZ+0x20], R124 ;  /* 0x0000207c7b0065a7 */ /* 0x000ee200080011ff */
[----:B--2---:R-:W-:Y:S01]  /*9a00*/  HFMA2 R121, -RZ, RZ, 0, 0 ;  /* 0x00000000ff797431 */ /* 0x004fe200000001ff */
[----:B---3--:R-:W-:Y:S01]  /*9a10*/  @P6 SEL R117, RZ, 0x1, !P0 ;  /* 0x00000001ff756807 */ /* 0x008fe20004000000 */
[----:B------:R-:W-:Y:S06]  /*9a20*/  @!P6 BRA `(.L_x_138) ;  /* 0x000000000078e947 */ /* 0x000fec0003800000 */
        /* <DEDUP_REMOVED lines=12> */
.L_x_140:
[----:B------:R-:W-:Y:S05]  /*9af0*/  BSYNC B0 ;  /* 0x0000000000007941 */ /* 0x000fea0003800000 */
.L_x_139:
[----:B------:R-:W-:Y:S02]  /*9b00*/  ISETP.NE.AND P0, PT, R119, RZ, PT ;  /* 0x000000ff7700720c */ /* 0x000fe40003f05270 */
[----:B------:R-:W-:Y:S11]  /*9b10*/  IADD3 R118, PT, PT, R118, 0x1, RZ ;  /* 0x0000000176767810 */ /* 0x000ff60007ffe0ff */
[----:B------:R2:W3:Y:S01]  /*9b20*/  @P0 LDS.128 R80, [R2+UR43+0x400] ;  /* 0x0004002b02500984 */ /* 0x0004e20008000c00 */
[----:B------:R-:W-:Y:S01]  /*9b30*/  @P0 IMAD.IADD R7, R120, 0x1, R3 ;  /* 0x0000000178070824 */ /* 0x000fe200078e0203 */
[C---:B------:R-:W-:Y:S01]  /*9b40*/  @P0 IADD3 R6, PT, PT, R122.reuse, R3, RZ ;  /* 0x000000037a060210 */ /* 0x040fe20007ffe0ff */
[C---:B-1----:R-:W-:Y:S01]  /*9b50*/  @P0 IMAD.IADD R4, R122.reuse, 0x1, R5 ;  /* 0x000000017a040824 */ /* 0x042fe200078e0205 */
[----:B------:R2:W4:Y:S01]  /*9b60*/  @P0 LDS.128 R76, [R0+0x400] ;  /* 0x00040000004c0984 */ /* 0x0005220000000c00 */
[----:B------:R-:W-:Y:S03]  /*9b70*/  @P0 IMAD.IADD R8, R122, 0x1, R7 ;  /* 0x000000017a080824 */ /* 0x000fe600078e0207 */
[----:B------:R2:W1:Y:S04]  /*9b80*/  @P0 LDS.128 R72, [R5+0x400] ;  /* 0x0004000005480984 */ /* 0x0004680000000c00 */
[----:B------:R2:W1:Y:S04]  /*9b90*/  @P0 LDS.128 R52, [R4+0x400] ;  /* 0x0004000004340984 */ /* 0x0004680000000c00 */
[----:B------:R2:W1:Y:S04]  /*9ba0*/  @P0 LDS.128 R56, [R3+0x400] ;  /* 0x0004000003380984 */ /* 0x0004680000000c00 */
[----:B------:R2:W1:Y:S04]  /*9bb0*/  @P0 LDS.128 R60, [R6+0x400] ;  /* 0x00040000063c0984 */ /* 0x0004680000000c00 */
[----:B------:R2:W1:Y:S04]  /*9bc0*/  @P0 LDS.128 R64, [R7+0x400] ;  /* 0x0004000007400984 */ /* 0x0004680000000c00 */
[----:B------:R2:W1:Y:S01]  /*9bd0*/  @P0 LDS.128 R68, [R8+0x400] ;  /* 0x0004000008440984 */ /* 0x0004620000000c00 */
[C---:B------:R-:W-:Y:S04]  /*9be0*/  ISETP.NE.AND P0, PT, R118.reuse, 0x4, PT ;  /* 0x000000047600780c */ /* 0x040fe80003f05270 */
[----:B------:R-:W-:Y:S02]  /*9bf0*/  SEL R118, R118, RZ, P0 ;  /* 0x000000ff76767207 */ /* 0x000fe40000000000 */
[----:B------:R-:W-:Y:S02]  /*9c00*/  SEL R121, RZ, 0x1, P0 ;  /* 0x00000001ff797807 */ /* 0x000fe40000000000 */
.L_x_138:
[----:B------:R-:W-:Y:S05]  /*9c10*/  BSYNC B1 ;  /* 0x0000000000017941 */ /* 0x000fea0003800000 */
.L_x_137:
        /* <DEDUP_REMOVED lines=21> */
.L_x_142:
        /* <DEDUP_REMOVED lines=13> */
[----:B------:R-:W-:Y:S11]  /*9e40*/  ISETP.NE.AND P0, PT, R107, RZ, PT ;  /* 0x000000ff6b00720c */ /* 0x000ff60003f05270 */
[----:B------:R-:W-:Y:S02]  /*9e50*/  @P6 LEA R124, R124, UR43, 0x3 ;  /* 0x0000002b7c7c6c11 */ /* 0x000fe4000f8e18ff */
[----:B------:R-:W-:Y:S03]  /*9e60*/  @P6 SHF.L.U32 R125, R121, 0x1f, RZ ;  /* 0x0000001f797d6819 */ /* 0x000fe600000006ff */
[----:B------:R-:W-:Y:S05]  /*9e70*/  @P6 VIADD R124, R124, 0x40 ;  /* 0x000000407c7c6836 */ /* 0x000fea0000000000 */
[----:B------:R-:W-:Y:S02]  /*9e80*/  @P6 PRMT R123, R123, 0x654, R124 ;  /* 0x000006547b7b6816 */ /* 0x000fe4000000007c */
[----:B------:R-:W-:Y:S01]  /*9e90*/  LEA R124, R118, UR43, 0x3 ;  /* 0x0000002b767c7c11 */ /* 0x000fe2000f8e18ff */
        /* <DEDUP_REMOVED lines=147> */
.L_x_144:
[----:B------:R-:W-:Y:S05]  /*a7d0*/  BSYNC.RECONVERGENT B0 ;  /* 0x0000000000007941 */ /* 0x000fea0003800200 */
.L_x_143:
        /* <DEDUP_REMOVED lines=18> */
[----:B------:R-:W-:Y:S04]  /*a900*/  SHF.L.U32 R7, R121, 0x1f, RZ ;  /* 0x0000001f79077819 */ /* 0x000fe800000006ff */
[----:B------:R-:W1:Y:S02]  /*a910*/  SYNCS.PHASECHK.TRANS64.TRYWAIT P0, [R124+URZ+0x20], R7 ;  /* 0x000020077c0075a7 */ /* 0x000e6400080011ff */
[----:B-1----:R-:W-:Y:S05]  /*a920*/  @!P0 BRA `(.L_x_149) ;  /* 0x0000004800188947 */ /* 0x002fea0003800000 */
.L_x_148:
[----:B------:R-:W-:Y:S05]  /*a930*/  BSYNC B0 ;  /* 0x0000000000007941 */ /* 0x000fea0003800000 */
.L_x_147:
[----:B------:R-:W-:Y:S01]  /*a940*/  ISETP.NE.AND P0, PT, R119, RZ, PT ;  /* 0x000000ff7700720c */ /* 0x000fe20003f05270 */
[----:B------:R-:W-:Y:S11]  /*a950*/  VIADD R118, R118, 0x1 ;  /* 0x0000000176767836 */ /* 0x000ff60000000000 */
[----:B------:R-:W-:Y:S01]  /*a960*/  @!UPT UIADD3 URZ, UPT, UPT, URZ, URZ, URZ ;  /* 0x000000fffffff290 */ /* 0x000fe2000fffe0ff */
[----:B------:R-:W2:Y:S01]  /*a970*/  @P0 LDS.128 R80, [R2+UR43+0x400] ;  /* 0x0004002b02500984 */ /* 0x000ea20008000c00 */
[----:B-1----:R-:W-:Y:S02]  /*a980*/  @P0 IMAD.IADD R7, R120, 0x1, R3 ;  /* 0x0000000178070824 */ /* 0x002fe400078e0203 */
[C---:B------:R-:W-:Y:S01]  /*a990*/  @P0 IMAD.IADD R4, R122.reuse, 0x1, R5 ;  /* 0x000000017a040824 */ /* 0x040fe200078e0205 */
[----:B------:R1:W3:Y:S01]  /*a9a0*/  @P0 LDS.128 R76, [R0+0x400] ;  /* 0x00040000004c0984 */ /* 0x0002e20000000c00 */
[C---:B------:R-:W-:Y:S02]  /*a9b0*/  @P0 IMAD.IADD R6, R122.reuse, 0x1, R3 ;  /* 0x000000017a060824 */ /* 0x040fe400078e0203 */
[----:B------:R-:W-:Y:S01]  /*a9c0*/  @P0 IMAD.IADD R8, R122, 0x1, R7 ;  /* 0x000000017a080824 */ /* 0x000fe200078e0207 */
[----:B------:R4:W2:Y:S04]  /*a9d0*/  @P0 LDS.128 R72, [R5+0x400] ;  /* 0x0004000005480984 */ /* 0x0008a80000000c00 */
[----:B------:R4:W2:Y:S04]  /*a9e0*/  @P0 LDS.128 R52, [R4+0x400] ;  /* 0x0004000004340984 */ /* 0x0008a80000000c00 */
[----:B------:R4:W2:Y:S04]  /*a9f0*/  @P0 LDS.128 R56, [R3+0x400] ;  /* 0x0004000003380984 */ /* 0x0008a80000000c00 */
[----:B------:R4:W2:Y:S04]  /*aa00*/  @P0 LDS.128 R60, [R6+0x400] ;  /* 0x00040000063c0984 */ /* 0x0008a80000000c00 */
[----:B------:R4:W2:Y:S04]  /*aa10*/  @P0 LDS.128 R64, [R7+0x400] ;  /* 0x0004000007400984 */ /* 0x0008a80000000c00 */
[----:B------:R4:W2:Y:S01]  /*aa20*/  @P0 LDS.128 R68, [R8+0x400] ;  /* 0x0004000008440984 */ /* 0x0008a20000000c00 */
[C---:B------:R-:W-:Y:S04]  /*aa30*/  ISETP.NE.AND P0, PT, R118.reuse, 0x4, PT ;  /* 0x000000047600780c */ /* 0x040fe80003f05270 */
[----:B-1----:R-:W-:Y:S02]  /*aa40*/  SEL R0, RZ, 0x1, P0 ;  /* 0x00000001ff007807 */ /* 0x002fe40000000000 */
[----:B------:R-:W-:Y:S02]  /*aa50*/  SEL R118, R118, RZ, P0 ;  /* 0x000000ff76767207 */ /* 0x000fe40000000000 */
[----:B------:R-:W-:Y:S02]  /*aa60*/  LOP3.LUT R121, R121, R0, RZ, 0x3c, !PT ;  /* 0x0000000079797212 */ /* 0x000fe400078e3cff */
.L_x_146:
[----:B------:R-:W-:Y:S05]  /*aa70*/  BSYNC B1 ;  /* 0x0000000000017941 */ /* 0x000fea0003800000 */
.L_x_145:
[----:B------:R-:W-:Y:S05]  /*aa80*/  VIADD R0, R39, 0x80 ;  /* 0x0000008027007836 */ /* 0x000fea0000000000 */
[----:B------:R-:W-:Y:S04]  /*aa90*/  SHF.R.U32.HI R0, RZ, 0x15, R0 ;  /* 0x00000015ff007819 */ /* 0x000fe80000011600 */
[----:B------:R-:W-:Y:S11]  /*aaa0*/  LOP3.LUT P0, RZ, R0, 0x3, R91, 0x48, !PT ;  /* 0x0000000300ff7812 */ /* 0x000ff6000780485b */
[----:B------:R-:W-:Y:S02]  /*aab0*/  @!UPT UIADD3 URZ, UPT, UPT, URZ, URZ, URZ ;  /* 0x000000fffffff290 */ /* 0x000fe4000fffe0ff */
[----:B------:R-:W-:Y:S05]  /*aac0*/  @!P0 BRA `(.L_x_150) ;  /* 0x0000000000408947 */ /* 0x000fea0003800000 */
[----:B------:R-:W5:Y:S01]  /*aad0*/  LDCU.64 UR8, c[0x4][0x70] ;  /* 0x01000e00ff0877ac */ /* 0x000f620008000a00 */
[----:B----4-:R-:W-:Y:S01]  /*aae0*/  MOV R3, 0x0 ;  /* 0x0000000000037802 */ /* 0x010fe20000000f00 */
[----:B-1----:R-:W-:Y:S02]  /*aaf0*/  HFMA2 R12, -RZ, RZ, 0, 5.9604644775390625e-08 ;  /* 0x00000001ff0c7431 */ /* 0x002fe400000001ff */
[----:B------:R-:W-:Y:S02]  /*ab00*/  IMAD.MOV.U32 R8, RZ, RZ, 0x192 ;  /* 0x00000192ff087424 */ /* 0x000fe400078e00ff */
[----:B------:R-:W-:Y:S01]  /*ab10*/  IMAD.MOV.U32 R13, RZ, RZ, RZ ;  /* 0x000000ffff0d7224 */ /* 0x000fe200078e00ff */
[----:B------:R-:W1:Y:S01]  /*ab20*/  LDCU.64 UR6, c[0x4][0x78] ;  /* 0x01000f00ff0677ac */ /* 0x000e620008000a00 */
[----:B------:R-:W4:Y:S01]  /*ab30*/  LDC.64 R2, c[0x4][R3] ;  /* 0x0100000003027b82 */ /* 0x000f220000000a00 */
[----:B------:R-:W2:Y:S01]  /*ab40*/  LDCU.64 UR4, c[0x4][0x10] ;  /* 0x01000200ff0477ac */ /* 0x000ea20008000a00 */
[----:B-----5:R-:W-:Y:S01]  /*ab50*/  MOV R5, UR9 ;  /* 0x0000000900057c02 */ /* 0x020fe20008000f00 */
[----:B------:R-:W-:Y:S01]  /*ab60*/  IMAD.U32 R4, RZ, RZ, UR8 ;  /* 0x00000008ff047e24 */ /* 0x000fe2000f8e00ff */
[----:B-1----:R-:W-:Y:S01]  /*ab70*/  MOV R7, UR7 ;  /* 0x0000000700077c02 */ /* 0x002fe20008000f00 */
[----:B------:R-:W-:Y:S01]  /*ab80*/  IMAD.U32 R6, RZ, RZ, UR6 ;  /* 0x00000006ff067e24 */ /* 0x000fe2000f8e00ff */
[----:B--2---:R-:W-:Y:S01]  /*ab90*/  MOV R11, UR5 ;  /* 0x00000005000b7c02 */ /* 0x004fe20008000f00 */
[----:B------:R-:W-:Y:S02]  /*aba0*/  IMAD.U32 R10, RZ, RZ, UR4 ;  /* 0x00000004ff0a7e24 */ /* 0x000fe4000f8e00ff */
[----:B------:R-:W-:Y:S07]  /*abb0*/  LEPC R20, `(.L_x_150) ;  /* 0x000000001014794e */ /* 0x000fee0000000000 */
[----:B---34-:R-:W-:Y:S05]  /*abc0*/  CALL.ABS.NOINC R2 ;  /* 0x0000000002007343 */ /* 0x018fea0003c00000 */
.L_x_150:
[----:B------:R-:W-:Y:S01]  /*abd0*/  ISETP.NE.AND P6, PT, R112, RZ, PT ;  /* 0x000000ff7000720c */ /* 0x000fe20003fc5270 */
[----:B------:R-:W-:Y:S05]  /*abe0*/  WARPSYNC.ALL ;  /* 0x0000000000007948 */ /* 0x000fea0003800000 */
[----:B------:R-:W-:Y:S01]  /*abf0*/  R2UR UR4, R39 ;  /* 0x00000000270472ca */ /* 0x000fe200000e0000 */
[----:B-1----:R-:W-:Y:S01]  /*ac00*/  IMAD.U32 R41, RZ, RZ, UR47 ;  /* 0x0000002fff297e24 */ /* 0x002fe2000f8e00ff */
[----:B--2---:R-:W-:Y:S01]  /*ac10*/  LOP3.LUT R44, R80, 0xffffe000, RZ, 0xc0, !PT ;  /* 0xffffe000502c7812 */ /* 0x004fe200078ec0ff */
[----:B------:R-:W-:Y:S01]  /*ac20*/  IMAD.U32 R50, RZ, RZ, UR52 ;  /* 0x00000034ff327e24 */ /* 0x000fe2000f8e00ff */
[----:B------:R-:W-:Y:S01]  /*ac30*/  LOP3.LUT R42, R82, 0xffffe000, RZ, 0xc0, !PT ;  /* 0xffffe000522a7812 */ /* 0x000fe200078ec0ff */
[----:B------:R-:W-:Y:S01]  /*ac40*/  BSSY.RECONVERGENT B0, `(.L_x_151) ;  /* 0x00000a2000007945 */ /* 0x000fe20003800200 */
[----:B---3--:R-:W-:Y:S02]  /*ac50*/  LOP3.LUT R47, R76, 0xffffe000, RZ, 0xc0, !PT ;  /* 0xffffe0004c2f7812 */ /* 0x008fe400078ec0ff */
[----:B------:R-:W-:Y:S02]  /*ac60*/  @P6 LEA R41, R41, UR43, 0x3 ;  /* 0x0000002b29296c11 */ /* 0x000fe4000f8e18ff */
[----:B------:R-:W-:Y:S02]  /*ac70*/  LOP3.LUT R46, R77, 0xffffe000, RZ, 0xc0, !PT ;  /* 0xffffe0004d2e7812 */ /* 0x000fe400078ec0ff */
[----:B------:R-:W-:Y:S01]  /*ac80*/  LOP3.LUT R48, R73, 0xffffe000, RZ, 0xc0, !PT ;  /* 0xffffe00049307812 */ /* 0x000fe200078ec0ff */
[----:B----4-:R-:W1:Y:S01]  /*ac90*/  LDTM.x32 R4, tmem[UR4+0x80] ;  /* 0x00008004000479ee */ /* 0x010e6200082c0000 */
[----:B------:R-:W-:Y:S01]  /*aca0*/  LOP3.LUT R49, R74, 0xffffe000, RZ, 0xc0, !PT ;  /* 0xffffe0004a317812 */ /* 0x000fe200078ec0ff */
[----:B------:R-:W-:Y:S01]  /*acb0*/  @P6 VIADD R41, R41, 0x40 ;  /* 0x0000004029296836 */ /* 0x000fe20000000000 */
[----:B------:R-:W-:Y:S04]  /*acc0*/  ISETP.NE.AND P0, PT, R107, RZ, PT ;  /* 0x000000ff6b00720c */ /* 0x000fe80003f05270 */
[----:B------:R-:W-:Y:S02]  /*acd0*/  @P6 PRMT R50, R50, 0x654, R41 ;  /* 0x0000065432326816 */ /* 0x000fe40000000029 */
[----:B------:R-:W-:Y:S01]  /*ace0*/  LOP3.LUT R41, R81, 0xffffe000, RZ, 0xc0, !PT ;  /* 0xffffe00051297812 */ /* 0x000fe200078ec0ff */
[C---:B-1----:R-:W-:Y:S01]  /*acf0*/  FMUL R0, R38.reuse, R4 ;  /* 0x0000000426007220 */ /* 0x042fe20000400000 */
[C---:B------:R-:W-:Y:S01]  /*ad00*/  FMUL R2, R38.reuse, R5 ;  /* 0x0000000526027220 */ /* 0x040fe20000400000 */
[C---:B------:R-:W-:Y:S01]  /*ad10*/  FMUL R3, R38.reuse, R6 ;  /* 0x0000000626037220 */ /* 0x040fe20000400000 */
[C---:B------:R-:W-:Y:S01]  /*ad20*/  FMUL R7, R38.reuse, R7 ;  /* 0x0000000726077220 */ /* 0x040fe20000400000 */
[----:B------:R-:W-:Y:S01]  /*ad30*/  FFMA R40, R45, R44, R0 ;  /* 0x0000002c2d287223 */ /* 0x000fe20000000000 */
[----:B------:R-:W-:Y:S01]  /*ad40*/  LOP3.LUT R44, R83, 0xffffe000, RZ, 0xc0, !PT ;  /* 0xffffe000532c7812 */ /* 0x000fe200078ec0ff */
[C---:B------:R-:W-:Y:S01]  /*ad50*/  FFMA R41, R45.reuse, R41, R2 ;  /* 0x000000292d297223 */ /* 0x040fe20000000002 */
[C---:B------:R-:W-:Y:S01]  /*ad60*/  FFMA R42, R45.reuse, R42, R3 ;  /* 0x0000002a2d2a7223 */ /* 0x040fe20000000003 */
[C---:B------:R-:W-:Y:S01]  /*ad70*/  FMUL R4, R38.reuse, R8 ;  /* 0x0000000826047220 */ /* 0x040fe20000400000 */
[----:B------:R-:W-:Y:S01]  /*ad80*/  F2FP.TF32.F32.PACK_B R40, R40 ;  /* 0x00000028ff28723e */ /* 0x000fe200024050ff */
[C---:B------:R-:W-:Y:S01]  /*ad90*/  FFMA R43, R45.reuse, R44, R7 ;  /* 0x0000002c2d2b7223 */ /* 0x040fe20000000007 */
[----:B------:R-:W-:Y:S01]  /*ada0*/  F2FP.TF32.F32.PACK_B R41, R41 ;  /* 0x00000029ff29723e */ /* 0x000fe200024050ff */
[C---:B------:R-:W-:Y:S01]  /*adb0*/  FFMA R4, R45.reuse, R47, R4 ;  /* 0x0000002f2d047223 */ /* 0x040fe20000000004 */
[----:B------:R-:W-:Y:S01]  /*adc0*/  F2FP.TF32.F32.PACK_B R42, R42 ;  /* 0x0000002aff2a723e */ /* 0x000fe200024050ff */
[C---:B------:R-:W-:Y:S01]  /*add0*/  FMUL R5, R38.reuse, R9 ;  /* 0x0000000926057220 */ /* 0x040fe20000400000 */
[----:B------:R-:W-:Y:S01]  /*ade0*/  F2FP.TF32.F32.PACK_B R43, R43 ;  /* 0x0000002bff2b723e */ /* 0x000fe200024050ff */
[----:B------:R-:W-:Y:S01]  /*adf0*/  FMUL R6, R38, R10 ;  /* 0x0000000a26067220 */ /* 0x000fe20000400000 */
[----:B------:R-:W-:Y:S01]  /*ae00*/  LOP3.LUT R44, R78, 0xffffe000, RZ, 0xc0, !PT ;  /* 0xffffe0004e2c7812 */ /* 0x000fe200078ec0ff */
[----:B------:R-:W-:Y:S01]  /*ae10*/  FFMA R5, R45, R46, R5 ;  /* 0x0000002e2d057223 */ /* 0x000fe20000000005 */
[----:B------:R-:W-:Y:S01]  /*ae20*/  LOP3.LUT R46, R79, 0xffffe000, RZ, 0xc0, !PT ;  /* 0xffffe0004f2e7812 */ /* 0x000fe200078ec0ff */
[----:B------:R1:W-:Y:S01]  /*ae30*/  STS.128 [R115+UR43+0x400], R40 ;  /* 0x0004002873007988 */ /* 0x0003e20008000c2b */
[----:B------:R-:W-:Y:S01]  /*ae40*/  LOP3.LUT R47, R72, 0xffffe000, RZ, 0xc0, !PT ;  /* 0xffffe000482f7812 */ /* 0x000fe200078ec0ff */
[C---:B------:R-:W-:Y:S01]  /*ae50*/  FMUL R11, R38.reuse, R11 ;  /* 0x0000000b260b7220 */ /* 0x040fe20000400000 */
[----:B------:R-:W-:Y:S01]  /*ae60*/  F2FP.TF32.F32.PACK_B R4, R4 ;  /* 0x00000004ff04723e */ /* 0x000fe200024050ff */
[----:B------:R-:W-:Y:S01]  /*ae70*/  FFMA R6, R45, R44, R6 ;  /* 0x0000002c2d067223 */ /* 0x000fe20000000006 */
[----:B------:R-:W-:Y:S01]  /*ae80*/  LOP3.LUT R44, R75, 0xffffe000, RZ, 0xc0, !PT ;  /* 0xffffe0004b2c7812 */ /* 0x000fe200078ec0ff */
[----:B------:R-:W-:Y:S01]  /*ae90*/  FFMA R7, R45, R46, R11 ;  /* 0x0000002e2d077223 */ /* 0x000fe2000000000b */
[----:B------:R-:W-:Y:S01]  /*aea0*/  F2FP.TF32.F32.PACK_B R5, R5 ;  /* 0x00000005ff05723e */ /* 0x000fe200024050ff */
[C---:B------:R-:W-:Y:S01]  /*aeb0*/  FMUL R8, R38.reuse, R12 ;  /* 0x0000000c26087220 */ /* 0x040fe20000400000 */
[----:B------:R-:W-:Y:S01]  /*aec0*/  F2FP.TF32.F32.PACK_B R6, R6 ;  /* 0x00000006ff06723e */ /* 0x000fe200024050ff */
[C---:B------:R-:W-:Y:S01]  /*aed0*/  FMUL R9, R38.reuse, R13 ;  /* 0x0000000d26097220 */ /* 0x040fe20000400000 */
[----:B------:R-:W-:Y:S01]  /*aee0*/  F2FP.TF32.F32.PACK_B R7, R7 ;  /* 0x00000007ff07723e */ /* 0x000fe200024050ff */
[C---:B------:R-:W-:Y:S01]  /*aef0*/  FMUL R10, R38.reuse, R14 ;  /* 0x0000000e260a7220 */ /* 0x040fe20000400000 */
[----:B------:R-:W-:Y:S01]  /*af00*/  LOP3.LUT R46, R53, 0xffffe000, RZ, 0xc0, !PT ;  /* 0xffffe000352e7812 */ /* 0x000fe200078ec0ff */
[----:B------:R-:W-:Y:S01]  /*af10*/  FMUL R15, R38, R15 ;  /* 0x0000000f260f7220 */ /* 0x000fe20000400000 */
        /* <DEDUP_REMOVED lines=17> */
[----:B-1----:R-:W-:Y:S01]  /*b030*/  LOP3.LUT R40, R62, 0xffffe000, RZ, 0xc0, !PT ;  /* 0xffffe0003e287812 */ /* 0x002fe200078ec0ff */
[----:B------:R-:W-:Y:S01]  /*b040*/  FFMA R12, R45, R47, R12 ;  /* 0x0000002f2d0c7223 */ /* 0x000fe2000000000c */
[----:B------:R-:W-:Y:S01]  /*b050*/  LOP3.LUT R47, R58, 0xffffe000, RZ, 0xc0, !PT ;  /* 0xffffe0003a2f7812 */ /* 0x000fe200078ec0ff */
[C---:B------:R-:W-:Y:S01]  /*b060*/  FMUL R16, R38.reuse, R20 ;  /* 0x0000001426107220 */ /* 0x040fe20000400000 */
[----:B------:R-:W-:Y:S01]  /*b070*/  LOP3.LUT R42, R63, 0xffffe000, RZ, 0xc0, !PT ;  /* 0xffffe0003f2a7812 */ /* 0x000fe200078ec0ff */
        /* <DEDUP_REMOVED lines=20> */
[----:B------:R-:W-:Y:S01]  /*b1c0*/  FFMA R18, R45, R47, R18 ;  /* 0x0000002f2d127223 */ /* 0x000fe20000000012 */
[----:B------:R-:W-:Y:S01]  /*b1d0*/  LOP3.LUT R44, R65, 0xffffe000, RZ, 0xc0, !PT ;  /* 0xffffe000412c7812 */ /* 0x000fe200078ec0ff */
[C---:B------:R-:W-:Y:S01]  /*b1e0*/  FFMA R19, R45.reuse, R46, R23 ;  /* 0x0000002e2d137223 */ /* 0x040fe20000000017 */
[----:B------:R-:W-:Y:S01]  /*b1f0*/  F2FP.TF32.F32.PACK_B R17, R17 ;  /* 0x00000011ff11723e */ /* 0x000fe200024050ff */
        /* <DEDUP_REMOVED lines=8> */
[C---:B------:R-:W-:Y:S01]  /*b280*/  FFMA R22, R45.reuse, R40, R22 ;  /* 0x000000282d167223 */ /* 0x040fe20000000016 */
[----:B------:R-:W-:Y:S01]  /*b290*/  FFMA R23, R45, R42, R27 ;  /* 0x0000002a2d177223 */ /* 0x000fe2000000001b */
[----:B------:R-:W-:Y:S01]  /*b2a0*/  FMUL R24, R38, R28 ;  /* 0x0000001c26187220 */ /* 0x000fe20000400000 */
[----:B------:R2:W-:Y:S01]  /*b2b0*/  STS.128 [R101+0x400], R16 ;  /* 0x0004001065007388 */ /* 0x0005e20000000c00 */
[----:B------:R-:W-:Y:S01]  /*b2c0*/  LOP3.LUT R43, R66, 0xffffe000, RZ, 0xc0, !PT ;  /* 0xffffe000422b7812 */ /* 0x000fe200078ec0ff */
[C---:B------:R-:W-:Y:S01]  /*b2d0*/  FMUL R25, R38.reuse, R29 ;  /* 0x0000001d26197220 */ /* 0x040fe20000400000 */
[----:B------:R-:W-:Y:S01]  /*b2e0*/  LOP3.LUT R40, R67, 0xffffe000, RZ, 0xc0, !PT ;  /* 0xffffe00043287812 */ /* 0x000fe200078ec0ff */
[C---:B------:R-:W-:Y:S01]  /*b2f0*/  FMUL R26, R38.reuse, R30 ;  /* 0x0000001e261a7220 */ /* 0x040fe20000400000 */
        /* <DEDUP_REMOVED lines=30> */
[----:B------:R-:W-:Y:S02]  /*b4e0*/  F2FP.TF32.F32.PACK_B R31, R31 ;  /* 0x0000001fff1f723e */ /* 0x000fe400024050ff */
[----:B------:R-:W-:Y:S02]  /*b4f0*/  LEA R40, R118, UR43, 0x3 ;  /* 0x0000002b76287c11 */ /* 0x000fe4000f8e18ff */
[----:B------:R-:W-:Y:S01]  /*b500*/  @P6 SHF.L.U32 R41, R121, 0x1f, RZ ;  /* 0x0000001f79296819 */ /* 0x000fe200000006ff */
[----:B------:R2:W-:Y:S01]  /*b510*/  STS.128 [R98+0x400], R28 ;  /* 0x0004001c62007388 */ /* 0x0005e20000000c00 */
[----:B------:R-:W-:Y:S01]  /*b520*/  @!PT LDS RZ, [RZ] ;  /* 0x00000000fffff984 */ /* 0x000fe20000000800 */
[----:B------:R-:W-:Y:S01]  /*b530*/  @!PT LDS RZ, [RZ] ;  /* 0x00000000fffff984 */ /* 0x000fe20000000800 */
[----:B------:R-:W-:Y:S01]  /*b540*/  @!PT LDS RZ, [RZ] ;  /* 0x00000000fffff984 */ /* 0x000fe20000000800 */
[----:B------:R-:W-:Y:S01]  /*b550*/  @!PT LDS RZ, [RZ] ;  /* 0x00000000fffff984 */ /* 0x000fe20000000800 */
[----:B------:R1:W-:Y:S07]  /*b560*/  MEMBAR.ALL.CTA ;  /* 0x0000000000007992 */ /* 0x0003ee0000008000 */
[----:B-1----:R-:W1:Y:S02]  /*b570*/  FENCE.VIEW.ASYNC.S ;  /* 0x00000000000073c6 */ /* 0x002e640000000000 */
[----:B-1----:R-:W-:Y:S06]  /*b580*/  BAR.SYNC.DEFER_BLOCKING 0x1, 0x80 ;  /* 0x0042000000007b1d */ /* 0x002fec0000010000 */
[----:B------:R-:W-:Y:S05]  /*b590*/  @P0 BRA `(.L_x_152) ;  /* 0x0000000000300947 */ /* 0x000fea0003800000 */
[----:B------:R-:W-:Y:S02]  /*b5a0*/  UIADD3 UR4, UPT, UPT, UR43, 0x400, URZ ;  /* 0x000004002b047890 */ /* 0x000fe4000fffe0ff */
[----:B------:R-:W-:Y:S01]  /*b5b0*/  UIADD3 UR9, UPT, UPT, UR49, 0x80, URZ ;  /* 0x0000008031097890 */ /* 0x000fe2000fffe0ff */
[----:B------:R-:W-:Y:S01]  /*b5c0*/  UMOV UR10, UR50 ;  /* 0x00000032000a7c82 */ /* 0x000fe20008000000 */
[----:B------:R-:W-:Y:S02]  /*b5d0*/  UMOV UR11, UR36 ;  /* 0x00000024000b7c82 */ /* 0x000fe40008000000 */
[----:B------:R-:W-:Y:S01]  /*b5e0*/  MOV R95, UR4 ;  /* 0x00000004005f7c02 */ /* 0x000fe20008000f00 */
[----:B------:R-:W-:Y:S03]  /*b5f0*/  UIADD3 UR4, UP0, UPT, UR54, 0x680, URZ ;  /* 0x0000068036047890 */ /* 0x000fe6000ff1e0ff */
[----:B------:R-:W-:Y:S01]  /*b600*/  R2UR UR8, R95 ;  /* 0x000000005f0872ca */ /* 0x000fe200000e0000 */
[----:B------:R-:W-:Y:S11]  /*b610*/  UIADD3.X UR5, UPT, UPT, URZ, UR55, URZ, UP0, !UPT ;  /* 0x00000037ff057290 */ /* 0x000ff600087fe4ff */
[----:B------:R-:W-:Y:S01]  /*b620*/  @!UPT UIADD3 URZ, UPT, UPT, URZ, URZ, URZ ;  /* 0x000000fffffff290 */ /* 0x000fe2000fffe0ff */
[----:B------:R1:W-:Y:S01]  /*b630*/  UTMASTG.3D [UR8], [UR4] ;  /* 0x00000008040073b5 */ /* 0x0003e20008010000 */
[----:B------:R0:W-:Y:S01]  /*b640*/  UTMACMDFLUSH ;  /* 0x00000000000079b7 */ /* 0x0001e20000000000 */
[----:B-1----:R-:W-:Y:S04]  /*b650*/  DEPBAR.LE SB0, 0x1 ;  /* 0x000080400000791a */ /* 0x002fe80000000000 */
.L_x_152:
[----:B------:R-:W-:Y:S05]  /*b660*/  BSYNC.RECONVERGENT B0 ;  /* 0x0000000000007941 */ /* 0x000fea0003800200 */
.L_x_151:
        /* <DEDUP_REMOVED lines=8> */
[----:B-1----:R-:W-:Y:S06]  /*b6f0*/  @!P6 BRA `(.L_x_154) ;  /* 0x000000000080e947 */ /* 0x002fec0003800000 */
[----:B------:R-:W-:Y:S01]  /*b700*/  ISETP.NE.AND P1, PT, R119, RZ, PT ;  /* 0x000000ff7700720c */ /* 0x000fe20003f25270 */
[----:B------:R-:W-:Y:S01]  /*b710*/  BSSY B0, `(.L_x_155) ;  /* 0x000000b000007945 */ /* 0x000fe20003800000 */
[----:B------:R-:W-:Y:S11]  /*b720*/  ISETP.NE.AND P0, PT, R117, RZ, PT ;  /* 0x000000ff7500720c */ /* 0x000ff60003f05270 */
[----:B------:R-:W-:Y:S05]  /*b730*/  @P1 IMAD R2, R118, 0x4000, R115 ;  /* 0x0000400076021824 */ /* 0x000fea00078e0273 */
[----:B--2---:R-:W-:Y:S04]  /*b740*/  @P1 IADD3 R7, PT, PT, R2, UR43, RZ ;  /* 0x0000002b02071c10 */ /* 0x004fe8000fffe0ff */
[----:B------:R-:W-:Y:S01]  /*b750*/  @P1 IADD3 R5, PT, PT, R120, R7, RZ ;  /* 0x0000000778051210 */ /* 0x000fe20007ffe0ff */
[--C-:B------:R-:W-:Y:S02]  /*b760*/  @P1 IMAD.IADD R3, R51, 0x1, R7.reuse ;  /* 0x0000000133031824 */ /* 0x100fe400078e0207 */
[----:B------:R-:W-:Y:S01]  /*b770*/  @P1 IMAD.IADD R0, R122, 0x1, R7 ;  /* 0x000000017a001824 */ /* 0x000fe200078e0207 */
[----:B------:R-:W-:Y:S06]  /*b780*/  @P0 BRA `(.L_x_156) ;  /* 0x00000000000c0947 */ /* 0x000fec0003800000 */
[----:B------:R-:W-:Y:S04]  /*b790*/  SHF.L.U32 R7, R121, 0x1f, RZ ;  /* 0x0000001f79077819 */ /* 0x000fe800000006ff */
[----:B------:R-:W1:Y:S02]  /*b7a0*/  SYNCS.PHASECHK.TRANS64.TRYWAIT P0, [R40+URZ+0x20], R7 ;  /* 0x00002007280075a7 */ /* 0x000e6400080011ff */
[----:B-1----:R-:W-:Y:S05]  /*b7b0*/  @!P0 BRA `(.L_x_157) ;  /* 0x0000003800888947 */ /* 0x002fea0003800000 */
.L_x_156:
[----:B------:R-:W-:Y:S05]  /*b7c0*/  BSYNC B0 ;  /* 0x0000000000007941 */ /* 0x000fea0003800000 */
.L_x_155:
[----:B------:R-:W-:Y:S01]  /*b7d0*/  ISETP.NE.AND P0, PT, R119, RZ, PT ;  /* 0x000000ff7700720c */ /* 0x000fe20003f05270 */
[----:B------:R-:W-:Y:S11]  /*b7e0*/  VIADD R118, R118, 0x1 ;  /* 0x0000000176767836 */ /* 0x000ff60000000000 */
[----:B------:R-:W-:Y:S01]  /*b7f0*/  @!UPT UIADD3 URZ, UPT, UPT, URZ, URZ, URZ ;  /* 0x000000fffffff290 */ /* 0x000fe2000fffe0ff */
[----:B------:R-:W3:Y:S01]  /*b800*/  @P0 LDS.128 R80, [R2+UR43+0x400] ;  /* 0x0004002b02500984 */ /* 0x000ee20008000c00 */
[----:B-1----:R-:W-:Y:S02]  /*b810*/  @P0 IMAD.IADD R7, R120, 0x1, R3 ;  /* 0x0000000178070824 */ /* 0x002fe400078e0203 */
[C---:B------:R-:W-:Y:S01]  /*b820*/  @P0 IMAD.IADD R4, R122.reuse, 0x1, R5 ;  /* 0x000000017a040824 */ /* 0x040fe200078e0205 */
[----:B------:R1:W4:Y:S01]  /*b830*/  @P0 LDS.128 R76, [R0+0x400] ;  /* 0x00040000004c0984 */ /* 0x0003220000000c00 */
        /* <DEDUP_REMOVED lines=12> */
.L_x_154:
[----:B------:R-:W-:Y:S05]  /*b900*/  BSYNC B1 ;  /* 0x0000000000017941 */ /* 0x000fea0003800000 */
.L_x_153:
[----:B------:R-:W-:Y:S05]  /*b910*/  VIADD R0, R39, 0xa0 ;  /* 0x000000a027007836 */ /* 0x000fea0000000000 */
[----:B------:R-:W-:Y:S04]  /*b920*/  SHF.R.U32.HI R0, RZ, 0x15, R0 ;  /* 0x00000015ff007819 */ /* 0x000fe80000011600 */
[----:B------:R-:W-:Y:S11]  /*b930*/  LOP3.LUT P0, RZ, R0, 0x3, R91, 0x48, !PT ;  /* 0x0000000300ff7812 */ /* 0x000ff6000780485b */
[----:B------:R-:W-:Y:S02]  /*b940*/  @!UPT UIADD3 URZ, UPT, UPT, URZ, URZ, URZ ;  /* 0x000000fffffff290 */ /* 0x000fe4000fffe0ff */
[----:B------:R-:W-:Y:S05]  /*b950*/  @!P0 BRA `(.L_x_158) ;  /* 0x0000000000408947 */ /* 0x000fea0003800000 */
[----:B------:R-:W1:Y:S01]  /*b960*/  LDCU.64 UR8, c[0x4][0x70] ;  /* 0x01000e00ff0877ac */ /* 0x000e620008000a00 */
[----:B--2---:R-:W-:Y:S01]  /*b970*/  MOV R3, 0x0 ;  /* 0x0000000000037802 */ /* 0x004fe20000000f00 */
[----:B------:R-:W-:Y:S02]  /*b980*/  HFMA2 R12, -RZ, RZ, 0, 5.9604644775390625e-08 ;  /* 0x00000001ff0c7431 */ /* 0x000fe400000001ff */
[----:B------:R-:W-:Y:S02]  /*b990*/  IMAD.MOV.U32 R8, RZ, RZ, 0x192 ;  /* 0x00000192ff087424 */ /* 0x000fe400078e00ff */
[----:B------:R-:W-:Y:S01]  /*b9a0*/  IMAD.MOV.U32 R13, RZ, RZ, RZ ;  /* 0x000000ffff0d7224 */ /* 0x000fe200078e00ff */
[----:B------:R-:W2:Y:S01]  /*b9b0*/  LDCU.64 UR6, c[0x4][0x78] ;  /* 0x01000f00ff0677ac */ /* 0x000ea20008000a00 */
[----:B------:R-:W3:Y:S01]  /*b9c0*/  LDC.64 R2, c[0x4][R3] ;  /* 0x0100000003027b82 */ /* 0x000ee20000000a00 */
[----:B------:R-:W5:Y:S01]  /*b9d0*/  LDCU.64 UR4, c[0x4][0x10] ;  /* 0x01000200ff0477ac */ /* 0x000f620008000a00 */
[----:B-1----:R-:W-:Y:S01]  /*b9e0*/  MOV R5, UR9 ;  /* 0x0000000900057c02 */ /* 0x002fe20008000f00 */
[----:B------:R-:W-:Y:S01]  /*b9f0*/  IMAD.U32 R4, RZ, RZ, UR8 ;  /* 0x00000008ff047e24 */ /* 0x000fe2000f8e00ff */
[----:B--2---:R-:W-:Y:S01]  /*ba00*/  MOV R7, UR7 ;  /* 0x0000000700077c02 */ /* 0x004fe20008000f00 */
[----:B------:R-:W-:Y:S01]  /*ba10*/  IMAD.U32 R6, RZ, RZ, UR6 ;  /* 0x00000006ff067e24 */ /* 0x000fe2000f8e00ff */
[----:B-----5:R-:W-:Y:S01]  /*ba20*/  MOV R11, UR5 ;  /* 0x00000005000b7c02 */ /* 0x020fe20008000f00 */
[----:B------:R-:W-:Y:S02]  /*ba30*/  IMAD.U32 R10, RZ, RZ, UR4 ;  /* 0x00000004ff0a7e24 */ /* 0x000fe4000f8e00ff */
[----:B------:R-:W-:Y:S07]  /*ba40*/  LEPC R20, `(.L_x_158) ;  /* 0x000000001014794e */ /* 0x000fee0000000000 */
[----:B---34-:R-:W-:Y:S05]  /*ba50*/  CALL.ABS.NOINC R2 ;  /* 0x0000000002007343 */ /* 0x018fea0003c00000 */
.L_x_158:
[----:B------:R-:W-:Y:S01]  /*ba60*/  ISETP.NE.AND P6, PT, R112, RZ, PT ;  /* 0x000000ff7000720c */ /* 0x000fe20003fc5270 */
[----:B------:R-:W-:Y:S05]  /*ba70*/  WARPSYNC.ALL ;  /* 0x0000000000007948 */ /* 0x000fea0003800000 */
[----:B------:R-:W-:Y:S01]  /*ba80*/  R2UR UR4, R39 ;  /* 0x00000000270472ca */ /* 0x000fe200000e0000 */
[----:B--2---:R-:W-:Y:S01]  /*ba90*/  IMAD.U32 R3, RZ, RZ, UR46 ;  /* 0x0000002eff037e24 */ /* 0x004fe2000f8e00ff */
[----:B---3--:R-:W-:Y:S01]  /*baa0*/  LOP3.LUT R40, R80, 0xffffe000, RZ, 0xc0, !PT ;  /* 0xffffe00050287812 */ /* 0x008fe200078ec0ff */
[----:B------:R-:W-:Y:S01]  /*bab0*/  IMAD.U32 R46, RZ, RZ, UR52 ;  /* 0x00000034ff2e7e24 */ /* 0x000fe2000f8e00ff */
[----:B----4-:R-:W-:Y:S01]  /*bac0*/  LOP3.LUT R44, R77, 0xffffe000, RZ, 0xc0, !PT ;  /* 0xffffe0004d2c7812 */ /* 0x010fe200078ec0ff */
[----:B------:R-:W-:Y:S01]  /*bad0*/  BSSY.RECONVERGENT B0, `(.L_x_159) ;  /* 0x000009f000007945 */ /* 0x000fe20003800200 */
[----:B------:R-:W-:Y:S02]  /*bae0*/  ISETP.NE.AND P0, PT, R107, RZ, PT ;  /* 0x000000ff6b00720c */ /* 0x000fe40003f05270 */
[----:B------:R-:W-:Y:S05]  /*baf0*/  @P6 LEA R3, R3, UR43, 0x3 ;  /* 0x0000002b03036c11 */ /* 0x000fea000f8e18ff */
[----:B------:R-:W1:Y:S01]  /*bb00*/  LDTM.x32 R4, tmem[UR4+0xa0] ;  /* 0x0000a004000479ee */ /* 0x000e6200082c0000 */
[----:B------:R-:W-:Y:S05]  /*bb10*/  @P6 VIADD R3, R3, 0x40 ;  /* 0x0000004003036836 */ /* 0x000fea0000000000 */
[----:B------:R-:W-:Y:S01]  /*bb20*/  @P6 PRMT R46, R46, 0x654, R3 ;  /* 0x000006542e2e6816 */ /* 0x000fe20000000003 */
[C---:B-1----:R-:W-:Y:S01]  /*bb30*/  FMUL R0, R38.reuse, R4 ;  /* 0x0000000426007220 */ /* 0x042fe20000400000 */
[C---:B------:R-:W-:Y:S01]  /*bb40*/  FMUL R3, R38.reuse, R6 ;  /* 0x0000000626037220 */ /* 0x040fe20000400000 */
        /* <DEDUP_REMOVED lines=9> */
[----:B------:R-:W-:Y:S01]  /*bbe0*/  FFMA R40, R45, R40, R0 ;  /* 0x000000282d287223 */ /* 0x000fe20000000000 */
[----:B------:R-:W-:Y:S01]  /*bbf0*/  LOP3.LUT R0, R81, 0xffffe000, RZ, 0xc0, !PT ;  /* 0xffffe00051007812 */ /* 0x000fe200078ec0ff */
[C---:B------:R-:W-:Y:S01]  /*bc00*/  FMUL R2, R38.reuse, R5 ;  /* 0x0000000526027220 */ /* 0x040fe20000400000 */
[C---:B------:R-:W-:Y:S01]  /*bc10*/  FMUL R22, R38.reuse, R26 ;  /* 0x0000001a26167220 */ /* 0x040fe20000400000 */
[C---:B------:R-:W-:Y:S01]  /*bc20*/  FMUL R24, R38.reuse, R28 ;  /* 0x0000001c26187220 */ /* 0x040fe20000400000 */
[----:B------:R-:W-:Y:S01]  /*bc30*/  F2FP.TF32.F32.PACK_B R40, R40 ;  /* 0x00000028ff28723e */ /* 0x000fe200024050ff */
[C---:B------:R-:W-:Y:S01]  /*bc40*/  FMUL R5, R38.reuse, R9 ;  /* 0x0000000926057220 */ /* 0x040fe20000400000 */
[C---:B------:R-:W-:Y:S01]  /*bc50*/  FMUL R26, R38.reuse, R30 ;  /* 0x0000001e261a7220 */ /* 0x040fe20000400000 */
[----:B------:R-:W-:Y:S01]  /*bc60*/  FMUL R28, R38, R32 ;  /* 0x00000020261c7220 */ /* 0x000fe20000400000 */
[----:B------:R-:W-:Y:S01]  /*bc70*/  LOP3.LUT R32, R82, 0xffffe000, RZ, 0xc0, !PT ;  /* 0xffffe00052207812 */ /* 0x000fe200078ec0ff */
[C---:B------:R-:W-:Y:S01]  /*bc80*/  FMUL R9, R38.reuse, R13 ;  /* 0x0000000d26097220 */ /* 0x040fe20000400000 */
[C---:B------:R-:W-:Y:S01]  /*bc90*/  FMUL R30, R38.reuse, R34 ;  /* 0x00000022261e7220 */ /* 0x040fe20000400000 */
[----:B------:R-:W-:Y:S01]  /*bca0*/  LOP3.LUT R34, R83, 0xffffe000, RZ, 0xc0, !PT ;  /* 0xffffe00053227812 */ /* 0x000fe200078ec0ff */
[C---:B------:R-:W-:Y:S01]  /*bcb0*/  FMUL R13, R38.reuse, R17 ;  /* 0x00000011260d7220 */ /* 0x040fe20000400000 */
[C---:B------:R-:W-:Y:S01]  /*bcc0*/  FMUL R7, R38.reuse, R7 ;  /* 0x0000000726077220 */ /* 0x040fe20000400000 */
[C---:B------:R-:W-:Y:S01]  /*bcd0*/  FMUL R17, R38.reuse, R21 ;  /* 0x0000001526117220 */ /* 0x040fe20000400000 */
[----:B------:R-:W-:Y:S01]  /*bce0*/  FMUL R21, R38, R25 ;  /* 0x0000001926157220 */ /* 0x000fe20000400000 */
[----:B------:R-:W-:Y:S01]  /*bcf0*/  FFMA R41, R45, R0, R2 ;  /* 0x000000002d297223 */ /* 0x000fe20000000002 */
[----:B------:R-:W-:Y:S01]  /*bd00*/  LOP3.LUT R0, R78, 0xffffe000, RZ, 0xc0, !PT ;  /* 0xffffe0004e007812 */ /* 0x000fe200078ec0ff */
[C---:B------:R-:W-:Y:S01]  /*bd10*/  FMUL R25, R38.reuse, R29 ;  /* 0x0000001d26197220 */ /* 0x040fe20000400000 */
[----:B------:R-:W-:Y:S01]  /*bd20*/  LOP3.LUT R2, R79, 0xffffe000, RZ, 0xc0, !PT ;  /* 0xffffe0004f027812 */ /* 0x000fe200078ec0ff */
[C---:B------:R-:W-:Y:S01]  /*bd30*/  FFMA R42, R45.reuse, R32, R3 ;  /* 0x000000202d2a7223 */ /* 0x040fe20000000003 */
[----:B------:R-:W-:Y:S01]  /*bd40*/  F2FP.TF32.F32.PACK_B R41, R41 ;  /* 0x00000029ff29723e */ /* 0x000fe200024050ff */
[----:B------:R-:W-:Y:S01]  /*bd50*/  FMUL R29, R38, R33 ;  /* 0x00000021261d7220 */ /* 0x000fe20000400000 */
[----:B------:R-:W-:Y:S01]  /*bd60*/  LOP3.LUT R33, R76, 0xffffe000, RZ, 0xc0, !PT ;  /* 0xffffe0004c217812 */ /* 0x000fe200078ec0ff */
[C---:B------:R-:W-:Y:S01]  /*bd70*/  FFMA R43, R45.reuse, R34, R7 ;  /* 0x000000222d2b7223 */ /* 0x040fe20000000007 */
[----:B------:R-:W-:Y:S01]  /*bd80*/  F2FP.TF32.F32.PACK_B R42, R42 ;  /* 0x0000002aff2a723e */ /* 0x000fe200024050ff */
[----:B------:R-:W-:Y:S01]  /*bd90*/  FMUL R11, R38, R11 ;  /* 0x0000000b260b7220 */ /* 0x000fe20000400000 */
[----:B------:R-:W-:Y:S01]  /*bda0*/  LOP3.LUT R3, R72, 0xffffe000, RZ, 0xc0, !PT ;  /* 0xffffe00048037812 */ /* 0x000fe200078ec0ff */
[C---:B------:R-:W-:Y:S01]  /*bdb0*/  FFMA R4, R45.reuse, R33, R4 ;  /* 0x000000212d047223 */ /* 0x040fe20000000004 */
[----:B------:R-:W-:Y:S01]  /*bdc0*/  F2FP.TF32.F32.PACK_B R43, R43 ;  /* 0x0000002bff2b723e */ /* 0x000fe200024050ff */
[----:B------:R-:W-:Y:S01]  /*bdd0*/  FFMA R5, R45, R44, R5 ;  /* 0x0000002c2d057223 */ /* 0x000fe20000000005 */
[----:B------:R-:W-:Y:S01]  /*bde0*/  LOP3.LUT R32, R73, 0xffffe000, RZ, 0xc0, !PT ;  /* 0xffffe00049207812 */ /* 0x000fe200078ec0ff */
[C---:B------:R-:W-:Y:S01]  /*bdf0*/  FFMA R6, R45.reuse, R0, R6 ;  /* 0x000000002d067223 */ /* 0x040fe20000000006 */
[----:B------:R-:W-:Y:S01]  /*be00*/  F2FP.TF32.F32.PACK_B R4, R4 ;  /* 0x00000004ff04723e */ /* 0x000fe200024050ff */
[C---:B------:R-:W-:Y:S01]  /*be10*/  FFMA R7, R45.reuse, R2, R11 ;  /* 0x000000022d077223 */ /* 0x040fe2000000000b */
[----:B------:R-:W-:Y:S01]  /*be20*/  F2FP.TF32.F32.PACK_B R5, R5 ;  /* 0x00000005ff05723e */ /* 0x000fe200024050ff */
[----:B------:R-:W-:Y:S01]  /*be30*/  STS.128 [R115+UR43+0x4400], R40 ;  /* 0x0044002873007988 */ /* 0x000fe20008000c2b */
[----:B------:R-:W-:Y:S01]  /*be40*/  F2FP.TF32.F32.PACK_B R6, R6 ;  /* 0x00000006ff06723e */ /* 0x000fe200024050ff */
[C---:B------:R-:W-:Y:S01]  /*be50*/  FFMA R8, R45.reuse, R3, R8 ;  /* 0x000000032d087223 */ /* 0x040fe20000000008 */
[----:B------:R-:W-:Y:S01]  /*be60*/  F2FP.TF32.F32.PACK_B R7, R7 ;  /* 0x00000007ff07723e */ /* 0x000fe200024050ff */
[----:B------:R-:W-:Y:S01]  /*be70*/  FFMA R9, R45, R32, R9 ;  /* 0x000000202d097223 */ /* 0x000fe20000000009 */
[----:B------:R-:W-:Y:S01]  /*be80*/  LOP3.LUT R33, R74, 0xffffe000, RZ, 0xc0, !PT ;  /* 0xffffe0004a217812 */ /* 0x000fe200078ec0ff */
[----:B------:R-:W-:Y:S01]  /*be90*/  FMUL R15, R38, R15 ;  /* 0x0000000f260f7220 */ /* 0x000fe20000400000 */
[----:B------:R-:W-:Y:S01]  /*bea0*/  LOP3.LUT R0, R75, 0xffffe000, RZ, 0xc0, !PT ;  /* 0xffffe0004b007812 */ /* 0x000fe200078ec0ff */
[----:B------:R1:W-:Y:S01]  /*beb0*/  STS.128 [R114+0x4400], R4 ;  /* 0x0044000472007388 */ /* 0x0003e20000000c00 */
[----:B------:R-:W-:Y:S01]  /*bec0*/  LOP3.LUT R3, R52, 0xffffe000, RZ, 0xc0, !PT ;  /* 0xffffe00034037812 */ /* 0x000fe200078ec0ff */
[----:B------:R-:W-:Y:S01]  /*bed0*/  FFMA R10, R45, R33, R10 ;  /* 0x000000212d0a7223 */ /* 0x000fe2000000000a */
[----:B------:R-:W-:Y:S01]  /*bee0*/  LOP3.LUT R2, R53, 0xffffe000, RZ, 0xc0, !PT ;  /* 0xffffe00035027812 */ /* 0x000fe200078ec0ff */
[C---:B------:R-:W-:Y:S01]  /*bef0*/  FFMA R11, R45.reuse, R0, R15 ;  /* 0x000000002d0b7223 */ /* 0x040fe2000000000f */
[----:B------:R-:W-:Y:S01]  /*bf00*/  LOP3.LUT R33, R54, 0xffffe000, RZ, 0xc0, !PT ;  /* 0xffffe00036217812 */ /* 0x000fe200078ec0ff */
[----:B------:R-:W-:Y:S01]  /*bf10*/  FFMA R12, R45, R3, R12 ;  /* 0x000000032d0c7223 */ /* 0x000fe2000000000c */
[----:B------:R-:W-:Y:S01]  /*bf20*/  LOP3.LUT R32, R55, 0xffffe000, RZ, 0xc0, !PT ;  /* 0xffffe00037207812 */ /* 0x000fe200078ec0ff */
[C---:B------:R-:W-:Y:S01]  /*bf30*/  FFMA R13, R45.reuse, R2, R13 ;  /* 0x000000022d0d7223 */ /* 0x040fe2000000000d */
[----:B------:R-:W-:Y:S01]  /*bf40*/  LOP3.LUT R0, R56, 0xffffe000, RZ, 0xc0, !PT ;  /* 0xffffe00038007812 */ /* 0x000fe200078ec0ff */
[C---:B------:R-:W-:Y:S01]  /*bf50*/  FMUL R19, R38.reuse, R19 ;  /* 0x0000001326137220 */ /* 0x040fe20000400000 */
[----:B------:R-:W-:Y:S01]  /*bf60*/  F2FP.TF32.F32.PACK_B R8, R8 ;  /* 0x00000008ff08723e */ /* 0x000fe200024050ff */
[C---:B------:R-:W-:Y:S01]  /*bf70*/  FFMA R14, R45.reuse, R33, R14 ;  /* 0x000000212d0e7223 */ /* 0x040fe2000000000e */
[----:B------:R-:W-:Y:S01]  /*bf80*/  F2FP.TF32.F32.PACK_B R9, R9 ;  /* 0x00000009ff09723e */ /* 0x000fe200024050ff */
[C---:B------:R-:W-:Y:S01]  /*bf90*/  FFMA R15, R45.reuse, R32, R19 ;  /* 0x000000202d0f7223 */ /* 0x040fe20000000013 */
[----:B------:R-:W-:Y:S01]  /*bfa0*/  F2FP.TF32.F32.PACK_B R10, R10 ;  /* 0x0000000aff0a723e */ /* 0x000fe200024050ff */
[----:B------:R-:W-:Y:S01]  /*bfb0*/  FFMA R16, R45, R0, R16 ;  /* 0x000000002d107223 */ /* 0x000fe20000000010 */
[----:B------:R-:W-:Y:S01]  /*bfc0*/  F2FP.TF32.F32.PACK_B R11, R11 ;  /* 0x0000000bff0b723e */ /* 0x000fe200024050ff */
[C---:B------:R-:W-:Y:S01]  /*bfd0*/  FMUL R23, R38.reuse, R23 ;  /* 0x0000001726177220 */ /* 0x040fe20000400000 */
[----:B------:R-:W-:Y:S01]  /*bfe0*/  LOP3.LUT R0, R57, 0xffffe000, RZ, 0xc0, !PT ;  /* 0xffffe00039007812 */ /* 0x000fe200078ec0ff */
[----:B------:R-:W-:Y:S01]  /*bff0*/  FMUL R27, R38, R27 ;  /* 0x0000001b261b7220 */ /* 0x000fe20000400000 */
[----:B------:R-:W-:Y:S01]  /*c000*/  LOP3.LUT R3, R58, 0xffffe000, RZ, 0xc0, !PT ;  /* 0xffffe0003a037812 */ /* 0x000fe200078ec0ff */
[----:B------:R2:W-:Y:S01]  /*c010*/  STS.128 [R113+0x4400], R8 ;  /* 0x0044000871007388 */ /* 0x0005e20000000c00 */
[----:B------:R-:W-:Y:S01]  /*c020*/  LOP3.LUT R2, R59, 0xffffe000, RZ, 0xc0, !PT ;  /* 0xffffe0003b027812 */ /* 0x000fe200078ec0ff */
[C---:B------:R-:W-:Y:S01]  /*c030*/  FFMA R17, R45.reuse, R0, R17 ;  /* 0x000000002d117223 */ /* 0x040fe20000000011 */
[----:B------:R-:W-:Y:S01]  /*c040*/  F2FP.TF32.F32.PACK_B R12, R12 ;  /* 0x0000000cff0c723e */ /* 0x000fe200024050ff */
[C---:B------:R-:W-:Y:S01]  /*c050*/  FFMA R18, R45.reuse, R3, R18 ;  /* 0x000000032d127223 */ /* 0x040fe20000000012 */
[----:B------:R-:W-:Y:S01]  /*c060*/  F2FP.TF32.F32.PACK_B R13, R13 ;  /* 0x0000000dff0d723e */ /* 0x000fe200024050ff */
[----:B------:R-:W-:Y:S01]  /*c070*/  FFMA R19, R45, R2, R23 ;  /* 0x000000022d137223 */ /* 0x000fe20000000017 */
[----:B------:R-:W-:Y:S01]  /*c080*/  F2FP.TF32.F32.PACK_B R14, R14 ;  /* 0x0000000eff0e723e */ /* 0x000fe200024050ff */
[C---:B------:R-:W-:Y:S01]  /*c090*/  FMUL R31, R38.reuse, R31 ;  /* 0x0000001f261f7220 */ /* 0x040fe20000400000 */
[----:B------:R-:W-:Y:S01]  /*c0a0*/  F2FP.TF32.F32.PACK_B R15, R15 ;  /* 0x0000000fff0f723e */ /* 0x000fe200024050ff */
[----:B------:R-:W-:Y:S01]  /*c0b0*/  FMUL R35, R38, R35 ;  /* 0x0000002326237220 */ /* 0x000fe20000400000 */
[----:B------:R-:W-:Y:S02]  /*c0c0*/  LOP3.LUT R33, R60, 0xffffe000, RZ, 0xc0, !PT ;  /* 0xffffe0003c217812 */ /* 0x000fe400078ec0ff */
[----:B------:R-:W-:Y:S01]  /*c0d0*/  LOP3.LUT R32, R61, 0xffffe000, RZ, 0xc0, !PT ;  /* 0xffffe0003d207812 */ /* 0x000fe200078ec0ff */
[----:B------:R2:W-:Y:S01]  /*c0e0*/  STS.128 [R102+0x4400], R12 ;  /* 0x0044000c66007388 */ /* 0x0005e20000000c00 */
        /* <DEDUP_REMOVED lines=8> */
[----:B------:R-:W-:Y:S02]  /*c170*/  F2FP.TF32.F32.PACK_B R18, R18 ;  /* 0x00000012ff12723e */ /* 0x000fe400024050ff */
[----:B------:R-:W-:Y:S02]  /*c180*/  F2FP.TF32.F32.PACK_B R19, R19 ;  /* 0x00000013ff13723e */ /* 0x000fe400024050ff */
[----:B------:R-:W-:Y:S02]  /*c190*/  LOP3.LUT R3, R64, 0xffffe000, RZ, 0xc0, !PT ;  /* 0xffffe00040037812 */ /* 0x000fe400078ec0ff */
[----:B-1----:R-:W-:Y:S01]  /*c1a0*/  LOP3.LUT R4, R65, 0xffffe000, RZ, 0xc0, !PT ;  /* 0xffffe00041047812 */ /* 0x002fe200078ec0ff */
        /* <DEDUP_REMOVED lines=48> */
[----:B-1----:R-:W-:Y:S04]  /*c4b0*/  DEPBAR.LE SB0, 0x1 ;  /* 0x000080400000791a */ /* 0x002fe80000000000 */
.L_x_160:
[----:B------:R-:W-:Y:S05]  /*c4c0*/  BSYNC.RECONVERGENT B0 ;  /* 0x0000000000007941 */ /* 0x000fea0003800200 */
.L_x_159:
        /* <DEDUP_REMOVED lines=13> */
[----:B------:R-:W-:Y:S04]  /*c5a0*/  @P1 IADD3 R7, PT, PT, R4, UR43, RZ ;  /* 0x0000002b04071c10 */ /* 0x000fe8000fffe0ff */
[----:B------:R-:W-:Y:S01]  /*c5b0*/  @P1 IADD3 R5, PT, PT, R120, R7, RZ ;  /* 0x0000000778051210 */ /* 0x000fe20007ffe0ff */
[--C-:B------:R-:W-:Y:S02]  /*c5c0*/  @P1 IMAD.IADD R3, R51, 0x1, R7.reuse ;  /* 0x0000000133031824 */ /* 0x100fe400078e0207 */
[----:B------:R-:W-:Y:S01]  /*c5d0*/  @P1 IMAD.IADD R2, R122, 0x1, R7 ;  /* 0x000000017a021824 */ /* 0x000fe200078e0207 */
[----:B------:R-:W-:Y:S06]  /*c5e0*/  @P0 BRA `(.L_x_164) ;  /* 0x00000000000c0947 */ /* 0x000fec0003800000 */
[----:B------:R-:W-:Y:S04]  /*c5f0*/  SHF.L.U32 R7, R121, 0x1f, RZ ;  /* 0x0000001f79077819 */ /* 0x000fe800000006ff */
[----:B------:R-:W1:Y:S02]  /*c600*/  SYNCS.PHASECHK.TRANS64.TRYWAIT P0, [R0+URZ+0x20], R7 ;  /* 0x00002007000075a7 */ /* 0x000e6400080011ff */
[----:B-1----:R-:W-:Y:S05]  /*c610*/  @!P0 BRA `(.L_x_165) ;  /* 0x0000002c00048947 */ /* 0x002fea0003800000 */
.L_x_164:
[----:B------:R-:W-:Y:S05]  /*c620*/  BSYNC B0 ;  /* 0x0000000000007941 */ /* 0x000fea0003800000 */
.L_x_163:
        /* <DEDUP_REMOVED lines=8> */
[----:B--2---:R-:W-:Y:S01]  /*c6b0*/  @P0 IMAD.IADD R8, R122, 0x1, R7 ;  /* 0x000000017a080824 */ /* 0x004fe200078e0207 */
        /* <DEDUP_REMOVED lines=10> */
.L_x_162:
[----:B------:R-:W-:Y:S05]  /*c760*/  BSYNC B1 ;  /* 0x0000000000017941 */ /* 0x000fea0003800000 */
.L_x_161:
[----:B--2---:R-:W-:Y:S05]  /*c770*/  VIADD R0, R39, 0xc0 ;  /* 0x000000c027007836 */ /* 0x004fea0000000000 */
[----:B------:R-:W-:Y:S04]  /*c780*/  SHF.R.U32.HI R0, RZ, 0x15, R0 ;  /* 0x00000015ff007819 */ /* 0x000fe80000011600 */
[----:B------:R-:W-:Y:S11]  /*c790*/  LOP3.LUT P0, RZ, R0, 0x3, R91, 0x48, !PT ;  /* 0x0000000300ff7812 */ /* 0x000ff6000780485b */
[----:B------:R-:W-:Y:S02]  /*c7a0*/  @!UPT UIADD3 URZ, UPT, UPT, URZ, URZ, URZ ;  /* 0x000000fffffff290 */ /* 0x000fe4000fffe0ff */
[----:B------:R-:W-:Y:S05]  /*c7b0*/  @!P0 BRA `(.L_x_166) ;  /* 0x0000000000408947 */ /* 0x000fea0003800000 */
[----:B------:R-:W1:Y:S01]  /*c7c0*/  LDCU.64 UR8, c[0x4][0x70] ;  /* 0x01000e00ff0877ac */ /* 0x000e620008000a00 */
[----:B------:R-:W-:Y:S01]  /*c7d0*/  MOV R3, 0x0 ;  /* 0x0000000000037802 */ /* 0x000fe20000000f00 */
        /* <DEDUP_REMOVED lines=14> */
.L_x_166:
[----:B------:R-:W-:Y:S01]  /*c8c0*/  ISETP.NE.AND P6, PT, R112, RZ, PT ;  /* 0x000000ff7000720c */ /* 0x000fe20003fc5270 */
[----:B------:R-:W-:Y:S05]  /*c8d0*/  WARPSYNC.ALL ;  /* 0x0000000000007948 */ /* 0x000fea0003800000 */
[----:B------:R-:W-:Y:S01]  /*c8e0*/  R2UR UR4, R39 ;  /* 0x00000000270472ca */ /* 0x000fe200000e0000 */
[----:B------:R-:W-:Y:S01]  /*c8f0*/  IMAD.U32 R3, RZ, RZ, UR44 ;  /* 0x0000002cff037e24 */ /* 0x000fe2000f8e00ff */
        /* <DEDUP_REMOVED lines=162> */
.L_x_168:
[----:B------:R-:W-:Y:S05]  /*d320*/  BSYNC.RECONVERGENT B0 ;  /* 0x0000000000007941 */ /* 0x000fea0003800200 */
.L_x_167:
        /* <DEDUP_REMOVED lines=21> */
.L_x_172:
[----:B------:R-:W-:Y:S05]  /*d480*/  BSYNC B0 ;  /* 0x0000000000007941 */ /* 0x000fea0003800000 */
.L_x_171:
[----:B------:R-:W-:Y:S11]  /*d490*/  ISETP.NE.AND P0, PT, R119, RZ, PT ;  /* 0x000000ff7700720c */ /* 0x000ff60003f05270 */
[----:B------:R-:W-:Y:S02]  /*d4a0*/  @!UPT UIADD3 URZ, UPT, UPT, URZ, URZ, URZ ;  /* 0x000000fffffff290 */ /* 0x000fe4000fffe0ff */
[----:B------:R3:W4:Y:S01]  /*d4b0*/  @P0 LDS.128 R80, [R118+UR43+0x400] ;  /* 0x0004002b76500984 */ /* 0x0007220008000c00 */
[----:B------:R-:W-:Y:S01]  /*d4c0*/  @P0 IMAD.IADD R7, R120, 0x1, R51 ;  /* 0x0000000178070824 */ /* 0x000fe200078e0233 */
[C---:B------:R-:W-:Y:S01]  /*d4d0*/  @P0 IADD3 R2, PT, PT, R122.reuse, R51, RZ ;  /* 0x000000337a020210 */ /* 0x040fe20007ffe0ff */
[C---:B-1----:R-:W-:Y:S01]  /*d4e0*/  @P0 IMAD.IADD R0, R122.reuse, 0x1, R5 ;  /* 0x000000017a000824 */ /* 0x042fe200078e0205 */
[----:B------:R3:W1:Y:S02]  /*d4f0*/  @P0 LDS.128 R76, [R3+0x400] ;  /* 0x00040000034c0984 */ /* 0x0006640000000c00 */
[----:B------:R-:W-:Y:S02]  /*d500*/  @P0 IADD3 R122, PT, PT, R122, R7, RZ ;  /* 0x000000077a7a0210 */ /* 0x000fe40007ffe0ff */
[----:B------:R3:W1:Y:S04]  /*d510*/  @P0 LDS.128 R72, [R5+0x400] ;  /* 0x0004000005480984 */ /* 0x0006680000000c00 */
[----:B------:R3:W1:Y:S04]  /*d520*/  @P0 LDS.128 R52, [R0+0x400] ;  /* 0x0004000000340984 */ /* 0x0006680000000c00 */
[----:B------:R3:W1:Y:S04]  /*d530*/  @P0 LDS.128 R56, [R51+0x400] ;  /* 0x0004000033380984 */ /* 0x0006680000000c00 */
[----:B------:R3:W1:Y:S04]  /*d540*/  @P0 LDS.128 R60, [R2+0x400] ;  /* 0x00040000023c0984 */ /* 0x0006680000000c00 */
[----:B------:R3:W1:Y:S04]  /*d550*/  @P0 LDS.128 R64, [R7+0x400] ;  /* 0x0004000007400984 */ /* 0x0006680000000c00 */
[----:B------:R3:W1:Y:S02]  /*d560*/  @P0 LDS.128 R68, [R122+0x400] ;  /* 0x000400007a440984 */ /* 0x0006640000000c00 */
.L_x_170:
[----:B------:R-:W-:Y:S05]  /*d570*/  BSYNC B1 ;  /* 0x0000000000017941 */ /* 0x000fea0003800000 */
.L_x_169:
[----:B---3--:R-:W-:Y:S05]  /*d580*/  VIADD R0, R39, 0xe0 ;  /* 0x000000e027007836 */ /* 0x008fea0000000000 */
[----:B------:R-:W-:Y:S04]  /*d590*/  SHF.R.U32.HI R0, RZ, 0x15, R0 ;  /* 0x00000015ff007819 */ /* 0x000fe80000011600 */
[----:B------:R-:W-:Y:S11]  /*d5a0*/  LOP3.LUT P0, RZ, R0, 0x3, R91, 0x48, !PT ;  /* 0x0000000300ff7812 */ /* 0x000ff6000780485b */
[----:B------:R-:W-:Y:S02]  /*d5b0*/  @!UPT UIADD3 URZ, UPT, UPT, URZ, URZ, URZ ;  /* 0x000000fffffff290 */ /* 0x000fe4000fffe0ff */
[----:B------:R-:W-:Y:S05]  /*d5c0*/  @!P0 BRA `(.L_x_174) ;  /* 0x0000000000408947 */ /* 0x000fea0003800000 */
[----:B------:R-:W3:Y:S01]  /*d5d0*/  LDCU.64 UR8, c[0x4][0x70] ;  /* 0x01000e00ff0877ac */ /* 0x000ee20008000a00 */
[----:B------:R-:W-:Y:S01]  /*d5e0*/  MOV R3, 0x0 ;  /* 0x0000000000037802 */ /* 0x000fe20000000f00 */
[----:B--2---:R-:W-:Y:S02]  /*d5f0*/  HFMA2 R12, -RZ, RZ, 0, 5.9604644775390625e-08 ;  /* 0x00000001ff0c7431 */ /* 0x004fe400000001ff */
[----:B------:R-:W-:Y:S02]  /*d600*/  IMAD.MOV.U32 R8, RZ, RZ, 0x192 ;  /* 0x00000192ff087424 */ /* 0x000fe400078e00ff */
[----:B------:R-:W-:Y:S01]  /*d610*/  IMAD.MOV.U32 R13, RZ, RZ, RZ ;  /* 0x000000ffff0d7224 */ /* 0x000fe200078e00ff */
[----:B------:R-:W2:Y:S01]  /*d620*/  LDCU.64 UR6, c[0x4][0x78] ;  /* 0x01000f00ff0677ac */ /* 0x000ea20008000a00 */
[----:B------:R-:W1:Y:S01]  /*d630*/  LDC.64 R2, c[0x4][R3] ;  /* 0x0100000003027b82 */ /* 0x000e620000000a00 */
[----:B------:R-:W5:Y:S01]  /*d640*/  LDCU.64 UR4, c[0x4][0x10] ;  /* 0x01000200ff0477ac */ /* 0x000f620008000a00 */
[----:B---3--:R-:W-:Y:S01]  /*d650*/  MOV R5, UR9 ;  /* 0x0000000900057c02 */ /* 0x008fe20008000f00 */
[----:B------:R-:W-:Y:S01]  /*d660*/  IMAD.U32 R4, RZ, RZ, UR8 ;  /* 0x00000008ff047e24 */ /* 0x000fe2000f8e00ff */
[----:B--2---:R-:W-:Y:S01]  /*d670*/  MOV R7, UR7 ;  /* 0x0000000700077c02 */ /* 0x004fe20008000f00 */
[----:B------:R-:W-:Y:S01]  /*d680*/  IMAD.U32 R6, RZ, RZ, UR6 ;  /* 0x00000006ff067e24 */ /* 0x000fe2000f8e00ff */
[----:B-----5:R-:W-:Y:S01]  /*d690*/  MOV R11, UR5 ;  /* 0x00000005000b7c02 */ /* 0x020fe20008000f00 */
[----:B------:R-:W-:Y:S02]  /*d6a0*/  IMAD.U32 R10, RZ, RZ, UR4 ;  /* 0x00000004ff0a7e24 */ /* 0x000fe4000f8e00ff */
[----:B------:R-:W-:Y:S07]  /*d6b0*/  LEPC R20, `(.L_x_174) ;  /* 0x000000001014794e */ /* 0x000fee0000000000 */
[----:B-1--4-:R-:W-:Y:S05]  /*d6c0*/  CALL.ABS.NOINC R2 ;  /* 0x0000000002007343 */ /* 0x012fea0003c00000 */
.L_x_174:
[----:B------:R-:W-:Y:S01]  /*d6d0*/  ISETP.NE.AND P0, PT, R107, RZ, PT ;  /* 0x000000ff6b00720c */ /* 0x000fe20003f05270 */
[----:B------:R-:W-:Y:S05]  /*d6e0*/  WARPSYNC.ALL ;  /* 0x0000000000007948 */ /* 0x000fea0003800000 */
[----:B------:R-:W-:Y:S01]  /*d6f0*/  R2UR UR4, R39 ;  /* 0x00000000270472ca */ /* 0x000fe200000e0000 */
[----:B------:R-:W-:Y:S01]  /*d700*/  VIADD R116, R116, 0xa0 ;  /* 0x000000a074747836 */ /* 0x000fe20000000000 */
[----:B----4-:R-:W-:Y:S01]  /*d710*/  LOP3.LUT R0, R80, 0xffffe000, RZ, 0xc0, !PT ;  /* 0xffffe00050007812 */ /* 0x010fe200078ec0ff */
[----:B------:R-:W-:Y:S01]  /*d720*/  BSSY.RECONVERGENT B0, `(.L_x_175) ;  /* 0x000009d000007945 */ /* 0x000fe20003800200 */
[----:B------:R-:W-:Y:S02]  /*d730*/  LOP3.LUT R2, R81, 0xffffe000, RZ, 0xc0, !PT ;  /* 0xffffe00051027812 */ /* 0x000fe400078ec0ff */
[----:B------:R-:W-:Y:S02]  /*d740*/  LOP3.LUT R3, R82, 0xffffe000, RZ, 0xc0, !PT ;  /* 0xffffe00052037812 */ /* 0x000fe400078ec0ff */
[----:B------:R-:W-:Y:S02]  /*d750*/  LOP3.LUT R40, R83, 0xffffe000, RZ, 0xc0, !PT ;  /* 0xffffe00053287812 */ /* 0x000fe400078ec0ff */
[----:B-1----:R-:W-:Y:S02]  /*d760*/  LOP3.LUT R41, R76, 0xffffe000, RZ, 0xc0, !PT ;  /* 0xffffe0004c297812 */ /* 0x002fe400078ec0ff */
[----:B------:R-:W-:Y:S01]  /*d770*/  LOP3.LUT R42, R77, 0xffffe000, RZ, 0xc0, !PT ;  /* 0xffffe0004d2a7812 */ /* 0x000fe200078ec0ff */
[----:B--2---:R-:W1:Y:S01]  /*d780*/  LDTM.x32 R4, tmem[UR4+0xe0] ;  /* 0x0000e004000479ee */ /* 0x004e6200082c0000 */
[----:B------:R-:W-:Y:S01]  /*d790*/  LOP3.LUT R43, R78, 0xffffe000, RZ, 0xc0, !PT ;  /* 0xffffe0004e2b7812 */ /* 0x000fe200078ec0ff */
[----:B------:R-:W-:Y:S01]  /*d7a0*/  NOP ;  /* 0x0000000000007918 */ /* 0x000fe20000000000 */
[----:B------:R-:W-:Y:S02]  /*d7b0*/  LOP3.LUT R44, R79, 0xffffe000, RZ, 0xc0, !PT ;  /* 0xffffe0004f2c7812 */ /* 0x000fe400078ec0ff */
[----:B------:R-:W-:Y:S02]  /*d7c0*/  LOP3.LUT R116, R116, 0xfefffff8, RZ, 0xc0, !PT ;  /* 0xfefffff874747812 */ /* 0x000fe400078ec0ff */
[----:B------:R-:W-:Y:S02]  /*d7d0*/  LOP3.LUT R47, R72, 0xffffe000, RZ, 0xc0, !PT ;  /* 0xffffe000482f7812 */ /* 0x000fe400078ec0ff */
[----:B------:R-:W-:Y:S01]  /*d7e0*/  LOP3.LUT R46, R73, 0xffffe000, RZ, 0xc0, !PT ;  /* 0xffffe000492e7812 */ /* 0x000fe200078ec0ff */
[----:B-1----:R1:W-:Y:S01]  /*d7f0*/  SYNCS.ARRIVE.TRANS64.RED.A1T0 RZ, [R116+URZ], RZ ;  /* 0x000000ff74ff79a7 */ /* 0x0023e200081004ff */
[----:B------:R-:W-:Y:S02]  /*d800*/  LOP3.LUT R49, R74, 0xffffe000, RZ, 0xc0, !PT ;  /* 0xffffe0004a317812 */ /* 0x000fe400078ec0ff */
[----:B------:R-:W-:Y:S02]  /*d810*/  LOP3.LUT R48, R75, 0xffffe000, RZ, 0xc0, !PT ;  /* 0xffffe0004b307812 */ /* 0x000fe400078ec0ff */
[----:B------:R-:W-:Y:S02]  /*d820*/  LOP3.LUT R50, R52, 0xffffe000, RZ, 0xc0, !PT ;  /* 0xffffe00034327812 */ /* 0x000fe400078ec0ff */
[----:B------:R-:W-:Y:S02]  /*d830*/  LOP3.LUT R52, R53, 0xffffe000, RZ, 0xc0, !PT ;  /* 0xffffe00035347812 */ /* 0x000fe400078ec0ff */
[----:B------:R-:W-:Y:S02]  /*d840*/  LOP3.LUT R51, R54, 0xffffe000, RZ, 0xc0, !PT ;  /* 0xffffe00036337812 */ /* 0x000fe400078ec0ff */
[----:B------:R-:W-:Y:S02]  /*d850*/  LOP3.LUT R54, R55, 0xffffe000, RZ, 0xc0, !PT ;  /* 0xffffe00037367812 */ /* 0x000fe400078ec0ff */
[----:B------:R-:W-:Y:S01]  /*d860*/  LOP3.LUT R53, R56, 0xffffe000, RZ, 0xc0, !PT ;  /* 0xffffe00038357812 */ /* 0x000fe200078ec0ff */
[C---:B------:R-:W-:Y:S01]  /*d870*/  FMUL R4, R38.reuse, R4 ;  /* 0x0000000426047220 */ /* 0x040fe20000400000 */
[----:B------:R-:W-:Y:S01]  /*d880*/  LOP3.LUT R56, R57, 0xffffe000, RZ, 0xc0, !PT ;  /* 0xffffe00039387812 */ /* 0x000fe200078ec0ff */
[----:B------:R-:W-:Y:S01]  /*d890*/  FMUL R5, R38, R5 ;  /* 0x0000000526057220 */ /* 0x000fe20000400000 */
[----:B------:R-:W-:Y:S01]  /*d8a0*/  LOP3.LUT R55, R58, 0xffffe000, RZ, 0xc0, !PT ;  /* 0xffffe0003a377812 */ /* 0x000fe200078ec0ff */
[C---:B------:R-:W-:Y:S01]  /*d8b0*/  FMUL R6, R38.reuse, R6 ;  /* 0x0000000626067220 */ /* 0x040fe20000400000 */
[----:B------:R-:W-:Y:S01]  /*d8c0*/  LOP3.LUT R58, R59, 0xffffe000, RZ, 0xc0, !PT ;  /* 0xffffe0003b3a7812 */ /* 0x000fe200078ec0ff */
[----:B------:R-:W-:Y:S01]  /*d8d0*/  FMUL R7, R38, R7 ;  /* 0x0000000726077220 */ /* 0x000fe20000400000 */
[----:B------:R-:W-:Y:S01]  /*d8e0*/  LOP3.LUT R57, R60, 0xffffe000, RZ, 0xc0, !PT ;  /* 0xffffe0003c397812 */ /* 0x000fe200078ec0ff */
[----:B------:R-:W-:Y:S01]  /*d8f0*/  FFMA R4, R45, R0, R4 ;  /* 0x000000002d047223 */ /* 0x000fe20000000004 */
[----:B------:R-:W-:Y:S01]  /*d900*/  LOP3.LUT R60, R61, 0xffffe000, RZ, 0xc0, !PT ;  /* 0xffffe0003d3c7812 */ /* 0x000fe200078ec0ff */
[C---:B------:R-:W-:Y:S01]  /*d910*/  FFMA R5, R45.reuse, R2, R5 ;  /* 0x000000022d057223 */ /* 0x040fe20000000005 */
[----:B------:R-:W-:Y:S01]  /*d920*/  LOP3.LUT R59, R62, 0xffffe000, RZ, 0xc0, !PT ;  /* 0xffffe0003e3b7812 */ /* 0x000fe200078ec0ff */
[C---:B------:R-:W-:Y:S01]  /*d930*/  FFMA R6, R45.reuse, R3, R6 ;  /* 0x000000032d067223 */ /* 0x040fe20000000006 */
[----:B------:R-:W-:Y:S01]  /*d940*/  F2FP.TF32.F32.PACK_B R4, R4 ;  /* 0x00000004ff04723e */ /* 0x000fe200024050ff */
[C---:B------:R-:W-:Y:S01]  /*d950*/  FFMA R7, R45.reuse, R40, R7 ;  /* 0x000000282d077223 */ /* 0x040fe20000000007 */
[----:B------:R-:W-:Y:S01]  /*d960*/  F2FP.TF32.F32.PACK_B R5, R5 ;  /* 0x00000005ff05723e */ /* 0x000fe200024050ff */
[C---:B------:R-:W-:Y:S01]  /*d970*/  FMUL R8, R38.reuse, R8 ;  /* 0x0000000826087220 */ /* 0x040fe20000400000 */
[----:B------:R-:W-:Y:S01]  /*d980*/  F2FP.TF32.F32.PACK_B R6, R6 ;  /* 0x00000006ff06723e */ /* 0x000fe200024050ff */
[C---:B------:R-:W-:Y:S01]  /*d990*/  FMUL R9, R38.reuse, R9 ;  /* 0x0000000926097220 */ /* 0x040fe20000400000 */
[C---:B------:R-:W-:Y:S01]  /*d9a0*/  FMUL R10, R38.reuse, R10 ;  /* 0x0000000a260a7220 */ /* 0x040fe20000400000 */
[C---:B------:R-:W-:Y:S01]  /*d9b0*/  FMUL R11, R38.reuse, R11 ;  /* 0x0000000b260b7220 */ /* 0x040fe20000400000 */
[----:B------:R-:W-:Y:S01]  /*d9c0*/  F2FP.TF32.F32.PACK_B R7, R7 ;  /* 0x00000007ff07723e */ /* 0x000fe200024050ff */
[C---:B------:R-:W-:Y:S01]  /*d9d0*/  FFMA R8, R45.reuse, R41, R8 ;  /* 0x000000292d087223 */ /* 0x040fe20000000008 */
[C---:B------:R-:W-:Y:S01]  /*d9e0*/  FFMA R9, R45.reuse, R42, R9 ;  /* 0x0000002a2d097223 */ /* 0x040fe20000000009 */
[C---:B------:R-:W-:Y:S01]  /*d9f0*/  FFMA R10, R45.reuse, R43, R10 ;  /* 0x0000002b2d0a7223 */ /* 0x040fe2000000000a */
[C---:B------:R-:W-:Y:S01]  /*da00*/  FFMA R11, R45.reuse, R44, R11 ;  /* 0x0000002c2d0b7223 */ /* 0x040fe2000000000b */
[----:B------:R1:W-:Y:S01]  /*da10*/  STS.128 [R115+UR43+0xc400], R4 ;  /* 0x00c4000473007988 */ /* 0x0003e20008000c2b */
[----:B------:R-:W-:Y:S01]  /*da20*/  F2FP.TF32.F32.PACK_B R8, R8 ;  /* 0x00000008ff08723e */ /* 0x000fe200024050ff */
[C---:B------:R-:W-:Y:S01]  /*da30*/  FMUL R12, R38.reuse, R12 ;  /* 0x0000000c260c7220 */ /* 0x040fe20000400000 */
[----:B------:R-:W-:Y:S01]  /*da40*/  F2FP.TF32.F32.PACK_B R9, R9 ;  /* 0x00000009ff09723e */ /* 0x000fe200024050ff */
[C---:B------:R-:W-:Y:S01]  /*da50*/  FMUL R13, R38.reuse, R13 ;  /* 0x0000000d260d7220 */ /* 0x040fe20000400000 */
[----:B------:R-:W-:Y:S01]  /*da60*/  F2FP.TF32.F32.PACK_B R10, R10 ;  /* 0x0000000aff0a723e */ /* 0x000fe200024050ff */
[C---:B------:R-:W-:Y:S01]  /*da70*/  FMUL R14, R38.reuse, R14 ;  /* 0x0000000e260e7220 */ /* 0x040fe20000400000 */
[C---:B------:R-:W-:Y:S01]  /*da80*/  FMUL R15, R38.reuse, R15 ;  /* 0x0000000f260f7220 */ /* 0x040fe20000400000 */
[----:B------:R-:W-:Y:S01]  /*da90*/  F2FP.TF32.F32.PACK_B R11, R11 ;  /* 0x0000000bff0b723e */ /* 0x000fe200024050ff */
[C---:B------:R-:W-:Y:S01]  /*daa0*/  FFMA R12, R45.reuse, R47, R12 ;  /* 0x0000002f2d0c7223 */ /* 0x040fe2000000000c */
[C---:B------:R-:W-:Y:S01]  /*dab0*/  FFMA R13, R45.reuse, R46, R13 ;  /* 0x0000002e2d0d7223 */ /* 0x040fe2000000000d */
[C---:B------:R-:W-:Y:S01]  /*dac0*/  FFMA R14, R45.reuse, R49, R14 ;  /* 0x000000312d0e7223 */ /* 0x040fe2000000000e */
[C---:B------:R-:W-:Y:S01]  /*dad0*/  FFMA R15, R45.reuse, R48, R15 ;  /* 0x000000302d0f7223 */ /* 0x040fe2000000000f */
[----:B------:R1:W-:Y:S01]  /*dae0*/  STS.128 [R114+0xc400], R8 ;  /* 0x00c4000872007388 */ /* 0x0003e20000000c00 */
        /* <DEDUP_REMOVED lines=24> */
[----:B------:R-:W-:Y:S01]  /*dc70*/  FFMA R23, R45, R58, R23 ;  /* 0x0000003a2d177223 */ /* 0x000fe20000000017 */
[----:B------:R1:W-:Y:S01]  /*dc80*/  STS.128 [R102+0xc400], R16 ;  /* 0x00c4001066007388 */ /* 0x0003e20000000c00 */
[----:B------:R-:W-:Y:S01]  /*dc90*/  LOP3.LUT R62, R63, 0xffffe000, RZ, 0xc0, !PT ;  /* 0xffffe0003f3e7812 */ /* 0x000fe200078ec0ff */
[C---:B------:R-:W-:Y:S01]  /*dca0*/  FMUL R24, R38.reuse, R24 ;  /* 0x0000001826187220 */ /* 0x040fe20000400000 */
[----:B------:R-:W-:Y:S01]  /*dcb0*/  F2FP.TF32.F32.PACK_B R20, R20 ;  /* 0x00000014ff14723e */ /* 0x000fe200024050ff */
[C---:B------:R-:W-:Y:S01]  /*dcc0*/  FMUL R25, R38.reuse, R25 ;  /* 0x0000001926197220 */ /* 0x040fe20000400000 */
[----:B------:R-:W-:Y:S01]  /*dcd0*/  F2FP.TF32.F32.PACK_B R21, R21 ;  /* 0x00000015ff15723e */ /* 0x000fe200024050ff */
[C---:B------:R-:W-:Y:S01]  /*dce0*/  FMUL R26, R38.reuse, R26 ;  /* 0x0000001a261a7220 */ /* 0x040fe20000400000 */
[----:B------:R-:W-:Y:S01]  /*dcf0*/  FMUL R27, R38, R27 ;  /* 0x0000001b261b7220 */ /* 0x000fe20000400000 */
[----:B------:R-:W-:Y:S01]  /*dd00*/  F2FP.TF32.F32.PACK_B R22, R22 ;  /* 0x00000016ff16723e */ /* 0x000fe200024050ff */
[C---:B------:R-:W-:Y:S01]  /*dd10*/  FFMA R24, R45.reuse, R57, R24 ;  /* 0x000000392d187223 */ /* 0x040fe20000000018 */
[----:B------:R-:W-:Y:S01]  /*dd20*/  F2FP.TF32.F32.PACK_B R23, R23 ;  /* 0x00000017ff17723e */ /* 0x000fe200024050ff */
[C---:B------:R-:W-:Y:S01]  /*dd30*/  FFMA R25, R45.reuse, R60, R25 ;  /* 0x0000003c2d197223 */ /* 0x040fe20000000019 */
[C---:B------:R-:W-:Y:S01]  /*dd40*/  FFMA R26, R45.reuse, R59, R26 ;  /* 0x0000003b2d1a7223 */ /* 0x040fe2000000001a */
[----:B------:R-:W-:Y:S01]  /*dd50*/  FFMA R27, R45, R62, R27 ;  /* 0x0000003e2d1b7223 */ /* 0x000fe2000000001b */
[----:B------:R-:W-:Y:S01]  /*dd60*/  LOP3.LUT R61, R64, 0xffffe000, RZ, 0xc0, !PT ;  /* 0xffffe000403d7812 */ /* 0x000fe200078ec0ff */
[----:B------:R1:W-:Y:S01]  /*dd70*/  STS.128 [R101+0xc400], R20 ;  /* 0x00c4001465007388 */ /* 0x0003e20000000c00 */
[----:B------:R-:W-:Y:S01]  /*dd80*/  LOP3.LUT R64, R65, 0xffffe000, RZ, 0xc0, !PT ;  /* 0xffffe00041407812 */ /* 0x000fe200078ec0ff */
[----:B------:R-:W-:Y:S01]  /*dd90*/  FMUL R28, R38, R28 ;  /* 0x0000001c261c7220 */ /* 0x000fe20000400000 */
        /* <DEDUP_REMOVED lines=53> */
.L_x_176:
[----:B------:R-:W-:Y:S05]  /*e0f0*/  BSYNC.RECONVERGENT B0 ;  /* 0x0000000000007941 */ /* 0x000fea0003800200 */
.L_x_175:
[----:B------:R-:W-:Y:S01]  /*e100*/  BAR.SYNC.DEFER_BLOCKING 0x1, 0x80 ;  /* 0x0042000000007b1d */ /* 0x000fe20000010000 */
[----:B------:R-:W-:Y:S01]  /*e110*/  UISETP.NE.AND UP0, UPT, UR53, -0x8, UPT ;  /* 0xfffffff83500788c */ /* 0x000fe2000bf05270 */
[----:B------:R-:W-:Y:S08]  /*e120*/  IADD3 R36, PT, PT, R36, 0x1, RZ ;  /* 0x0000000124247810 */ /* 0x000ff00007ffe0ff */
[----:B------:R-:W-:Y:S05]  /*e130*/  BRA.U !UP0, `(.L_x_177) ;  /* 0x0000000108287547 */ /* 0x000fea000b800000 */
[----:B------:R-:W-:Y:S01]  /*e140*/  ISETP.NE.AND P0, PT, R112, RZ, PT ;  /* 0x000000ff7000720c */ /* 0x000fe20003f05270 */
[----:B------:R-:W-:Y:S01]  /*e150*/  IMAD.U32 R3, RZ, RZ, UR47 ;  /* 0x0000002fff037e24 */ /* 0x000fe2000f8e00ff */
[----:B------:R-:W-:Y:S01]  /*e160*/  UIADD3 UR4, UPT, UPT, UR47, 0x1, URZ ;  /* 0x000000012f047890 */ /* 0x000fe2000fffe0ff */
[----:B------:R-:W-:Y:S03]  /*e170*/  IMAD.U32 R0, RZ, RZ, UR52 ;  /* 0x00000034ff007e24 */ /* 0x000fe6000f8e00ff */
[----:B------:R-:W-:Y:S04]  /*e180*/  UISETP.NE.AND UP0, UPT, UR4, 0x4, UPT ;  /* 0x000000040400788c */ /* 0x000fe8000bf05270 */
[----:B------:R-:W-:Y:S03]  /*e190*/  USEL UR47, UR4, URZ, UP0 ;  /* 0x000000ff042f7287 */ /* 0x000fe60008000000 */
[----:B------:R-:W-:Y:S05]  /*e1a0*/  @P0 LEA R3, R3, UR43, 0x3 ;  /* 0x0000002b03030c11 */ /* 0x000fea000f8e18ff */
[----:B------:R-:W-:Y:S05]  /*e1b0*/  @P0 VIADD R3, R3, 0x40 ;  /* 0x0000004003030836 */ /* 0x000fea0000000000 */
[----:B------:R-:W-:Y:S04]  /*e1c0*/  @P0 PRMT R0, R0, 0x654, R3 ;  /* 0x0000065400000816 */ /* 0x000fe80000000003 */
[----:B------:R2:W-:Y:S03]  /*e1d0*/  @P0 SYNCS.ARRIVE.TRANS64.RED.A1T0 RZ, [R0+URZ], RZ ;  /* 0x000000ff00ff09a7 */ /* 0x0005e600081004ff */
.L_x_177:
[----:B------:R-:W-:Y:S01]  /*e1e0*/  R2UR UR6, R111 ;  /* 0x000000006f0672ca */ /* 0x000fe200000e0000 */
[----:B------:R-:W-:Y:S01]  /*e1f0*/  UIADD3 UR53, UPT, UPT, UR53, 0x8, URZ ;  /* 0x0000000835357890 */ /* 0x000fe2000fffe0ff */
[----:B------:R-:W-:Y:S02]  /*e200*/  R2UR UR5, R92 ;  /* 0x000000005c0572ca */ /* 0x000fe400000e0000 */
[----:B------:R-:W-:Y:S02]  /*e210*/  R2UR UR4, R93 ;  /* 0x000000005d0472ca */ /* 0x000fe400000e0000 */
[----:B------:R-:W-:Y:S02]  /*e220*/  R2UR UR36, R110 ;  /* 0x000000006e2472ca */ /* 0x000fe400000e0000 */
[----:B------:R-:W-:Y:S02]  /*e230*/  ISETP.NE.AND P0, PT, R97, 0x2, PT ;  /* 0x000000026100780c */ /* 0x000fe40003f05270 */
[----:B------:R-:W-:Y:S02]  /*e240*/  ISETP.NE.AND P1, PT, R36, 0x2, PT ;  /* 0x000000022400780c */ /* 0x000fe40003f25270 */
[----:B--2---:R-:W-:Y:S01]  /*e250*/  SEL R0, RZ, 0x1, P0 ;  /* 0x00000001ff007807 */ /* 0x004fe20000000000 */
[----:B------:R-:W-:Y:S01]  /*e260*/  UISETP.NE.AND UP0, UPT, UR6, URZ, UPT ;  /* 0x000000ff0600728c */ /* 0x000fe2000bf05270 */
[----:B------:R-:W-:Y:S01]  /*e270*/  SEL R3, RZ, 0x1, P1 ;  /* 0x00000001ff037807 */ /* 0x000fe20000800000 */
[----:B------:R-:W-:Y:S01]  /*e280*/  UIADD3 UR24, UPT, UPT, UR37, UR5, URZ ;  /* 0x0000000525187290 */ /* 0x000fe2000fffe0ff */
[----:B------:R-:W-:Y:S01]  /*e290*/  LOP3.LUT R103, R103, R0, RZ, 0x3c, !PT ;  /* 0x0000000067677212 */ /* 0x000fe200078e3cff */
[----:B------:R-:W-:Y:S01]  /*e2a0*/  UIADD3 UR28, UPT, UPT, UR38, UR4, URZ ;  /* 0x00000004261c7290 */ /* 0x000fe2000fffe0ff */
[----:B------:R-:W-:Y:S02]  /*e2b0*/  LOP3.LUT R104, R104, R3, RZ, 0x3c, !PT ;  /* 0x0000000368687212 */ /* 0x000fe400078e3cff */
[----:B------:R-:W-:Y:S02]  /*e2c0*/  SEL R97, R97, RZ, P0 ;  /* 0x000000ff61617207 */ /* 0x000fe40000000000 */
[----:B------:R-:W-:Y:S01]  /*e2d0*/  SEL R36, R36, RZ, P1 ;  /* 0x000000ff24247207 */ /* 0x000fe20000800000 */
[----:B------:R-:W-:Y:S06]  /*e2e0*/  BRA.U UP0, `(.L_x_178) ;  /* 0xffffff7d004c7547 */ /* 0x000fec000b83ffff */
[----:B------:R-:W-:-:S13]  /*e2f0*/  R2UR UR4, R94 ;  /* 0x000000005e0472ca */ /* 0x000fda00000e0000 */
[----:B------:R-:W-:-:S09]  /*e300*/  UISETP.NE.AND UP0, UPT, UR4, URZ, UPT ;  /* 0x000000ff0400728c */ /* 0x000fd2000bf05270 */
[----:B------:R-:W-:Y:S05]  /*e310*/  BRA.U !UP0, `(.L_x_179) ;  /* 0x0000000108487547 */ /* 0x000fea000b800000 */
[----:B------:R-:W2:Y:S02]  /*e320*/  LDCU.64 UR4, c[0x0][0x890] ;  /* 0x00011200ff0477ac */ /* 0x000ea40008000a00 */
[----:B--2---:R-:W-:-:S04]  /*e330*/  UISETP.NE.U32.AND UP0, UPT, UR4, URZ, UPT ;  /* 0x000000ff0400728c */ /* 0x004fc8000bf05070 */
[----:B------:R-:W-:-:S09]  /*e340*/  UISETP.NE.AND.EX UP0, UPT, UR5, URZ, UPT, UP0 ;  /* 0x000000ff0500728c */ /* 0x000fd2000bf05300 */
[----:B------:R-:W-:Y:S05]  /*e350*/  BRA.U UP0, `(.L_x_180) ;  /* 0x00000001000c7547 */ /* 0x000fea000b800000 */
[----:B------:R-:W-:-:S13]  /*e360*/  FSETP.NEU.AND P0, PT, R45, RZ, PT ;  /* 0x000000ff2d00720b */ /* 0x000fda0003f0d000 */
[----:B------:R-:W-:Y:S05]  /*e370*/  @!P0 EXIT ;  /* 0x000000000000894d */ /* 0x000fea0003800000 */
[----:B------:R-:W-:Y:S05]  /*e380*/  BRA `(.L_x_179) ;  /* 0x00000000002c7947 */ /* 0x000fea0003800000 */
.L_x_180:
[----:B------:R-:W-:Y:S01]  /*e390*/  ISETP.NE.AND P0, PT, R96, RZ, PT ;  /* 0x000000ff6000720c */ /* 0x000fe20003f05270 */
[----:B------:R-:W-:-:S12]  /*e3a0*/  BSSY.RECONVERGENT B0, `(.L_x_179) ;  /* 0x0000009000007945 */ /* 0x000fd80003800200 */
[----:B------:R-:W-:Y:S05]  /*e3b0*/  @P0 BRA `(.L_x_181) ;  /* 0x0000000000140947 */ /* 0x000fea0003800000 */
[----:B------:R-:W2:Y:S02]  /*e3c0*/  LDCU.64 UR4, c[0x0][0x888] ;  /* 0x00011100ff0477ac */ /* 0x000ea40008000a00 */
[----:B--2---:R-:W-:-:S04]  /*e3d0*/  ISETP.NE.U32.AND P0, PT, RZ, UR4, PT ;  /* 0x00000004ff007c0c */ /* 0x004fc8000bf05070 */
[----:B------:R-:W-:-:S13]  /*e3e0*/  ISETP.NE.AND.EX P0, PT, RZ, UR5, PT, P0 ;  /* 0x00000005ff007c0c */ /* 0x000fda000bf05300 */
[----:B------:R-:W-:Y:S05]  /*e3f0*/  @!P0 EXIT ;  /* 0x000000000000894d */ /* 0x000fea0003800000 */
[----:B------:R-:W-:Y:S05]  /*e400*/  BRA `(.L_x_182) ;  /* 0x0000000000087947 */ /* 0x000fea0003800000 */
.L_x_181:
[----:B------:R-:W-:-:S13]  /*e410*/  FSETP.NEU.AND P0, PT, R45, RZ, PT ;  /* 0x000000ff2d00720b */ /* 0x000fda0003f0d000 */
[----:B------:R-:W-:Y:S05]  /*e420*/  @!P0 EXIT ;  /* 0x000000000000894d */ /* 0x000fea0003800000 */
.L_x_182:
[----:B------:R-:W-:Y:S05]  /*e430*/  BSYNC.RECONVERGENT B0 ;  /* 0x0000000000007941 */ /* 0x000fea0003800200 */
.L_x_179:
[----:B------:R-:W-:Y:S01]  /*e440*/  ULEA UR4, UR47, UR43, 0x3 ;  /* 0x0000002b2f047291 */ /* 0x000fe2000f8e18ff */
[----:B------:R-:W-:-:S04]  /*e450*/  DEPBAR.LE SB0, 0x0 ;  /* 0x000080000000791a */ /* 0x000fc80000000000 */
[----:B------:R-:W-:-:S04]  /*e460*/  UIADD3 UR4, UPT, UPT, UR4, 0x40, URZ ;  /* 0x0000004004047890 */ /* 0x000fc8000fffe0ff */
[----:B------:R-:W-:-:S09]  /*e470*/  UPRMT UR4, UR52, 0x654, UR4 ;  /* 0x0000065434047896 */ /* 0x000fd20008000004 */
[----:B------:R-:W-:Y:S01]  /*e480*/  SYNCS.ARRIVE.TRANS64.RED.A1T0 RZ, [UR4], RZ ;  /* 0x000000ffffff79a7 */ /* 0x000fe20008100404 */
[----:B------:R-:W-:Y:S05]  /*e490*/  EXIT ;  /* 0x000000000000794d */ /* 0x000fea0003800000 */
.L_x_24:
[----:B--2---:R2:W3:Y:S02]  /*e4a0*/  SYNCS.PHASECHK.TRANS64.TRYWAIT P0, [R3+URZ+0xc0], R2 ;  /* 0x0000c002030075a7 */ /* 0x0044e400080011ff */
[----:B---3--:R-:W-:Y:S05]  /*e4b0*/  @!P0 NANOSLEEP.SYNCS 0x989680 ;  /* 0x009896800000895d */ /* 0x008fea0003900000 */
[----:B------:R-:W3:Y:S02]  /*e4c0*/  @!P0 SYNCS.PHASECHK.TRANS64 P0, [R3+URZ+0xc0], R2 ;  /* 0x0000c002030085a7 */ /* 0x000ee400080010ff */
[----:B---3--:R-:W-:Y:S05]  /*e4d0*/  @!P0 BRA `(.L_x_24) ;  /* 0xfffffffc00f08947 */ /* 0x008fea000383ffff */
[----:B------:R-:W-:Y:S05]  /*e4e0*/  BRA `(.L_x_183) ;  /* 0xffffff3400507947 */ /* 0x000fea000383ffff */
.L_x_27:
[----:B-1----:R-:W-:-:S07]  /*e4f0*/  MOV R0, UR33 ;  /* 0x0000002100007c02 */ /* 0x002fce0008000f00 */
.L_x_184:
[----:B-1----:R1:W2:Y:S02]  /*e500*/  SYNCS.PHASECHK.TRANS64.TRYWAIT P0, [R0+URZ+0x10], R3 ;  /* 0x00001003000075a7 */ /* 0x0022a400080011ff */
[----:B--2---:R-:W-:Y:S05]  /*e510*/  @!P0 NANOSLEEP.SYNCS 0x989680 ;  /* 0x009896800000895d */ /* 0x004fea0003900000 */
[----:B------:R-:W2:Y:S02]  /*e520*/  @!P0 SYNCS.PHASECHK.TRANS64 P0, [R0+URZ+0x10], R3 ;  /* 0x00001003000085a7 */ /* 0x000ea400080010ff */
[----:B--2---:R-:W-:Y:S05]  /*e530*/  @!P0 BRA `(.L_x_184) ;  /* 0xfffffffc00f08947 */ /* 0x004fea000383ffff */
[----:B------:R-:W-:Y:S05]  /*e540*/  BRA `(.L_x_26) ;  /* 0xffffff3400a47947 */ /* 0x000fea000383ffff */
.L_x_34:
[----:B-1----:R-:W-:-:S07]  /*e550*/  MOV R0, UR7 ;  /* 0x0000000700007c02 */ /* 0x002fce0008000f00 */
.L_x_185:
[----:B-1----:R1:W2:Y:S02]  /*e560*/  SYNCS.PHASECHK.TRANS64.TRYWAIT P0, [R0+URZ+0x10], R3 ;  /* 0x00001003000075a7 */ /* 0x0022a400080011ff */
[----:B--2---:R-:W-:Y:S05]  /*e570*/  @!P0 NANOSLEEP.SYNCS 0x989680 ;  /* 0x009896800000895d */ /* 0x004fea0003900000 */
[----:B------:R-:W2:Y:S02]  /*e580*/  @!P0 SYNCS.PHASECHK.TRANS64 P0, [R0+URZ+0x10], R3 ;  /* 0x00001003000085a7 */ /* 0x000ea400080010ff */
[----:B--2---:R-:W-:Y:S05]  /*e590*/  @!P0 BRA `(.L_x_185) ;  /* 0xfffffffc00f08947 */ /* 0x004fea000383ffff */
[----:B------:R-:W-:Y:S05]  /*e5a0*/  BRA `(.L_x_33) ;  /* 0xffffff3800987947 */ /* 0x000fea000383ffff */
.L_x_41:
[----:B-1----:R1:W2:Y:S02]  /*e5b0*/  SYNCS.PHASECHK.TRANS64.TRYWAIT P0, [R3+URZ+0x70], R0 ;  /* 0x00007000030075a7 */ /* 0x0022a400080011ff */
[----:B--2---:R-:W-:Y:S05]  /*e5c0*/  @!P0 NANOSLEEP.SYNCS 0x989680 ;  /* 0x009896800000895d */ /* 0x004fea0003900000 */
[----:B------:R-:W2:Y:S02]  /*e5d0*/  @!P0 SYNCS.PHASECHK.TRANS64 P0, [R3+URZ+0x70], R0 ;  /* 0x00007000030085a7 */ /* 0x000ea400080010ff */
[----:B--2---:R-:W-:Y:S05]  /*e5e0*/  @!P0 BRA `(.L_x_41) ;  /* 0xfffffffc00f08947 */ /* 0x004fea000383ffff */
[----:B------:R-:W-:Y:S05]  /*e5f0*/  BRA `(.L_x_186) ;  /* 0xffffff3c00807947 */ /* 0x000fea000383ffff */
.L_x_45:
[----:B-1----:R-:W-:-:S07]  /*e600*/  MOV R0, UR4 ;  /* 0x0000000400007c02 */ /* 0x002fce0008000f00 */
.L_x_187:
[----:B-1----:R1:W2:Y:S02]  /*e610*/  SYNCS.PHASECHK.TRANS64.TRYWAIT P0, [R0+URZ], R3 ;  /* 0x00000003000075a7 */ /* 0x0022a400080011ff */
[----:B--2---:R-:W-:Y:S05]  /*e620*/  @!P0 NANOSLEEP.SYNCS 0x989680 ;  /* 0x009896800000895d */ /* 0x004fea0003900000 */
[----:B------:R-:W2:Y:S02]  /*e630*/  @!P0 SYNCS.PHASECHK.TRANS64 P0, [R0+URZ], R3 ;  /* 0x00000003000085a7 */ /* 0x000ea400080010ff */
[----:B--2---:R-:W-:Y:S05]  /*e640*/  @!P0 BRA `(.L_x_187) ;  /* 0xfffffffc00f08947 */ /* 0x004fea000383ffff */
[----:B------:R-:W-:Y:S05]  /*e650*/  BRA `(.L_x_188) ;  /* 0xffffff44002c7947 */ /* 0x000fea000383ffff */
.L_x_48:
[----:B--2---:R2:W3:Y:S02]  /*e660*/  SYNCS.PHASECHK.TRANS64.TRYWAIT P0, [R0+URZ+0xb0], R5 ;  /* 0x0000b005000075a7 */ /* 0x0044e400080011ff */
[----:B---3--:R-:W-:Y:S05]  /*e670*/  @!P0 NANOSLEEP.SYNCS 0x989680 ;  /* 0x009896800000895d */ /* 0x008fea0003900000 */
[----:B------:R-:W3:Y:S02]  /*e680*/  @!P0 SYNCS.PHASECHK.TRANS64 P0, [R0+URZ+0xb0], R5 ;  /* 0x0000b005000085a7 */ /* 0x000ee400080010ff */
[----:B---3--:R-:W-:Y:S05]  /*e690*/  @!P0 BRA `(.L_x_48) ;  /* 0xfffffffc00f08947 */ /* 0x008fea000383ffff */
[----:B------:R-:W-:Y:S05]  /*e6a0*/  BRA `(.L_x_189) ;  /* 0xffffff4400887947 */ /* 0x000fea000383ffff */
.L_x_49:
[----:B------:R-:W-:-:S07]  /*e6b0*/  MOV R0, UR4 ;  /* 0x0000000400007c02 */ /* 0x000fce0008000f00 */
.L_x_190:
[----:B--2---:R2:W3:Y:S02]  /*e6c0*/  SYNCS.PHASECHK.TRANS64.TRYWAIT P0, [R0+URZ+0x80], R7 ;  /* 0x00008007000075a7 */ /* 0x0044e400080011ff */
[----:B---3--:R-:W-:Y:S05]  /*e6d0*/  @!P0 NANOSLEEP.SYNCS 0x989680 ;  /* 0x009896800000895d */ /* 0x008fea0003900000 */
[----:B------:R-:W3:Y:S02]  /*e6e0*/  @!P0 SYNCS.PHASECHK.TRANS64 P0, [R0+URZ+0x80], R7 ;  /* 0x00008007000085a7 */ /* 0x000ee400080010ff */
[----:B---3--:R-:W-:Y:S05]  /*e6f0*/  @!P0 BRA `(.L_x_190) ;  /* 0xfffffffc00f08947 */ /* 0x008fea000383ffff */
[----:B------:R-:W-:Y:S05]  /*e700*/  BRA `(.L_x_191) ;  /* 0xffffff4400987947 */ /* 0x000fea000383ffff */
.L_x_50:
[----:B--2---:R2:W3:Y:S02]  /*e710*/  SYNCS.PHASECHK.TRANS64.TRYWAIT P1, [R0+URZ+0x70], R5 ;  /* 0x00007005000075a7 */ /* 0x0044e400080211ff */
[----:B---3--:R-:W-:Y:S05]  /*e720*/  @!P1 NANOSLEEP.SYNCS 0x989680 ;  /* 0x009896800000995d */ /* 0x008fea0003900000 */
[----:B------:R-:W3:Y:S02]  /*e730*/  @!P1 SYNCS.PHASECHK.TRANS64 P1, [R0+URZ+0x70], R5 ;  /* 0x00007005000095a7 */ /* 0x000ee400080210ff */
[----:B---3--:R-:W-:Y:S05]  /*e740*/  @!P1 BRA `(.L_x_50) ;  /* 0xfffffffc00f09947 */ /* 0x008fea000383ffff */
[----:B------:R-:W-:Y:S05]  /*e750*/  BRA `(.L_x_192) ;  /* 0xffffff4400c87947 */ /* 0x000fea000383ffff */
.L_x_53:
[----:B------:R-:W-:-:S07]  /*e760*/  MOV R0, UR4 ;  /* 0x0000000400007c02 */ /* 0x000fce0008000f00 */
.L_x_193:
[----:B--2---:R2:W3:Y:S02]  /*e770*/  SYNCS.PHASECHK.TRANS64.TRYWAIT P0, [R0+URZ+0x80], R3 ;  /* 0x00008003000075a7 */ /* 0x0044e400080011ff */
[----:B---3--:R-:W-:Y:S05]  /*e780*/  @!P0 NANOSLEEP.SYNCS 0x989680 ;  /* 0x009896800000895d */ /* 0x008fea0003900000 */
[----:B------:R-:W3:Y:S02]  /*e790*/  @!P0 SYNCS.PHASECHK.TRANS64 P0, [R0+URZ+0x80], R3 ;  /* 0x00008003000085a7 */ /* 0x000ee400080010ff */
[----:B---3--:R-:W-:Y:S05]  /*e7a0*/  @!P0 BRA `(.L_x_193) ;  /* 0xfffffffc00f08947 */ /* 0x008fea000383ffff */
[----:B------:R-:W-:Y:S05]  /*e7b0*/  BRA `(.L_x_52) ;  /* 0xffffff48001c7947 */ /* 0x000fea000383ffff */
.L_x_62:
[----:B--2---:R-:W-:-:S04]  /*e7c0*/  MOV R5, UR5 ;  /* 0x0000000500057c02 */ /* 0x004fc80008000f00 */
[----:B------:R2:W3:Y:S03]  /*e7d0*/  SYNCS.PHASECHK.TRANS64.TRYWAIT P0, [R5+URZ+0x8], R6 ;  /* 0x00000806050075a7 */ /* 0x0004e600080011ff */
[----:B---3--:R-:W-:Y:S05]  /*e7e0*/  @!P0 NANOSLEEP.SYNCS 0x989680 ;  /* 0x009896800000895d */ /* 0x008fea0003900000 */
[----:B------:R-:W3:Y:S02]  /*e7f0*/  @!P0 SYNCS.PHASECHK.TRANS64 P0, [R5+URZ+0x8], R6 ;  /* 0x00000806050085a7 */ /* 0x000ee400080010ff */
[----:B---3--:R-:W-:Y:S05]  /*e800*/  @!P0 BRA `(.L_x_62) ;  /* 0xfffffffc00ec8947 */ /* 0x008fea000383ffff */
[----:B------:R-:W-:Y:S05]  /*e810*/  BRA `(.L_x_61) ;  /* 0xffffff4800d07947 */ /* 0x000fea000383ffff */
.L_x_64:
[----:B------:R-:W-:Y:S01]  /*e820*/  BSSY B0, `(.L_x_194) ;  /* 0x0000006000007945 */ /* 0x000fe20003800000 */
[----:B------:R-:W-:-:S07]  /*e830*/  MOV R15, 0xffffffff ;  /* 0xffffffff000f7802 */ /* 0x000fce0000000f00 */
[----:B-12--5:R-:W-:Y:S05]  /*e840*/  WARPSYNC.COLLECTIVE R15, `(.L_x_195) ;  /* 0x000000000f0c7348 */ /* 0x026fea0003c00000 */
[----:B------:R-:W-:Y:S02]  /*e850*/  ELECT P6, UR79, PT ;  /* 0x00000000004f782f */ /* 0x000fe400038c0000 */
[----:B------:R-:W-:Y:S01]  /*e860*/  MOV R14, UR79 ;  /* 0x0000004f000e7c02 */ /* 0x000fe20008000f00 */
[----:B-12--5:R-:W-:Y:S10]  /*e870*/  ENDCOLLECTIVE ;  /* 0x000000000000791b */ /* 0x026ff40003800000 */
.L_x_195:
[----:B------:R-:W-:Y:S05]  /*e880*/  BSYNC B0 ;  /* 0x0000000000007941 */ /* 0x000fea0003800000 */
.L_x_194:
[----:B------:R-:W-:Y:S05]  /*e890*/  BRA `(.L_x_196) ;  /* 0xffffff4c00007947 */ /* 0x000fea000383ffff */
.L_x_66:
[----:B--2---:R-:W-:-:S04]  /*e8a0*/  MOV R3, UR5 ;  /* 0x0000000500037c02 */ /* 0x004fc80008000f00 */
[----:B------:R2:W3:Y:S03]  /*e8b0*/  SYNCS.PHASECHK.TRANS64.TRYWAIT P0, [R3+URZ+0x8], R4 ;  /* 0x00000804030075a7 */ /* 0x0004e600080011ff */
[----:B---3--:R-:W-:Y:S05]  /*e8c0*/  @!P0 NANOSLEEP.SYNCS 0x989680 ;  /* 0x009896800000895d */ /* 0x008fea0003900000 */
[----:B------:R-:W3:Y:S02]  /*e8d0*/  @!P0 SYNCS.PHASECHK.TRANS64 P0, [R3+URZ+0x8], R4 ;  /* 0x00000804030085a7 */ /* 0x000ee400080010ff */
[----:B---3--:R-:W-:Y:S05]  /*e8e0*/  @!P0 BRA `(.L_x_66) ;  /* 0xfffffffc00ec8947 */ /* 0x008fea000383ffff */
[----:B------:R-:W-:Y:S05]  /*e8f0*/  BRA `(.L_x_65) ;  /* 0xffffff4c00047947 */ /* 0x000fea000383ffff */
.L_x_67:
[----:B-1----:R1:W2:Y:S02]  /*e900*/  SYNCS.PHASECHK.TRANS64.TRYWAIT P0, [R0+URZ+0x70], R5 ;  /* 0x00007005000075a7 */ /* 0x0022a400080011ff */
[----:B--2---:R-:W-:Y:S05]  /*e910*/  @!P0 NANOSLEEP.SYNCS 0x989680 ;  /* 0x009896800000895d */ /* 0x004fea0003900000 */
[----:B------:R-:W2:Y:S02]  /*e920*/  @!P0 SYNCS.PHASECHK.TRANS64 P0, [R0+URZ+0x70], R5 ;  /* 0x00007005000085a7 */ /* 0x000ea400080010ff */
[----:B--2---:R-:W-:Y:S05]  /*e930*/  @!P0 BRA `(.L_x_67) ;  /* 0xfffffffc00f08947 */ /* 0x004fea000383ffff */
[----:B------:R-:W-:Y:S05]  /*e940*/  BRA `(.L_x_197) ;  /* 0xffffff5000107947 */ /* 0x000fea000383ffff */
.L_x_69:
[----:B------:R-:W-:-:S07]  /*e950*/  MOV R0, UR46 ;  /* 0x0000002e00007c02 */ /* 0x000fce0008000f00 */
.L_x_198:
[----:B-1----:R1:W2:Y:S02]  /*e960*/  SYNCS.PHASECHK.TRANS64.TRYWAIT P0, [R0+URZ+0xa0], R5 ;  /* 0x0000a005000075a7 */ /* 0x0022a400080011ff */
[----:B--2---:R-:W-:Y:S05]  /*e970*/  @!P0 NANOSLEEP.SYNCS 0x989680 ;  /* 0x009896800000895d */ /* 0x004fea0003900000 */
[----:B------:R-:W2:Y:S02]  /*e980*/  @!P0 SYNCS.PHASECHK.TRANS64 P0, [R0+URZ+0xa0], R5 ;  /* 0x0000a005000085a7 */ /* 0x000ea400080010ff */
[----:B--2---:R-:W-:Y:S05]  /*e990*/  @!P0 BRA `(.L_x_198) ;  /* 0xfffffffc00f08947 */ /* 0x004fea000383ffff */
[----:B------:R-:W-:Y:S05]  /*e9a0*/  BRA `(.L_x_199) ;  /* 0xffffff50005c7947 */ /* 0x000fea000383ffff */
.L_x_72:
[----:B------:R-:W-:Y:S07]  /*e9b0*/  MOV R0, UR7 ;  /* 0x0000000700007c02 */ /* 0x000fee0008000f00 */
.L_x_200:
[----:B-1----:R1:W2:Y:S02]  /*e9c0*/  SYNCS.PHASECHK.TRANS64.TRYWAIT P0, [R0+URZ], R5 ;  /* 0x00000005000075a7 */ /* 0x0022a400080011ff */
[----:B--2---:R-:W-:Y:S05]  /*e9d0*/  @!P0 NANOSLEEP.SYNCS 0x989680 ;  /* 0x009896800000895d */ /* 0x004fea0003900000 */
[----:B------:R-:W2:Y:S02]  /*e9e0*/  @!P0 SYNCS.PHASECHK.TRANS64 P0, [R0+URZ], R5 ;  /* 0x00000005000085a7 */ /* 0x000ea400080010ff */
[----:B--2---:R-:W-:Y:S05]  /*e9f0*/  @!P0 BRA `(.L_x_200) ;  /* 0xfffffffc00f08947 */ /* 0x004fea000383ffff */
[----:B------:R-:W-:Y:S05]  /*ea00*/  BRA `(.L_x_71) ;  /* 0xffffff5000707947 */ /* 0x000fea000383ffff */
.L_x_76:
[----:B-1----:R-:W-:-:S07]  /*ea10*/  MOV R0, UR4 ;  /* 0x0000000400007c02 */ /* 0x002fce0008000f00 */
.L_x_201:
[----:B-1----:R1:W2:Y:S02]  /*ea20*/  SYNCS.PHASECHK.TRANS64.TRYWAIT P0, [R0+URZ], R3 ;  /* 0x00000003000075a7 */ /* 0x0022a400080011ff */
[----:B--2---:R-:W-:Y:S05]  /*ea30*/  @!P0 NANOSLEEP.SYNCS 0x989680 ;  /* 0x009896800000895d */ /* 0x004fea0003900000 */
[----:B------:R-:W2:Y:S02]  /*ea40*/  @!P0 SYNCS.PHASECHK.TRANS64 P0, [R0+URZ], R3 ;  /* 0x00000003000085a7 */ /* 0x000ea400080010ff */
[----:B--2---:R-:W-:Y:S05]  /*ea50*/  @!P0 BRA `(.L_x_201) ;  /* 0xfffffffc00f08947 */ /* 0x004fea000383ffff */
[----:B------:R-:W-:Y:S05]  /*ea60*/  BRA `(.L_x_202) ;  /* 0xffffff5400b47947 */ /* 0x000fea000383ffff */
.L_x_79:
[----:B------:R-:W-:-:S07]  /*ea70*/  MOV R0, UR41 ;  /* 0x0000002900007c02 */ /* 0x000fce0008000f00 */
.L_x_203:
[----:B-1----:R1:W2:Y:S02]  /*ea80*/  SYNCS.PHASECHK.TRANS64.TRYWAIT P1, [R0+URZ+0xd0], R3 ;  /* 0x0000d003000075a7 */ /* 0x0022a400080211ff */
[----:B--2---:R-:W-:Y:S05]  /*ea90*/  @!P1 NANOSLEEP.SYNCS 0x989680 ;  /* 0x009896800000995d */ /* 0x004fea0003900000 */
[----:B------:R-:W2:Y:S02]  /*eaa0*/  @!P1 SYNCS.PHASECHK.TRANS64 P1, [R0+URZ+0xd0], R3 ;  /* 0x0000d003000095a7 */ /* 0x000ea400080210ff */
[----:B--2---:R-:W-:Y:S05]  /*eab0*/  @!P1 BRA `(.L_x_203) ;  /* 0xfffffffc00f09947 */ /* 0x004fea000383ffff */
[----:B------:R-:W-:Y:S05]  /*eac0*/  BRA `(.L_x_204) ;  /* 0xffffff5800007947 */ /* 0x000fea000383ffff */
.L_x_84:
[----:B--2---:R2:W3:Y:S02]  /*ead0*/  SYNCS.PHASECHK.TRANS64.TRYWAIT P0, [R8+URZ+0x70], R5 ;  /* 0x00007005080075a7 */ /* 0x0044e400080011ff */
[----:B---3--:R-:W-:Y:S05]  /*eae0*/  @!P0 NANOSLEEP.SYNCS 0x989680 ;  /* 0x009896800000895d */ /* 0x008fea0003900000 */
[----:B------:R-:W3:Y:S02]  /*eaf0*/  @!P0 SYNCS.PHASECHK.TRANS64 P0, [R8+URZ+0x70], R5 ;  /* 0x00007005080085a7 */ /* 0x000ee400080010ff */
[----:B---3--:R-:W-:Y:S05]  /*eb00*/  @!P0 BRA `(.L_x_84) ;  /* 0xfffffffc00f08947 */ /* 0x008fea000383ffff */
[----:B------:R-:W-:Y:S05]  /*eb10*/  BRA `(.L_x_205) ;  /* 0xffffff5c00307947 */ /* 0x000fea000383ffff */
.L_x_87:
[----:B------:R-:W-:Y:S07]  /*eb20*/  MOV R0, UR21 ;  /* 0x0000001500007c02 */ /* 0x000fee0008000f00 */
.L_x_206:
[----:B--2---:R2:W3:Y:S02]  /*eb30*/  SYNCS.PHASECHK.TRANS64.TRYWAIT P1, [R0+URZ+0x68], R7 ;  /* 0x00006807000075a7 */ /* 0x0044e400080211ff */
[----:B---3--:R-:W-:Y:S05]  /*eb40*/  @!P1 NANOSLEEP.SYNCS 0x989680 ;  /* 0x009896800000995d */ /* 0x008fea0003900000 */
[----:B------:R-:W3:Y:S02]  /*eb50*/  @!P1 SYNCS.PHASECHK.TRANS64 P1, [R0+URZ+0x68], R7 ;  /* 0x00006807000095a7 */ /* 0x000ee400080210ff */
[----:B---3--:R-:W-:Y:S05]  /*eb60*/  @!P1 BRA `(.L_x_206) ;  /* 0xfffffffc00f09947 */ /* 0x008fea000383ffff */
[----:B------:R-:W-:Y:S05]  /*eb70*/  BRA `(.L_x_86) ;  /* 0xffffff6000b07947 */ /* 0x000fea000383ffff */
.L_x_90:
[----:B--2---:R-:W-:Y:S07]  /*eb80*/  MOV R0, UR21 ;  /* 0x0000001500007c02 */ /* 0x004fee0008000f00 */
.L_x_207:
[----:B--2---:R2:W3:Y:S02]  /*eb90*/  SYNCS.PHASECHK.TRANS64.TRYWAIT P0, [R0+URZ+0x40], R5 ;  /* 0x00004005000075a7 */ /* 0x0044e400080011ff */
[----:B---3--:R-:W-:Y:S05]  /*eba0*/  @!P0 NANOSLEEP.SYNCS 0x989680 ;  /* 0x009896800000895d */ /* 0x008fea0003900000 */
[----:B------:R-:W3:Y:S02]  /*ebb0*/  @!P0 SYNCS.PHASECHK.TRANS64 P0, [R0+URZ+0x40], R5 ;  /* 0x00004005000085a7 */ /* 0x000ee400080010ff */
[----:B---3--:R-:W-:Y:S05]  /*ebc0*/  @!P0 BRA `(.L_x_207) ;  /* 0xfffffffc00f08947 */ /* 0x008fea000383ffff */
[----:B------:R-:W-:Y:S05]  /*ebd0*/  BRA `(.L_x_208) ;  /* 0xffffff6400087947 */ /* 0x000fea000383ffff */
.L_x_91:
[----:B------:R-:W-:Y:S07]  /*ebe0*/  MOV R0, UR21 ;  /* 0x0000001500007c02 */ /* 0x000fee0008000f00 */
.L_x_209:
[----:B--2---:R2:W3:Y:S02]  /*ebf0*/  SYNCS.PHASECHK.TRANS64.TRYWAIT P0, [R0+URZ+0x48], R5 ;  /* 0x00004805000075a7 */ /* 0x0044e400080011ff */
[----:B---3--:R-:W-:Y:S05]  /*ec00*/  @!P0 NANOSLEEP.SYNCS 0x989680 ;  /* 0x009896800000895d */ /* 0x008fea0003900000 */
[----:B------:R-:W3:Y:S02]  /*ec10*/  @!P0 SYNCS.PHASECHK.TRANS64 P0, [R0+URZ+0x48], R5 ;  /* 0x00004805000085a7 */ /* 0x000ee400080010ff */
[----:B---3--:R-:W-:Y:S05]  /*ec20*/  @!P0 BRA `(.L_x_209) ;  /* 0xfffffffc00f08947 */ /* 0x008fea000383ffff */
[----:B------:R-:W-:Y:S05]  /*ec30*/  BRA `(.L_x_210) ;  /* 0xffffff6400487947 */ /* 0x000fea000383ffff */
.L_x_92:
[----:B------:R-:W-:Y:S07]  /*ec40*/  MOV R0, UR21 ;  /* 0x0000001500007c02 */ /* 0x000fee0008000f00 */
.L_x_211:
[----:B--2---:R2:W3:Y:S02]  /*ec50*/  SYNCS.PHASECHK.TRANS64.TRYWAIT P0, [R0+URZ+0x50], R5 ;  /* 0x00005005000075a7 */ /* 0x0044e400080011ff */
[----:B---3--:R-:W-:Y:S05]  /*ec60*/  @!P0 NANOSLEEP.SYNCS 0x989680 ;  /* 0x009896800000895d */ /* 0x008fea0003900000 */
[----:B------:R-:W3:Y:S02]  /*ec70*/  @!P0 SYNCS.PHASECHK.TRANS64 P0, [R0+URZ+0x50], R5 ;  /* 0x00005005000085a7 */ /* 0x000ee400080010ff */
[----:B---3--:R-:W-:Y:S05]  /*ec80*/  @!P0 BRA `(.L_x_211) ;  /* 0xfffffffc00f08947 */ /* 0x008fea000383ffff */
[----:B------:R-:W-:Y:S05]  /*ec90*/  BRA `(.L_x_212) ;  /* 0xffffff64008c7947 */ /* 0x000fea000383ffff */
.L_x_93:
[----:B------:R-:W-:Y:S07]  /*eca0*/  MOV R0, UR21 ;  /* 0x0000001500007c02 */ /* 0x000fee0008000f00 */
.L_x_213:
[----:B--2---:R2:W3:Y:S02]  /*ecb0*/  SYNCS.PHASECHK.TRANS64.TRYWAIT P0, [R0+URZ+0x58], R5 ;  /* 0x00005805000075a7 */ /* 0x0044e400080011ff */
[----:B---3--:R-:W-:Y:S05]  /*ecc0*/  @!P0 NANOSLEEP.SYNCS 0x989680 ;  /* 0x009896800000895d */ /* 0x008fea0003900000 */
[----:B------:R-:W3:Y:S02]  /*ecd0*/  @!P0 SYNCS.PHASECHK.TRANS64 P0, [R0+URZ+0x58], R5 ;  /* 0x00005805000085a7 */ /* 0x000ee400080010ff */
[----:B---3--:R-:W-:Y:S05]  /*ece0*/  @!P0 BRA `(.L_x_213) ;  /* 0xfffffffc00f08947 */ /* 0x008fea000383ffff */
[----:B------:R-:W-:Y:S05]  /*ecf0*/  BRA `(.L_x_214) ;  /* 0xffffff6400d47947 */ /* 0x000fea000383ffff */
.L_x_94:
[----:B------:R-:W-:Y:S07]  /*ed00*/  MOV R7, UR21 ;  /* 0x0000001500077c02 */ /* 0x000fee0008000f00 */
.L_x_215:
[----:B--2---:R2:W3:Y:S02]  /*ed10*/  SYNCS.PHASECHK.TRANS64.TRYWAIT P0, [R7+URZ+0x40], R4 ;  /* 0x00004004070075a7 */ /* 0x0044e400080011ff */
[----:B---3--:R-:W-:Y:S05]  /*ed20*/  @!P0 NANOSLEEP.SYNCS 0x989680 ;  /* 0x009896800000895d */ /* 0x008fea0003900000 */
[----:B------:R-:W3:Y:S02]  /*ed30*/  @!P0 SYNCS.PHASECHK.TRANS64 P0, [R7+URZ+0x40], R4 ;  /* 0x00004004070085a7 */ /* 0x000ee400080010ff */
[----:B---3--:R-:W-:Y:S05]  /*ed40*/  @!P0 BRA `(.L_x_215) ;  /* 0xfffffffc00f08947 */ /* 0x008fea000383ffff */
[----:B------:R-:W-:Y:S05]  /*ed50*/  BRA `(.L_x_216) ;  /* 0xffffff6800207947 */ /* 0x000fea000383ffff */
.L_x_95:
[----:B------:R-:W-:Y:S07]  /*ed60*/  MOV R7, UR21 ;  /* 0x0000001500077c02 */ /* 0x000fee0008000f00 */
.L_x_217:
[----:B--2---:R2:W3:Y:S02]  /*ed70*/  SYNCS.PHASECHK.TRANS64.TRYWAIT P0, [R7+URZ+0x48], R4 ;  /* 0x00004804070075a7 */ /* 0x0044e400080011ff */
[----:B---3--:R-:W-:Y:S05]  /*ed80*/  @!P0 NANOSLEEP.SYNCS 0x989680 ;  /* 0x009896800000895d */ /* 0x008fea0003900000 */
[----:B------:R-:W3:Y:S02]  /*ed90*/  @!P0 SYNCS.PHASECHK.TRANS64 P0, [R7+URZ+0x48], R4 ;  /* 0x00004804070085a7 */ /* 0x000ee400080010ff */
[----:B---3--:R-:W-:Y:S05]  /*eda0*/  @!P0 BRA `(.L_x_217) ;  /* 0xfffffffc00f08947 */ /* 0x008fea000383ffff */
[----:B------:R-:W-:Y:S05]  /*edb0*/  BRA `(.L_x_218) ;  /* 0xffffff6800687947 */ /* 0x000fea000383ffff */
.L_x_96:
[----:B------:R-:W-:Y:S07]  /*edc0*/  MOV R7, UR21 ;  /* 0x0000001500077c02 */ /* 0x000fee0008000f00 */
.L_x_219:
[----:B--2---:R2:W3:Y:S02]  /*edd0*/  SYNCS.PHASECHK.TRANS64.TRYWAIT P0, [R7+URZ+0x50], R4 ;  /* 0x00005004070075a7 */ /* 0x0044e400080011ff */
[----:B---3--:R-:W-:Y:S05]  /*ede0*/  @!P0 NANOSLEEP.SYNCS 0x989680 ;  /* 0x009896800000895d */ /* 0x008fea0003900000 */
[----:B------:R-:W3:Y:S02]  /*edf0*/  @!P0 SYNCS.PHASECHK.TRANS64 P0, [R7+URZ+0x50], R4 ;  /* 0x00005004070085a7 */ /* 0x000ee400080010ff */
[----:B---3--:R-:W-:Y:S05]  /*ee00*/  @!P0 BRA `(.L_x_219) ;  /* 0xfffffffc00f08947 */ /* 0x008fea000383ffff */
[----:B------:R-:W-:Y:S05]  /*ee10*/  BRA `(.L_x_220) ;  /* 0xffffff6800b07947 */ /* 0x000fea000383ffff */
.L_x_97:
[----:B------:R-:W-:Y:S07]  /*ee20*/  MOV R7, UR21 ;  /* 0x0000001500077c02 */ /* 0x000fee0008000f00 */
.L_x_221:
[----:B--2---:R2:W3:Y:S02]  /*ee30*/  SYNCS.PHASECHK.TRANS64.TRYWAIT P0, [R7+URZ+0x58], R4 ;  /* 0x00005804070075a7 */ /* 0x0044e400080011ff */
[----:B---3--:R-:W-:Y:S05]  /*ee40*/  @!P0 NANOSLEEP.SYNCS 0x989680 ;  /* 0x009896800000895d */ /* 0x008fea0003900000 */
[----:B------:R-:W3:Y:S02]  /*ee50*/  @!P0 SYNCS.PHASECHK.TRANS64 P0, [R7+URZ+0x58], R4 ;  /* 0x00005804070085a7 */ /* 0x000ee400080010ff */
[----:B---3--:R-:W-:Y:S05]  /*ee60*/  @!P0 BRA `(.L_x_221) ;  /* 0xfffffffc00f08947 */ /* 0x008fea000383ffff */
[----:B------:R-:W-:Y:S05]  /*ee70*/  BRA `(.L_x_222) ;  /* 0xffffff6800fc7947 */ /* 0x000fea000383ffff */
.L_x_99:
[----:B------:R-:W-:-:S07]  /*ee80*/  MOV R0, UR21 ;  /* 0x0000001500007c02 */ /* 0x000fce0008000f00 */
.L_x_223:
[----:B---3--:R3:W4:Y:S02]  /*ee90*/  SYNCS.PHASECHK.TRANS64.TRYWAIT P0, [R0+URZ+0x40], R5 ;  /* 0x00004005000075a7 */ /* 0x00872400080011ff */
[----:B----4-:R-:W-:Y:S05]  /*eea0*/  @!P0 NANOSLEEP.SYNCS 0x989680 ;  /* 0x009896800000895d */ /* 0x010fea0003900000 */
[----:B------:R-:W4:Y:S02]  /*eeb0*/  @!P0 SYNCS.PHASECHK.TRANS64 P0, [R0+URZ+0x40], R5 ;  /* 0x00004005000085a7 */ /* 0x000f2400080010ff */
[----:B----4-:R-:W-:Y:S05]  /*eec0*/  @!P0 BRA `(.L_x_223) ;  /* 0xfffffffc00f08947 */ /* 0x010fea000383ffff */
[----:B------:R-:W-:Y:S05]  /*eed0*/  BRA `(.L_x_224) ;  /* 0xffffff6c006c7947 */ /* 0x000fea000383ffff */
.L_x_100:
[----:B---3--:R-:W-:-:S07]  /*eee0*/  MOV R0, UR21 ;  /* 0x0000001500007c02 */ /* 0x008fce0008000f00 */
.L_x_225:
[----:B---3--:R3:W4:Y:S02]  /*eef0*/  SYNCS.PHASECHK.TRANS64.TRYWAIT P0, [R0+URZ+0x48], R5 ;  /* 0x00004805000075a7 */ /* 0x00872400080011ff */
[----:B----4-:R-:W-:Y:S05]  /*ef00*/  @!P0 NANOSLEEP.SYNCS 0x989680 ;  /* 0x009896800000895d */ /* 0x010fea0003900000 */
[----:B------:R-:W4:Y:S02]  /*ef10*/  @!P0 SYNCS.PHASECHK.TRANS64 P0, [R0+URZ+0x48], R5 ;  /* 0x00004805000085a7 */ /* 0x000f2400080010ff */
[----:B----4-:R-:W-:Y:S05]  /*ef20*/  @!P0 BRA `(.L_x_225) ;  /* 0xfffffffc00f08947 */ /* 0x010fea000383ffff */
[----:B------:R-:W-:Y:S05]  /*ef30*/  BRA `(.L_x_226) ;  /* 0xffffff6c005c7947 */ /* 0x000fea000383ffff */
.L_x_101:
[----:B------:R-:W-:-:S07]  /*ef40*/  MOV R2, UR21 ;  /* 0x0000001500027c02 */ /* 0x000fce0008000f00 */
.L_x_227:
[----:B---3--:R3:W4:Y:S02]  /*ef50*/  SYNCS.PHASECHK.TRANS64.TRYWAIT P0, [R2+URZ+0x50], R5 ;  /* 0x00005005020075a7 */ /* 0x00872400080011ff */
[----:B----4-:R-:W-:Y:S05]  /*ef60*/  @!P0 NANOSLEEP.SYNCS 0x989680 ;  /* 0x009896800000895d */ /* 0x010fea0003900000 */
[----:B------:R-:W4:Y:S02]  /*ef70*/  @!P0 SYNCS.PHASECHK.TRANS64 P0, [R2+URZ+0x50], R5 ;  /* 0x00005005020085a7 */ /* 0x000f2400080010ff */
[----:B----4-:R-:W-:Y:S05]  /*ef80*/  @!P0 BRA `(.L_x_227) ;  /* 0xfffffffc00f08947 */ /* 0x010fea000383ffff */
[----:B------:R-:W-:Y:S05]  /*ef90*/  BRA `(.L_x_228) ;  /* 0xffffff6c00507947 */ /* 0x000fea000383ffff */
.L_x_103:
[----:B-1----:R1:W2:Y:S02]  /*efa0*/  SYNCS.PHASECHK.TRANS64.TRYWAIT P0, [R0+URZ+0x70], R3 ;  /* 0x00007003000075a7 */ /* 0x0022a400080011ff */
[----:B--2---:R-:W-:Y:S05]  /*efb0*/  @!P0 NANOSLEEP.SYNCS 0x989680 ;  /* 0x009896800000895d */ /* 0x004fea0003900000 */
[----:B------:R-:W2:Y:S02]  /*efc0*/  @!P0 SYNCS.PHASECHK.TRANS64 P0, [R0+URZ+0x70], R3 ;  /* 0x00007003000085a7 */ /* 0x000ea400080010ff */
[----:B--2---:R-:W-:Y:S05]  /*efd0*/  @!P0 BRA `(.L_x_103) ;  /* 0xfffffffc00f08947 */ /* 0x004fea000383ffff */
[----:B------:R-:W-:Y:S05]  /*efe0*/  BRA `(.L_x_229) ;  /* 0xffffff7000207947 */ /* 0x000fea000383ffff */
.L_x_114:
[----:B-1----:R-:W-:Y:S04]  /*eff0*/  MOV R0, UR43 ;  /* 0x0000002b00007c02 */ /* 0x002fe80008000f00 */
[----:B------:R1:W3:Y:S03]  /*f000*/  SYNCS.PHASECHK.TRANS64.TRYWAIT P1, [R0+URZ+0x20], R5 ;  /* 0x00002005000075a7 */ /* 0x0002e600080211ff */
[----:B---3--:R-:W-:Y:S05]  /*f010*/  @!P1 NANOSLEEP.SYNCS 0x989680 ;  /* 0x009896800000995d */ /* 0x008fea0003900000 */
[----:B------:R-:W3:Y:S02]  /*f020*/  @!P1 SYNCS.PHASECHK.TRANS64 P1, [R0+URZ+0x20], R5 ;  /* 0x00002005000095a7 */ /* 0x000ee400080210ff */
[----:B---3--:R-:W-:Y:S05]  /*f030*/  @!P1 BRA `(.L_x_114) ;  /* 0xfffffffc00ec9947 */ /* 0x008fea000383ffff */
[----:B------:R-:W-:Y:S05]  /*f040*/  BRA `(.L_x_113) ;  /* 0xffffff8000087947 */ /* 0x000fea000383ffff */
.L_x_116:
[----:B-1----:R1:W4:Y:S02]  /*f050*/  SYNCS.PHASECHK.TRANS64.TRYWAIT P0, [R116+URZ+0x90], R3 ;  /* 0x00009003740075a7 */ /* 0x00232400080011ff */
[----:B----4-:R-:W-:Y:S05]  /*f060*/  @!P0 NANOSLEEP.SYNCS 0x989680 ;  /* 0x009896800000895d */ /* 0x010fea0003900000 */
[----:B------:R-:W4:Y:S02]  /*f070*/  @!P0 SYNCS.PHASECHK.TRANS64 P0, [R116+URZ+0x90], R3 ;  /* 0x00009003740085a7 */ /* 0x000f2400080010ff */
[----:B----4-:R-:W-:Y:S05]  /*f080*/  @!P0 BRA `(.L_x_116) ;  /* 0xfffffffc00f08947 */ /* 0x010fea000383ffff */
[----:B------:R-:W-:Y:S05]  /*f090*/  BRA `(.L_x_115) ;  /* 0xffffff8000407947 */ /* 0x000fea000383ffff */
.L_x_125:
[----:B-1----:R1:W2:Y:S02]  /*f0a0*/  SYNCS.PHASECHK.TRANS64.TRYWAIT P0, [R3+URZ+0x20], R0 ;  /* 0x00002000030075a7 */ /* 0x0022a400080011ff */
[----:B--2---:R-:W-:Y:S05]  /*f0b0*/  @!P0 NANOSLEEP.SYNCS 0x989680 ;  /* 0x009896800000895d */ /* 0x004fea0003900000 */
[----:B------:R-:W2:Y:S02]  /*f0c0*/  @!P0 SYNCS.PHASECHK.TRANS64 P0, [R3+URZ+0x20], R0 ;  /* 0x00002000030085a7 */ /* 0x000ea400080010ff */
[----:B--2---:R-:W-:Y:S05]  /*f0d0*/  @!P0 BRA `(.L_x_125) ;  /* 0xfffffffc00f08947 */ /* 0x004fea000383ffff */
[----:B------:R-:W-:Y:S05]  /*f0e0*/  BRA `(.L_x_124) ;  /* 0xffffff8c006c7947 */ /* 0x000fea000383ffff */
.L_x_133:
[----:B-1----:R1:W2:Y:S02]  /*f0f0*/  SYNCS.PHASECHK.TRANS64.TRYWAIT P0, [R123+URZ+0x20], R4 ;  /* 0x000020047b0075a7 */ /* 0x0022a400080011ff */
[----:B--2---:R-:W-:Y:S05]  /*f100*/  @!P0 NANOSLEEP.SYNCS 0x989680 ;  /* 0x009896800000895d */ /* 0x004fea0003900000 */
[----:B------:R-:W2:Y:S02]  /*f110*/  @!P0 SYNCS.PHASECHK.TRANS64 P0, [R123+URZ+0x20], R4 ;  /* 0x000020047b0085a7 */ /* 0x000ea400080010ff */
[----:B--2---:R-:W-:Y:S05]  /*f120*/  @!P0 BRA `(.L_x_133) ;  /* 0xfffffffc00f08947 */ /* 0x004fea000383ffff */
[----:B------:R-:W-:Y:S05]  /*f130*/  BRA `(.L_x_132) ;  /* 0xffffff9800e07947 */ /* 0x000fea000383ffff */
.L_x_141:
[----:B-1----:R1:W2:Y:S02]  /*f140*/  SYNCS.PHASECHK.TRANS64.TRYWAIT P0, [R123+URZ+0x20], R4 ;  /* 0x000020047b0075a7 */ /* 0x0022a400080011ff */
[----:B--2---:R-:W-:Y:S05]  /*f150*/  @!P0 NANOSLEEP.SYNCS 0x989680 ;  /* 0x009896800000895d */ /* 0x004fea0003900000 */
[----:B------:R-:W2:Y:S02]  /*f160*/  @!P0 SYNCS.PHASECHK.TRANS64 P0, [R123+URZ+0x20], R4 ;  /* 0x000020047b0085a7 */ /* 0x000ea400080010ff */
[----:B--2---:R-:W-:Y:S05]  /*f170*/  @!P0 BRA `(.L_x_141) ;  /* 0xfffffffc00f08947 */ /* 0x004fea000383ffff */
[----:B------:R-:W-:Y:S05]  /*f180*/  BRA `(.L_x_140) ;  /* 0xffffffa800587947 */ /* 0x000fea000383ffff */
.L_x_149:
[----:B-1----:R1:W2:Y:S02]  /*f190*/  SYNCS.PHASECHK.TRANS64.TRYWAIT P0, [R124+URZ+0x20], R7 ;  /* 0x000020077c0075a7 */ /* 0x0022a400080011ff */
[----:B--2---:R-:W-:Y:S05]  /*f1a0*/  @!P0 NANOSLEEP.SYNCS 0x989680 ;  /* 0x009896800000895d */ /* 0x004fea0003900000 */
[----:B------:R-:W2:Y:S02]  /*f1b0*/  @!P0 SYNCS.PHASECHK.TRANS64 P0, [R124+URZ+0x20], R7 ;  /* 0x000020077c0085a7 */ /* 0x000ea400080010ff */
[----:B--2---:R-:W-:Y:S05]  /*f1c0*/  @!P0 BRA `(.L_x_149) ;  /* 0xfffffffc00f08947 */ /* 0x004fea000383ffff */
[----:B------:R-:W-:Y:S05]  /*f1d0*/  BRA `(.L_x_148) ;  /* 0xffffffb400d47947 */ /* 0x000fea000383ffff */
.L_x_157:
[----:B-1----:R1:W2:Y:S02]  /*f1e0*/  SYNCS.PHASECHK.TRANS64.TRYWAIT P0, [R40+URZ+0x20], R7 ;  /* 0x00002007280075a7 */ /* 0x0022a400080011ff */
[----:B--2---:R-:W-:Y:S05]  /*f1f0*/  @!P0 NANOSLEEP.SYNCS 0x989680 ;  /* 0x009896800000895d */ /* 0x004fea0003900000 */
[----:B------:R-:W2:Y:S02]  /*f200*/  @!P0 SYNCS.PHASECHK.TRANS64 P0, [R40+URZ+0x20], R7 ;  /* 0x00002007280085a7 */ /* 0x000ea400080010ff */
[----:B--2---:R-:W-:Y:S05]  /*f210*/  @!P0 BRA `(.L_x_157) ;  /* 0xfffffffc00f08947 */ /* 0x004fea000383ffff */
[----:B------:R-:W-:Y:S05]  /*f220*/  BRA `(.L_x_156) ;  /* 0xffffffc400647947 */ /* 0x000fea000383ffff */
.L_x_165:
[----:B-1----:R1:W3:Y:S02]  /*f230*/  SYNCS.PHASECHK.TRANS64.TRYWAIT P0, [R0+URZ+0x20], R7 ;  /* 0x00002007000075a7 */ /* 0x0022e400080011ff */
[----:B---3--:R-:W-:Y:S05]  /*f240*/  @!P0 NANOSLEEP.SYNCS 0x989680 ;  /* 0x009896800000895d */ /* 0x008fea0003900000 */
[----:B------:R-:W3:Y:S02]  /*f250*/  @!P0 SYNCS.PHASECHK.TRANS64 P0, [R0+URZ+0x20], R7 ;  /* 0x00002007000085a7 */ /* 0x000ee400080010ff */
[----:B---3--:R-:W-:Y:S05]  /*f260*/  @!P0 BRA `(.L_x_165) ;  /* 0xfffffffc00f08947 */ /* 0x008fea000383ffff */
[----:B------:R-:W-:Y:S05]  /*f270*/  BRA `(.L_x_164) ;  /* 0xffffffd000e87947 */ /* 0x000fea000383ffff */
.L_x_173:
[----:B-1----:R1:W3:Y:S02]  /*f280*/  SYNCS.PHASECHK.TRANS64.TRYWAIT P0, [R0+URZ+0x20], R121 ;  /* 0x00002079000075a7 */ /* 0x0022e400080011ff */
[----:B---3--:R-:W-:Y:S05]  /*f290*/  @!P0 NANOSLEEP.SYNCS 0x989680 ;  /* 0x009896800000895d */ /* 0x008fea0003900000 */
[----:B------:R-:W3:Y:S02]  /*f2a0*/  @!P0 SYNCS.PHASECHK.TRANS64 P0, [R0+URZ+0x20], R121 ;  /* 0x00002079000085a7 */ /* 0x000ee400080010ff */
[----:B---3--:R-:W-:Y:S05]  /*f2b0*/  @!P0 BRA `(.L_x_173) ;  /* 0xfffffffc00f08947 */ /* 0x008fea000383ffff */
[----:B------:R-:W-:Y:S05]  /*f2c0*/  BRA `(.L_x_172) ;  /* 0xffffffe0006c7947 */ /* 0x000fea000383ffff */
        .weak           $__internal_0_$__cuda_sm10x_tcgen05_guardrail_trap_col_being_dealloced_not_returned_by_alloc
        .type           $__internal_0_$__cuda_sm10x_tcgen05_guardrail_trap_col_being_dealloced_not_returned_by_alloc,@function
        .size           $__internal_0_$__cuda_sm10x_tcgen05_guardrail_trap_col_being_dealloced_not_returned_by_alloc,($__internal_1_$__cuda_sm10x_tcgen05_guardrail_trap_phase_invalid_during_alloc - $__internal_0_$__cuda_sm10x_tcgen05_guardrail_trap_col_being_dealloced_not_returned_by_alloc)
$__internal_0_$__cuda_sm10x_tcgen05_guardrail_trap_col_being_dealloced_not_returned_by_alloc:
[----:B------:R-:W-:Y:S05]  /*f2d0*/  BPT.TRAP 0x1 ;  /* 0x000000040000795c */ /* 0x000fea0000300000 */
[----:B------:R-:W-:-:S04]  /*f2e0*/  HFMA2 R3, -RZ, RZ, 0, 0 ;  /* 0x00000000ff037431 */ /* 0x000fc800000001ff */
[----:B------:R-:W-:Y:S05]  /*f2f0*/  RET.REL.NODEC R2 `(_ZN7cutlass13device_kernelINS_4gemm6kernel13GemmUniversalIN4cute5tupleIJiiiiEEENS1_10collective13CollectiveMmaINS1_35MainloopSm100TmaUmmaWarpSpecializedILi2ELi2ELi2ENS5_IJNS4_1CILi8EEENSA_ILi1EEESC_EEEEENS5_IJNSA_ILi256EEESF_NSA_ILi64EEEEEENS_10tfloat32_tENS5_IJlSC_lEEESI_SJ_NS4_8TiledMMAINS4_8MMA_AtomIJNS4_23SM100_MMA_TF32_2x1SM_SSISI_SI_fLi256ELi256ELNS4_4UMMA5MajorE0ELSO_0ELNSN_7ScaleInE0ELSP_0EEEEEENS4_6LayoutINS5_IJSC_SC_SC_EEENS5_IJNSA_ILi0EEESU_SU_EEEEENS5_IJNS4_10UnderscoreESX_SX_EEEEENS4_18SM100_TMA_2SM_LOADENS4_14ComposedLayoutINS4_7SwizzleILi3ELi4ELi3EEENS4_18smem_ptr_flag_bitsILi32EEENSS_INS5_IJSB_NSA_ILi32EEEEEENS5_IJS16_SC_EEEEEEEvNS4_8identityENS4_28SM100_TMA_2SM_LOAD_MULTICASTES1A_vS1B_EENS_8epilogue10collective18CollectiveEpilogueINS1E_23Sm100TmaWarpSpecializedILi4ELi2ELi32ELb1ELb0EEEJNS5_IJNSA_ILi128EEESF_SG_EEENS5_IJNSS_IS1J_SC_EENSS_IS16_SC_EEEEESI_SJ_SI_SJ_NS1E_6fusion15FusionCallbacksIS1I_NS1O_17LinearCombinationISI_fSI_fLNS_15FloatRoundStyleE2EEES1K_S1N_JEEENS4_5SM1004TMEM4LOAD26SM100_TMEM_LOAD_32dp32b32xENS4_13SM90_TMA_LOADES1A_NS4_39AutoVectorizingCopyWithAssumedAlignmentILi128EEENS4_14SM90_TMA_STOREES1A_S20_S20_EEEvvEEEEvNT_6ParamsE) ;  /* 0xffffff0c02407950 */ /* 0x000fea0003c3ffff */
        .weak           $__internal_1_$__cuda_sm10x_tcgen05_guardrail_trap_phase_invalid_during_alloc
        .type           $__internal_1_$__cuda_sm10x_tcgen05_guardrail_trap_phase_invalid_during_alloc,@function
        .size           $__internal_1_$__cuda_sm10x_tcgen05_guardrail_trap_phase_invalid_during_alloc,($__internal_2_$__cuda_sm10x_tcgen05_guardrail_trap_unallocated_columns_being_dealloced - $__internal_1_$__cuda_sm10x_tcgen05_guardrail_trap_phase_invalid_during_alloc)
$__internal_1_$__cuda_sm10x_tcgen05_guardrail_trap_phase_invalid_during_alloc:
[----:B------:R-:W-:Y:S05]  /*f300*/  BPT.TRAP 0x1 ;  /* 0x000000040000795c */ /* 0x000fea0000300000 */
[----:B------:R-:W-:-:S04]  /*f310*/  MOV R5, 0x0 ;  /* 0x0000000000057802 */ /* 0x000fc80000000f00 */
[----:B------:R-:W-:Y:S05]  /*f320*/  RET.REL.NODEC R4 `(_ZN7cutlass13device_kernelINS_4gemm6kernel13GemmUniversalIN4cute5tupleIJiiiiEEENS1_10collective13CollectiveMmaINS1_35MainloopSm100TmaUmmaWarpSpecializedILi2ELi2ELi2ENS5_IJNS4_1CILi8EEENSA_ILi1EEESC_EEEEENS5_IJNSA_ILi256EEESF_NSA_ILi64EEEEEENS_10tfloat32_tENS5_IJlSC_lEEESI_SJ_NS4_8TiledMMAINS4_8MMA_AtomIJNS4_23SM100_MMA_TF32_2x1SM_SSISI_SI_fLi256ELi256ELNS4_4UMMA5MajorE0ELSO_0ELNSN_7ScaleInE0ELSP_0EEEEEENS4_6LayoutINS5_IJSC_SC_SC_EEENS5_IJNSA_ILi0EEESU_SU_EEEEENS5_IJNS4_10UnderscoreESX_SX_EEEEENS4_18SM100_TMA_2SM_LOADENS4_14ComposedLayoutINS4_7SwizzleILi3ELi4ELi3EEENS4_18smem_ptr_flag_bitsILi32EEENSS_INS5_IJSB_NSA_ILi32EEEEEENS5_IJS16_SC_EEEEEEEvNS4_8identityENS4_28SM100_TMA_2SM_LOAD_MULTICASTES1A_vS1B_EENS_8epilogue10collective18CollectiveEpilogueINS1E_23Sm100TmaWarpSpecializedILi4ELi2ELi32ELb1ELb0EEEJNS5_IJNSA_ILi128EEESF_SG_EEENS5_IJNSS_IS1J_SC_EENSS_IS16_SC_EEEEESI_SJ_SI_SJ_NS1E_6fusion15FusionCallbacksIS1I_NS1O_17LinearCombinationISI_fSI_fLNS_15FloatRoundStyleE2EEES1K_S1N_JEEENS4_5SM1004TMEM4LOAD26SM100_TMEM_LOAD_32dp32b32xENS4_13SM90_TMA_LOADES1A_NS4_39AutoVectorizingCopyWithAssumedAlignmentILi128EEENS4_14SM90_TMA_STOREES1A_S20_S20_EEEvvEEEEvNT_6ParamsE) ;  /* 0xffffff0c04347950 */ /* 0x000fea0003c3ffff */
        .weak           $__internal_2_$__cuda_sm10x_tcgen05_guardrail_trap_unallocated_columns_being_dealloced
        .type           $__internal_2_$__cuda_sm10x_tcgen05_guardrail_trap_unallocated_columns_being_dealloced,@function
        .size           $__internal_2_$__cuda_sm10x_tcgen05_guardrail_trap_unallocated_columns_being_dealloced,(.L_x_231 - $__internal_2_$__cuda_sm10x_tcgen05_guardrail_trap_unallocated_columns_being_dealloced)
$__internal_2_$__cuda_sm10x_tcgen05_guardrail_trap_unallocated_columns_being_dealloced:
[----:B------:R-:W-:Y:S05]  /*f330*/  BPT.TRAP 0x1 ;  /* 0x000000040000795c */ /* 0x000fea0000300000 */
[----:B------:R-:W-:-:S04]  /*f340*/  HFMA2 R3, -RZ, RZ, 0, 0 ;  /* 0x00000000ff037431 */ /* 0x000fc800000001ff */
[----:B------:R-:W-:Y:S05]  /*f350*/  RET.REL.NODEC R2 `(_ZN7cutlass13device_kernelINS_4gemm6kernel13GemmUniversalIN4cute5tupleIJiiiiEEENS1_10collective13CollectiveMmaINS1_35MainloopSm100TmaUmmaWarpSpecializedILi2ELi2ELi2ENS5_IJNS4_1CILi8EEENSA_ILi1EEESC_EEEEENS5_IJNSA_ILi256EEESF_NSA_ILi64EEEEEENS_10tfloat32_tENS5_IJlSC_lEEESI_SJ_NS4_8TiledMMAINS4_8MMA_AtomIJNS4_23SM100_MMA_TF32_2x1SM_SSISI_SI_fLi256ELi256ELNS4_4UMMA5MajorE0ELSO_0ELNSN_7ScaleInE0ELSP_0EEEEEENS4_6LayoutINS5_IJSC_SC_SC_EEENS5_IJNSA_ILi0EEESU_SU_EEEEENS5_IJNS4_10UnderscoreESX_SX_EEEEENS4_18SM100_TMA_2SM_LOADENS4_14ComposedLayoutINS4_7SwizzleILi3ELi4ELi3EEENS4_18smem_ptr_flag_bitsILi32EEENSS_INS5_IJSB_NSA_ILi32EEEEEENS5_IJS16_SC_EEEEEEEvNS4_8identityENS4_28SM100_TMA_2SM_LOAD_MULTICASTES1A_vS1B_EENS_8epilogue10collective18CollectiveEpilogueINS1E_23Sm100TmaWarpSpecializedILi4ELi2ELi32ELb1ELb0EEEJNS5_IJNSA_ILi128EEESF_SG_EEENS5_IJNSS_IS1J_SC_EENSS_IS16_SC_EEEEESI_SJ_SI_SJ_NS1E_6fusion15FusionCallbacksIS1I_NS1O_17LinearCombinationISI_fSI_fLNS_15FloatRoundStyleE2EEES1K_S1N_JEEENS4_5SM1004TMEM4LOAD26SM100_TMEM_LOAD_32dp32b32xENS4_13SM90_TMA_LOADES1A_NS4_39AutoVectorizingCopyWithAssumedAlignmentILi128EEENS4_14SM90_TMA_STOREES1A_S20_S20_EEEvvEEEEvNT_6ParamsE) ;  /* 0xffffff0c02287950 */ /* 0x000fea0003c3ffff */
.L_x_230:
[----:B------:R-:W-:-:S00]  /*f360*/  BRA `(.L_x_230) ;  /* 0xfffffffc00fc7947 */ /* 0x000fc0000383ffff */
[----:B------:R-:W-:-:S00]  /*f370*/  NOP ;  /* 0x0000000000007918 */ /* 0x000fc00000000000 */
        /* <DEDUP_REMOVED lines=8> */
.L_x_231:


//--------------------- .nv.global.init           --------------------------
	.section	.nv.global.init,"aw",@progbits
.nv.global.init:
	.type		$str$27,@object
	.size		$str$27,($str$28 - $str$27)
$str$27:
        /*0000*/ 	.byte	0x28, 0x61, 0x64, 0x64, 0x72, 0x65, 0x73, 0x73, 0x20, 0x26, 0x20, 0x6d, 0x61, 0x73, 0x6b, 0x29
        /*0010*/ 	.byte	0x20, 0x3d, 0x3d, 0x20, 0x30, 0x00
	.type		$str$28,@object
	.size		$str$28,($str$26 - $str$28)
$str$28:
        /*0016*/ 	.byte	0x2f, 0x74, 0x6d, 0x70, 0x2f, 0x63, 0x75, 0x74, 0x6c, 0x61, 0x73, 0x73, 0x5f, 0x73, 0x77, 0x65
        /*0026*/ 	.byte	0x65, 0x70, 0x5f, 0x73, 0x72, 0x63, 0x2f, 0x69, 0x6e, 0x63, 0x6c, 0x75, 0x64, 0x65, 0x2f, 0x63
        /*0036*/ 	.byte	0x75, 0x74, 0x65, 0x2f, 0x70, 0x6f, 0x69, 0x6e, 0x74, 0x65, 0x72, 0x5f, 0x66, 0x6c, 0x61, 0x67
        /*0046*/ 	.byte	0x67, 0x65, 0x64, 0x2e, 0x68, 0x70, 0x70, 0x00
	.type		$str$26,@object
	.size		$str$26,($str$25 - $str$26)
$str$26:
        /*004e*/ 	.byte	0x2f, 0x74, 0x6d, 0x70, 0x2f, 0x63, 0x75, 0x74, 0x6c, 0x61, 0x73, 0x73, 0x5f, 0x73, 0x77, 0x65
        /*005e*/ 	.byte	0x65, 0x70, 0x5f, 0x73, 0x72, 0x63, 0x2f, 0x69, 0x6e, 0x63, 0x6c, 0x75, 0x64, 0x65, 0x2f, 0x63
        /*006e*/ 	.byte	0x75, 0x74, 0x65, 0x2f, 0x61, 0x74, 0x6f, 0x6d, 0x2f, 0x63, 0x6f, 0x70, 0x79, 0x5f, 0x74, 0x72
        /*007e*/ 	.byte	0x61, 0x69, 0x74, 0x73, 0x5f, 0x73, 0x6d, 0x31, 0x30, 0x30, 0x2e, 0x68, 0x70, 0x70, 0x00
	.type		$str$25,@object
	.size		$str$25,(__unnamed_1 - $str$25)
$str$25:
        /*008d*/ 	.byte	0x28, 0x28, 0x75, 0x69, 0x6e, 0x74, 0x33, 0x32, 0x5f, 0x74, 0x28, 0x74, 0x68, 0x72, 0x65, 0x61
        /*009d*/ 	.byte	0x64, 0x49, 0x64, 0x78, 0x2e, 0x78, 0x29, 0x20, 0x2f, 0x20, 0x33, 0x32, 0x29, 0x20, 0x25, 0x20
        /*00ad*/ 	.byte	0x34, 0x29, 0x20, 0x3d, 0x3d, 0x20, 0x28, 0x28, 0x28, 0x74, 0x6d, 0x65, 0x6d, 0x5f, 0x61, 0x64
        /*00bd*/ 	.byte	0x64, 0x72, 0x20, 0x3e, 0x3e, 0x20, 0x31, 0x36, 0x29, 0x20, 0x2f, 0x20, 0x33, 0x32, 0x29, 0x20
        /*00cd*/ 	.byte	0x25, 0x20, 0x34, 0x29, 0x00
	.type		__unnamed_1,@object
	.size		__unnamed_1,(__unnamed_2 - __unnamed_1)
__unnamed_1:
        /*00d2*/ 	.byte	0x61, 0x75, 0x74, 0x6f, 0x20, 0x63, 0x75, 0x74, 0x65, 0x3a, 0x3a, 0x61, 0x73, 0x5f, 0x70, 0x6f
        /* <DEDUP_REMOVED lines=24> */
        /*0262*/ 	.byte	0x34, 0x30, 0x39, 0x36, 0x3e, 0x3e, 0x3e, 0x3e, 0x5d, 0x00
	.type		__unnamed_2,@object
	.size		__unnamed_2,(.L_2 - __unnamed_2)
__unnamed_2:
        /* <DEDUP_REMOVED lines=43> */
        /*051c*/ 	.byte	0x65, 0x3a, 0x3a, 0x43, 0x3c, 0x30, 0x3e, 0x3e, 0x3e, 0x3e, 0x5d, 0x00
.L_2:


//--------------------- .nv.shared._ZN7cutlass13device_kernelINS_4gemm6kernel13GemmUniversalIN4cute5tupleIJiiiiEEENS1_10collective13CollectiveMmaINS1_35MainloopSm100TmaUmmaWarpSpecializedILi2ELi2ELi2ENS5_IJNS4_1CILi8EEENSA_ILi1EEESC_EEEEENS5_IJNSA_ILi256EEESF_NSA_ILi64EEEEEENS_10tfloat32_tENS5_IJlSC_lEEESI_SJ_NS4_8TiledMMAINS4_8MMA_AtomIJNS4_23SM100_MMA_TF32_2x1SM_SSISI_SI_fLi256ELi256ELNS4_4UMMA5MajorE0ELSO_0ELNSN_7ScaleInE0ELSP_0EEEEEENS4_6LayoutINS5_IJSC_SC_SC_EEENS5_IJNSA_ILi0EEESU_SU_EEEEENS5_IJNS4_10UnderscoreESX_SX_EEEEENS4_18SM100_TMA_2SM_LOADENS4_14ComposedLayoutINS4_7SwizzleILi3ELi4ELi3EEENS4_18smem_ptr_flag_bitsILi32EEENSS_INS5_IJSB_NSA_ILi32EEEEEENS5_IJS16_SC_EEEEEEEvNS4_8identityENS4_28SM100_TMA_2SM_LOAD_MULTICASTES1A_vS1B_EENS_8epilogue10collective18CollectiveEpilogueINS1E_23Sm100TmaWarpSpecializedILi4ELi2ELi32ELb1ELb0EEEJNS5_IJNSA_ILi128EEESF_SG_EEENS5_IJNSS_IS1J_SC_EENSS_IS16_SC_EEEEESI_SJ_SI_SJ_NS1E_6fusion15FusionCallbacksIS1I_NS1O_17LinearCombinationISI_fSI_fLNS_15FloatRoundStyleE2EEES1K_S1N_JEEENS4_5SM1004TMEM4LOAD26SM100_TMEM_LOAD_32dp32b32xENS4_13SM90_TMA_LOADES1A_NS4_39AutoVectorizingCopyWithAssumedAlignmentILi128EEENS4_14SM90_TMA_STOREES1A_S20_S20_EEEvvEEEEvNT_6ParamsE --------------------------
	.section	.nv.shared._ZN7cutlass13device_kernelINS_4gemm6kernel13GemmUniversalIN4cute5tupleIJiiiiEEENS1_10collective13CollectiveMmaINS1_35MainloopSm100TmaUmmaWarpSpecializedILi2ELi2ELi2ENS5_IJNS4_1CILi8EEENSA_ILi1EEESC_EEEEENS5_IJNSA_ILi256EEESF_NSA_ILi64EEEEEENS_10tfloat32_tENS5_IJlSC_lEEESI_SJ_NS4_8TiledMMAINS4_8MMA_AtomIJNS4_23SM100_MMA_TF32_2x1SM_SSISI_SI_fLi256ELi256ELNS4_4UMMA5MajorE0ELSO_0ELNSN_7ScaleInE0ELSP_0EEEEEENS4_6LayoutINS5_IJSC_SC_SC_EEENS5_IJNSA_ILi0EEESU_SU_EEEEENS5_IJNS4_10UnderscoreESX_SX_EEEEENS4_18SM100_TMA_2SM_LOADENS4_14ComposedLayoutINS4_7SwizzleILi3ELi4ELi3EEENS4_18smem_ptr_flag_bitsILi32EEENSS_INS5_IJSB_NSA_ILi32EEEEEENS5_IJS16_SC_EEEEEEEvNS4_8identityENS4_28SM100_TMA_2SM_LOAD_MULTICASTES1A_vS1B_EENS_8epilogue10collective18CollectiveEpilogueINS1E_23Sm100TmaWarpSpecializedILi4ELi2ELi32ELb1ELb0EEEJNS5_IJNSA_ILi128EEESF_SG_EEENS5_IJNSS_IS1J_SC_EENSS_IS16_SC_EEEEESI_SJ_SI_SJ_NS1E_6fusion15FusionCallbacksIS1I_NS1O_17LinearCombinationISI_fSI_fLNS_15FloatRoundStyleE2EEES1K_S1N_JEEENS4_5SM1004TMEM4LOAD26SM100_TMEM_LOAD_32dp32b32xENS4_13SM90_TMA_LOADES1A_NS4_39AutoVectorizingCopyWithAssumedAlignmentILi128EEENS4_14SM90_TMA_STOREES1A_S20_S20_EEEvvEEEEvNT_6ParamsE,"aw",@nobits
	.sectionflags	@""
	.align	16
	.zero		1024


//--------------------- .nv.shared.reserved.0     --------------------------
	.section	.nv.shared.reserved.0,"aw",@nobits
	.weak		__nv_reservedSMEM_offset_0_alias
	.size		__nv_reservedSMEM_offset_0_alias, 0, 64
	.other		__nv_reservedSMEM_offset_0_alias,@"STO_CUDA_RESERVED_SHARED STV_DEFAULT"
__nv_reservedSMEM_offset_0_alias:
	.zero		0
.nv.shared.reserved.0:
	.zero		64
	.weak		__nv_reservedSMEM_tcgen05_partition
	.type		__nv_reservedSMEM_tcgen05_partition,@object
	.size		__nv_reservedSMEM_tcgen05_partition,(.L_0 - __nv_reservedSMEM_tcgen05_partition)
__nv_reservedSMEM_tcgen05_partition:
	.zero		32
.L_0:


//--------------------- .nv.global                --------------------------
	.section	.nv.global,"aw",@nobits
.nv.global:
	.type		_ZN40_INTERNAL_8d357b01_4_k_cu_bb09250b_305754cute1_E,@object
	.size		_ZN40_INTERNAL_8d357b01_4_k_cu_bb09250b_305754cute1_E,(_ZN40_INTERNAL_8d357b01_4_k_cu_bb09250b_305754cuda3std3__45__cpo6cbeginE - _ZN40_INTERNAL_8d357b01_4_k_cu_bb09250b_305754cute1_E)
_ZN40_INTERNAL_8d357b01_4_k_cu_bb09250b_305754cute1_E:
	.zero		1
	.type		_ZN40_INTERNAL_8d357b01_4_k_cu_bb09250b_305754cuda3std3__45__cpo6cbeginE,@object
	.size		_ZN40_INTERNAL_8d357b01_4_k_cu_bb09250b_305754cuda3std3__45__cpo6cbeginE,(_ZN40_INTERNAL_8d357b01_4_k_cu_bb09250b_305754cuda3std3__48in_placeE - _ZN40_INTERNAL_8d357b01_4_k_cu_bb09250b_305754cuda3std3__45__cpo6cbeginE)
_ZN40_INTERNAL_8d357b01_4_k_cu_bb09250b_305754cuda3std3__45__cpo6cbeginE:
	.zero		1
	.type		_ZN40_INTERNAL_8d357b01_4_k_cu_bb09250b_305754cuda3std3__48in_placeE,@object
	.size		_ZN40_INTERNAL_8d357b01_4_k_cu_bb09250b_305754cuda3std3__48in_placeE,(_ZN40_INTERNAL_8d357b01_4_k_cu_bb09250b_305754cuda3std6ranges3__45__cpo9iter_moveE - _ZN40_INTERNAL_8d357b01_4_k_cu_bb09250b_305754cuda3std3__48in_placeE)
_ZN40_INTERNAL_8d357b01_4_k_cu_bb09250b_305754cuda3std3__48in_placeE:
	.zero		1
	.type		_ZN40_INTERNAL_8d357b01_4_k_cu_bb09250b_305754cuda3std6ranges3__45__cpo9iter_moveE,@object
	.size		_ZN40_INTERNAL_8d357b01_4_k_cu_bb09250b_305754cuda3std6ranges3__45__cpo9iter_moveE,(_ZN40_INTERNAL_8d357b01_4_k_cu_bb09250b_305754cuda3std3__45__cpo5beginE - _ZN40_INTERNAL_8d357b01_4_k_cu_bb09250b_305754cuda3std6ranges3__45__cpo9iter_moveE)
_ZN40_INTERNAL_8d357b01_4_k_cu_bb09250b_305754cuda3std6ranges3__45__cpo9iter_moveE:
	.zero		1
	.type		_ZN40_INTERNAL_8d357b01_4_k_cu_bb09250b_305754cuda3std3__45__cpo5beginE,@object
	.size		_ZN40_INTERNAL_8d357b01_4_k_cu_bb09250b_305754cuda3std3__45__cpo5beginE,(_ZN40_INTERNAL_8d357b01_4_k_cu_bb09250b_305754cuda3std3__442_GLOBAL__N__8d357b01_4_k_cu_bb09250b_305756ignoreE - _ZN40_INTERNAL_8d357b01_4_k_cu_bb09250b_305754cuda3std3__45__cpo5beginE)
_ZN40_INTERNAL_8d357b01_4_k_cu_bb09250b_305754cuda3std3__45__cpo5beginE:
	.zero		1
	.type		_ZN40_INTERNAL_8d357b01_4_k_cu_bb09250b_305754cuda3std3__442_GLOBAL__N__8d357b01_4_k_cu_bb09250b_305756ignoreE,@object
	.size		_ZN40_INTERNAL_8d357b01_4_k_cu_bb09250b_305754cuda3std3__442_GLOBAL__N__8d357b01_4_k_cu_bb09250b_305756ignoreE,(_ZN40_INTERNAL_8d357b01_4_k_cu_bb09250b_305754cute7productE - _ZN40_INTERNAL_8d357b01_4_k_cu_bb09250b_305754cuda3std3__442_GLOBAL__N__8d357b01_4_k_cu_bb09250b_305756ignoreE)
_ZN40_INTERNAL_8d357b01_4_k_cu_bb09250b_305754cuda3std3__442_GLOBAL__N__8d357b01_4_k_cu_bb09250b_305756ignoreE:
	.zero		1
	.type		_ZN40_INTERNAL_8d357b01_4_k_cu_bb09250b_305754cute7productE,@object
	.size		_ZN40_INTERNAL_8d357b01_4_k_cu_bb09250b_305754cute7productE,(_ZN40_INTERNAL_8d357b01_4_k_cu_bb09250b_305754cuda3std3__45__cpo3endE - _ZN40_INTERNAL_8d357b01_4_k_cu_bb09250b_305754cute7productE)
_ZN40_INTERNAL_8d357b01_4_k_cu_bb09250b_305754cute7productE:
	.zero		1
	.type		_ZN40_INTERNAL_8d357b01_4_k_cu_bb09250b_305754cuda3std3__45__cpo3endE,@object
	.size		_ZN40_INTERNAL_8d357b01_4_k_cu_bb09250b_305754cuda3std3__45__cpo3endE,(_ZN40_INTERNAL_8d357b01_4_k_cu_bb09250b_305754cuda3std3__419piecewise_constructE - _ZN40_INTERNAL_8d357b01_4_k_cu_bb09250b_305754cuda3std3__45__cpo3endE)
_ZN40_INTERNAL_8d357b01_4_k_cu_bb09250b_305754cuda3std3__45__cpo3endE:
	.zero		1
	.type		_ZN40_INTERNAL_8d357b01_4_k_cu_bb09250b_305754cuda3std3__419piecewise_constructE,@object
	.size		_ZN40_INTERNAL_8d357b01_4_k_cu_bb09250b_305754cuda3std3__419piecewise_constructE,(_ZN40_INTERNAL_8d357b01_4_k_cu_bb09250b_305754cuda3std3__45__cpo4cendE - _ZN40_INTERNAL_8d357b01_4_k_cu_bb09250b_305754cuda3std3__419piecewise_constructE)
_ZN40_INTERNAL_8d357b01_4_k_cu_bb09250b_305754cuda3std3__419piecewise_constructE:
	.zero		1
	.type		_ZN40_INTERNAL_8d357b01_4_k_cu_bb09250b_305754cuda3std3__45__cpo4cendE,@object
	.size		_ZN40_INTERNAL_8d357b01_4_k_cu_bb09250b_305754cuda3std3__45__cpo4cendE,(_ZN40_INTERNAL_8d357b01_4_k_cu_bb09250b_305754cuda3std6ranges3__45__cpo4swapE - _ZN40_INTERNAL_8d357b01_4_k_cu_bb09250b_305754cuda3std3__45__cpo4cendE)
_ZN40_INTERNAL_8d357b01_4_k_cu_bb09250b_305754cuda3std3__45__cpo4cendE:
	.zero		1
	.type		_ZN40_INTERNAL_8d357b01_4_k_cu_bb09250b_305754cuda3std6ranges3__45__cpo4swapE,@object
	.size		_ZN40_INTERNAL_8d357b01_4_k_cu_bb09250b_305754cuda3std6ranges3__45__cpo4swapE,(.L_10 - _ZN40_INTERNAL_8d357b01_4_k_cu_bb09250b_305754cuda3std6ranges3__45__cpo4swapE)
_ZN40_INTERNAL_8d357b01_4_k_cu_bb09250b_305754cuda3std6ranges3__45__cpo4swapE:
	.zero		1
.L_10:


//--------------------- .nv.constant0._ZN7cutlass13device_kernelINS_4gemm6kernel13GemmUniversalIN4cute5tupleIJiiiiEEENS1_10collective13CollectiveMmaINS1_35MainloopSm100TmaUmmaWarpSpecializedILi2ELi2ELi2ENS5_IJNS4_1CILi8EEENSA_ILi1EEESC_EEEEENS5_IJNSA_ILi256EEESF_NSA_ILi64EEEEEENS_10tfloat32_tENS5_IJlSC_lEEESI_SJ_NS4_8TiledMMAINS4_8MMA_AtomIJNS4_23SM100_MMA_TF32_2x1SM_SSISI_SI_fLi256ELi256ELNS4_4UMMA5MajorE0ELSO_0ELNSN_7ScaleInE0ELSP_0EEEEEENS4_6LayoutINS5_IJSC_SC_SC_EEENS5_IJNSA_ILi0EEESU_SU_EEEEENS5_IJNS4_10UnderscoreESX_SX_EEEEENS4_18SM100_TMA_2SM_LOADENS4_14ComposedLayoutINS4_7SwizzleILi3ELi4ELi3EEENS4_18smem_ptr_flag_bitsILi32EEENSS_INS5_IJSB_NSA_ILi32EEEEEENS5_IJS16_SC_EEEEEEEvNS4_8identityENS4_28SM100_TMA_2SM_LOAD_MULTICASTES1A_vS1B_EENS_8epilogue10collective18CollectiveEpilogueINS1E_23Sm100TmaWarpSpecializedILi4ELi2ELi32ELb1ELb0EEEJNS5_IJNSA_ILi128EEESF_SG_EEENS5_IJNSS_IS1J_SC_EENSS_IS16_SC_EEEEESI_SJ_SI_SJ_NS1E_6fusion15FusionCallbacksIS1I_NS1O_17LinearCombinationISI_fSI_fLNS_15FloatRoundStyleE2EEES1K_S1N_JEEENS4_5SM1004TMEM4LOAD26SM100_TMEM_LOAD_32dp32b32xENS4_13SM90_TMA_LOADES1A_NS4_39AutoVectorizingCopyWithAssumedAlignmentILi128EEENS4_14SM90_TMA_STOREES1A_S20_S20_EEEvvEEEEvNT_6ParamsE --------------------------
	.section	.nv.constant0._ZN7cutlass13device_kernelINS_4gemm6kernel13GemmUniversalIN4cute5tupleIJiiiiEEENS1_10collective13CollectiveMmaINS1_35MainloopSm100TmaUmmaWarpSpecializedILi2ELi2ELi2ENS5_IJNS4_1CILi8EEENSA_ILi1EEESC_EEEEENS5_IJNSA_ILi256EEESF_NSA_ILi64EEEEEENS_10tfloat32_tENS5_IJlSC_lEEESI_SJ_NS4_8TiledMMAINS4_8MMA_AtomIJNS4_23SM100_MMA_TF32_2x1SM_SSISI_SI_fLi256ELi256ELNS4_4UMMA5MajorE0ELSO_0ELNSN_7ScaleInE0ELSP_0EEEEEENS4_6LayoutINS5_IJSC_SC_SC_EEENS5_IJNSA_ILi0EEESU_SU_EEEEENS5_IJNS4_10UnderscoreESX_SX_EEEEENS4_18SM100_TMA_2SM_LOADENS4_14ComposedLayoutINS4_7SwizzleILi3ELi4ELi3EEENS4_18smem_ptr_flag_bitsILi32EEENSS_INS5_IJSB_NSA_ILi32EEEEEENS5_IJS16_SC_EEEEEEEvNS4_8identityENS4_28SM100_TMA_2SM_LOAD_MULTICASTES1A_vS1B_EENS_8epilogue10collective18CollectiveEpilogueINS1E_23Sm100TmaWarpSpecializedILi4ELi2ELi32ELb1ELb0EEEJNS5_IJNSA_ILi128EEESF_SG_EEENS5_IJNSS_IS1J_SC_EENSS_IS16_SC_EEEEESI_SJ_SI_SJ_NS1E_6fusion15FusionCallbacksIS1I_NS1O_17LinearCombinationISI_fSI_fLNS_15FloatRoundStyleE2EEES1K_S1N_JEEENS4_5SM1004TMEM4LOAD26SM100_TMEM_LOAD_32dp32b32xENS4_13SM90_TMA_LOADES1A_NS4_39AutoVectorizingCopyWithAssumedAlignmentILi128EEENS4_14SM90_TMA_STOREES1A_S20_S20_EEEvvEEEEvNT_6ParamsE,"a",@progbits
	.sectionflags	@""
	.align	4
.nv.constant0._ZN7cutlass13device_kernelINS_4gemm6kernel13GemmUniversalIN4cute5tupleIJiiiiEEENS1_10collective13CollectiveMmaINS1_35MainloopSm100TmaUmmaWarpSpecializedILi2ELi2ELi2ENS5_IJNS4_1CILi8EEENSA_ILi1EEESC_EEEEENS5_IJNSA_ILi256EEESF_NSA_ILi64EEEEEENS_10tfloat32_tENS5_IJlSC_lEEESI_SJ_NS4_8TiledMMAINS4_8MMA_AtomIJNS4_23SM100_MMA_TF32_2x1SM_SSISI_SI_fLi256ELi256ELNS4_4UMMA5MajorE0ELSO_0ELNSN_7ScaleInE0ELSP_0EEEEEENS4_6LayoutINS5_IJSC_SC_SC_EEENS5_IJNSA_ILi0EEESU_SU_EEEEENS5_IJNS4_10UnderscoreESX_SX_EEEEENS4_18SM100_TMA_2SM_LOADENS4_14ComposedLayoutINS4_7SwizzleILi3ELi4ELi3EEENS4_18smem_ptr_flag_bitsILi32EEENSS_INS5_IJSB_NSA_ILi32EEEEEENS5_IJS16_SC_EEEEEEEvNS4_8identityENS4_28SM100_TMA_2SM_LOAD_MULTICASTES1A_vS1B_EENS_8epilogue10collective18CollectiveEpilogueINS1E_23Sm100TmaWarpSpecializedILi4ELi2ELi32ELb1ELb0EEEJNS5_IJNSA_ILi128EEESF_SG_EEENS5_IJNSS_IS1J_SC_EENSS_IS16_SC_EEEEESI_SJ_SI_SJ_NS1E_6fusion15FusionCallbacksIS1I_NS1O_17LinearCombinationISI_fSI_fLNS_15FloatRoundStyleE2EEES1K_S1N_JEEENS4_5SM1004TMEM4LOAD26SM100_TMEM_LOAD_32dp32b32xENS4_13SM90_TMA_LOADES1A_NS4_39AutoVectorizingCopyWithAssumedAlignmentILi128EEENS4_14SM90_TMA_STOREES1A_S20_S20_EEEvvEEEEvNT_6ParamsE:
	.zero		2944


//--------------------- SYMBOLS --------------------------

	.type		.nv.reservedSmem.offset0,@object
	.size		.nv.reservedSmem.offset0,0x4
	.type		.nv.reservedSmem.cap,@object
	.size		.nv.reservedSmem.cap,0x4
	.type		__assertfail,@function
